//
// Generated by NVIDIA NVVM Compiler
//
// Compiler Build ID: CL-36424714
// Cuda compilation tools, release 13.0, V13.0.88
// Based on NVVM 20.0.0
//

.version 9.0
.target sm_100
.address_size 64

	// .globl	_Z7reduce0IiEvPT_S1_j
.extern .shared .align 16 .b8 __smem_d[];
.extern .shared .align 16 .b8 __smem[];

.visible .entry _Z7reduce0IiEvPT_S1_j(
	.param .u64 .ptr .align 1 _Z7reduce0IiEvPT_S1_j_param_0,
	.param .u64 .ptr .align 1 _Z7reduce0IiEvPT_S1_j_param_1,
	.param .u32 _Z7reduce0IiEvPT_S1_j_param_2
)
{
	.reg .pred 	%p<6>;
	.reg .b32 	%r<25>;
	.reg .b64 	%rd<9>;

	ld.param.u64 	%rd1, [_Z7reduce0IiEvPT_S1_j_param_0];
	ld.param.u64 	%rd2, [_Z7reduce0IiEvPT_S1_j_param_1];
	ld.param.u32 	%r11, [_Z7reduce0IiEvPT_S1_j_param_2];
	mov.u32 	%r1, %tid.x;
	mov.u32 	%r2, %ctaid.x;
	mov.u32 	%r3, %ntid.x;
	mad.lo.s32 	%r4, %r2, %r3, %r1;
	setp.ge.u32 	%p1, %r4, %r11;
	mov.b32 	%r23, 0;
	@%p1 bra 	$L__BB0_2;
	cvta.to.global.u64 	%rd3, %rd1;
	mul.wide.u32 	%rd4, %r4, 4;
	add.s64 	%rd5, %rd3, %rd4;
	ld.global.u32 	%r23, [%rd5];
$L__BB0_2:
	shl.b32 	%r12, %r1, 2;
	mov.u32 	%r13, __smem;
	add.s32 	%r7, %r13, %r12;
	st.shared.u32 	[%r7], %r23;
	bar.sync 	0;
	setp.lt.u32 	%p2, %r3, 2;
	@%p2 bra 	$L__BB0_7;
	mov.b32 	%r24, 1;
$L__BB0_4:
	shl.b32 	%r9, %r24, 1;
	add.s32 	%r15, %r9, -1;
	and.b32  	%r16, %r15, %r1;
	setp.ne.s32 	%p3, %r16, 0;
	@%p3 bra 	$L__BB0_6;
	shl.b32 	%r17, %r24, 2;
	add.s32 	%r18, %r7, %r17;
	ld.shared.u32 	%r19, [%r18];
	ld.shared.u32 	%r20, [%r7];
	add.s32 	%r21, %r20, %r19;
	st.shared.u32 	[%r7], %r21;
$L__BB0_6:
	bar.sync 	0;
	setp.lt.u32 	%p4, %r9, %r3;
	mov.u32 	%r24, %r9;
	@%p4 bra 	$L__BB0_4;
$L__BB0_7:
	setp.ne.s32 	%p5, %r1, 0;
	@%p5 bra 	$L__BB0_9;
	ld.shared.u32 	%r22, [__smem];
	cvta.to.global.u64 	%rd6, %rd2;
	mul.wide.u32 	%rd7, %r2, 4;
	add.s64 	%rd8, %rd6, %rd7;
	st.global.u32 	[%rd8], %r22;
$L__BB0_9:
	ret;

}
	// .globl	_Z7reduce1IiEvPT_S1_j
.visible .entry _Z7reduce1IiEvPT_S1_j(
	.param .u64 .ptr .align 1 _Z7reduce1IiEvPT_S1_j_param_0,
	.param .u64 .ptr .align 1 _Z7reduce1IiEvPT_S1_j_param_1,
	.param .u32 _Z7reduce1IiEvPT_S1_j_param_2
)
{
	.reg .pred 	%p<6>;
	.reg .b32 	%r<28>;
	.reg .b64 	%rd<9>;

	ld.param.u64 	%rd1, [_Z7reduce1IiEvPT_S1_j_param_0];
	ld.param.u64 	%rd2, [_Z7reduce1IiEvPT_S1_j_param_1];
	ld.param.u32 	%r11, [_Z7reduce1IiEvPT_S1_j_param_2];
	mov.u32 	%r1, %tid.x;
	mov.u32 	%r2, %ctaid.x;
	mov.u32 	%r3, %ntid.x;
	mad.lo.s32 	%r4, %r2, %r3, %r1;
	setp.ge.u32 	%p1, %r4, %r11;
	mov.b32 	%r26, 0;
	@%p1 bra 	$L__BB1_2;
	cvta.to.global.u64 	%rd3, %rd1;
	mul.wide.u32 	%rd4, %r4, 4;
	add.s64 	%rd5, %rd3, %rd4;
	ld.global.u32 	%r26, [%rd5];
$L__BB1_2:
	shl.b32 	%r12, %r1, 2;
	mov.u32 	%r13, __smem;
	add.s32 	%r14, %r13, %r12;
	st.shared.u32 	[%r14], %r26;
	bar.sync 	0;
	setp.lt.u32 	%p2, %r3, 2;
	@%p2 bra 	$L__BB1_7;
	mov.b32 	%r27, 1;
$L__BB1_4:
	shl.b32 	%r8, %r27, 1;
	mul.lo.s32 	%r9, %r8, %r1;
	setp.ge.u32 	%p3, %r9, %r3;
	@%p3 bra 	$L__BB1_6;
	add.s32 	%r16, %r9, %r27;
	shl.b32 	%r17, %r16, 2;
	add.s32 	%r19, %r13, %r17;
	ld.shared.u32 	%r20, [%r19];
	shl.b32 	%r21, %r9, 2;
	add.s32 	%r22, %r13, %r21;
	ld.shared.u32 	%r23, [%r22];
	add.s32 	%r24, %r23, %r20;
	st.shared.u32 	[%r22], %r24;
$L__BB1_6:
	bar.sync 	0;
	setp.lt.u32 	%p4, %r8, %r3;
	mov.u32 	%r27, %r8;
	@%p4 bra 	$L__BB1_4;
$L__BB1_7:
	setp.ne.s32 	%p5, %r1, 0;
	@%p5 bra 	$L__BB1_9;
	ld.shared.u32 	%r25, [__smem];
	cvta.to.global.u64 	%rd6, %rd2;
	mul.wide.u32 	%rd7, %r2, 4;
	add.s64 	%rd8, %rd6, %rd7;
	st.global.u32 	[%rd8], %r25;
$L__BB1_9:
	ret;

}
	// .globl	_Z7reduce2IiEvPT_S1_j
.visible .entry _Z7reduce2IiEvPT_S1_j(
	.param .u64 .ptr .align 1 _Z7reduce2IiEvPT_S1_j_param_0,
	.param .u64 .ptr .align 1 _Z7reduce2IiEvPT_S1_j_param_1,
	.param .u32 _Z7reduce2IiEvPT_S1_j_param_2
)
{
	.reg .pred 	%p<6>;
	.reg .b32 	%r<22>;
	.reg .b64 	%rd<9>;

	ld.param.u64 	%rd1, [_Z7reduce2IiEvPT_S1_j_param_0];
	ld.param.u64 	%rd2, [_Z7reduce2IiEvPT_S1_j_param_1];
	ld.param.u32 	%r11, [_Z7reduce2IiEvPT_S1_j_param_2];
	mov.u32 	%r1, %tid.x;
	mov.u32 	%r2, %ctaid.x;
	mov.u32 	%r21, %ntid.x;
	mad.lo.s32 	%r4, %r2, %r21, %r1;
	setp.ge.u32 	%p1, %r4, %r11;
	mov.b32 	%r20, 0;
	@%p1 bra 	$L__BB2_2;
	cvta.to.global.u64 	%rd3, %rd1;
	mul.wide.u32 	%rd4, %r4, 4;
	add.s64 	%rd5, %rd3, %rd4;
	ld.global.u32 	%r20, [%rd5];
$L__BB2_2:
	shl.b32 	%r12, %r1, 2;
	mov.u32 	%r13, __smem;
	add.s32 	%r7, %r13, %r12;
	st.shared.u32 	[%r7], %r20;
	bar.sync 	0;
	setp.lt.u32 	%p2, %r21, 2;
	@%p2 bra 	$L__BB2_6;
$L__BB2_3:
	shr.u32 	%r9, %r21, 1;
	setp.ge.u32 	%p3, %r1, %r9;
	@%p3 bra 	$L__BB2_5;
	shl.b32 	%r14, %r9, 2;
	add.s32 	%r15, %r7, %r14;
	ld.shared.u32 	%r16, [%r15];
	ld.shared.u32 	%r17, [%r7];
	add.s32 	%r18, %r17, %r16;
	st.shared.u32 	[%r7], %r18;
$L__BB2_5:
	bar.sync 	0;
	setp.gt.u32 	%p4, %r21, 3;
	mov.u32 	%r21, %r9;
	@%p4 bra 	$L__BB2_3;
$L__BB2_6:
	setp.ne.s32 	%p5, %r1, 0;
	@%p5 bra 	$L__BB2_8;
	ld.shared.u32 	%r19, [__smem];
	cvta.to.global.u64 	%rd6, %rd2;
	mul.wide.u32 	%rd7, %r2, 4;
	add.s64 	%rd8, %rd6, %rd7;
	st.global.u32 	[%rd8], %r19;
$L__BB2_8:
	ret;

}
	// .globl	_Z7reduce3IiEvPT_S1_j
.visible .entry _Z7reduce3IiEvPT_S1_j(
	.param .u64 .ptr .align 1 _Z7reduce3IiEvPT_S1_j_param_0,
	.param .u64 .ptr .align 1 _Z7reduce3IiEvPT_S1_j_param_1,
	.param .u32 _Z7reduce3IiEvPT_S1_j_param_2
)
{
	.reg .pred 	%p<7>;
	.reg .b32 	%r<32>;
	.reg .b64 	%rd<11>;

	ld.param.u64 	%rd3, [_Z7reduce3IiEvPT_S1_j_param_0];
	ld.param.u64 	%rd2, [_Z7reduce3IiEvPT_S1_j_param_1];
	ld.param.u32 	%r16, [_Z7reduce3IiEvPT_S1_j_param_2];
	cvta.to.global.u64 	%rd1, %rd3;
	mov.u32 	%r1, %tid.x;
	mov.u32 	%r2, %ctaid.x;
	mov.u32 	%r29, %ntid.x;
	mul.lo.s32 	%r18, %r29, %r2;
	shl.b32 	%r19, %r18, 1;
	add.s32 	%r4, %r19, %r1;
	setp.ge.u32 	%p1, %r4, %r16;
	mov.b32 	%r28, 0;
	@%p1 bra 	$L__BB3_2;
	mul.wide.u32 	%rd4, %r4, 4;
	add.s64 	%rd5, %rd1, %rd4;
	ld.global.u32 	%r28, [%rd5];
$L__BB3_2:
	add.s32 	%r7, %r4, %r29;
	setp.ge.u32 	%p2, %r7, %r16;
	@%p2 bra 	$L__BB3_4;
	mul.wide.u32 	%rd6, %r7, 4;
	add.s64 	%rd7, %rd1, %rd6;
	ld.global.u32 	%r20, [%rd7];
	add.s32 	%r28, %r20, %r28;
$L__BB3_4:
	shl.b32 	%r21, %r1, 2;
	mov.u32 	%r22, __smem;
	add.s32 	%r10, %r22, %r21;
	st.shared.u32 	[%r10], %r28;
	bar.sync 	0;
	setp.lt.u32 	%p3, %r29, 2;
	@%p3 bra 	$L__BB3_8;
$L__BB3_5:
	shr.u32 	%r13, %r29, 1;
	setp.ge.u32 	%p4, %r1, %r13;
	@%p4 bra 	$L__BB3_7;
	shl.b32 	%r23, %r13, 2;
	add.s32 	%r24, %r10, %r23;
	ld.shared.u32 	%r25, [%r24];
	add.s32 	%r28, %r25, %r28;
	st.shared.u32 	[%r10], %r28;
$L__BB3_7:
	bar.sync 	0;
	setp.gt.u32 	%p5, %r29, 3;
	mov.u32 	%r29, %r13;
	@%p5 bra 	$L__BB3_5;
$L__BB3_8:
	setp.ne.s32 	%p6, %r1, 0;
	@%p6 bra 	$L__BB3_10;
	ld.shared.u32 	%r26, [__smem];
	cvta.to.global.u64 	%rd8, %rd2;
	mul.wide.u32 	%rd9, %r2, 4;
	add.s64 	%rd10, %rd8, %rd9;
	st.global.u32 	[%rd10], %r26;
$L__BB3_10:
	ret;

}
	// .globl	_Z7reduce4IiLj512EEvPT_S1_j
.visible .entry _Z7reduce4IiLj512EEvPT_S1_j(
	.param .u64 .ptr .align 1 _Z7reduce4IiLj512EEvPT_S1_j_param_0,
	.param .u64 .ptr .align 1 _Z7reduce4IiLj512EEvPT_S1_j_param_1,
	.param .u32 _Z7reduce4IiLj512EEvPT_S1_j_param_2
)
{
	.reg .pred 	%p<8>;
	.reg .b32 	%r<46>;
	.reg .b64 	%rd<11>;

	ld.param.u64 	%rd3, [_Z7reduce4IiLj512EEvPT_S1_j_param_0];
	ld.param.u64 	%rd2, [_Z7reduce4IiLj512EEvPT_S1_j_param_1];
	ld.param.u32 	%r17, [_Z7reduce4IiLj512EEvPT_S1_j_param_2];
	cvta.to.global.u64 	%rd1, %rd3;
	mov.u32 	%r1, %tid.x;
	mov.u32 	%r2, %ctaid.x;
	mov.u32 	%r42, %ntid.x;
	mul.lo.s32 	%r19, %r42, %r2;
	shl.b32 	%r20, %r19, 1;
	add.s32 	%r4, %r20, %r1;
	setp.ge.u32 	%p1, %r4, %r17;
	mov.b32 	%r44, 0;
	@%p1 bra 	$L__BB4_2;
	mul.wide.u32 	%rd4, %r4, 4;
	add.s64 	%rd5, %rd1, %rd4;
	ld.global.u32 	%r44, [%rd5];
$L__BB4_2:
	add.s32 	%r7, %r4, 512;
	setp.ge.u32 	%p2, %r7, %r17;
	@%p2 bra 	$L__BB4_4;
	mul.wide.u32 	%rd6, %r7, 4;
	add.s64 	%rd7, %rd1, %rd6;
	ld.global.u32 	%r21, [%rd7];
	add.s32 	%r44, %r21, %r44;
$L__BB4_4:
	shl.b32 	%r22, %r1, 2;
	mov.u32 	%r23, __smem;
	add.s32 	%r10, %r23, %r22;
	st.shared.u32 	[%r10], %r44;
	bar.sync 	0;
	setp.lt.u32 	%p3, %r42, 66;
	@%p3 bra 	$L__BB4_8;
$L__BB4_5:
	shr.u32 	%r13, %r42, 1;
	setp.ge.u32 	%p4, %r1, %r13;
	@%p4 bra 	$L__BB4_7;
	shl.b32 	%r24, %r13, 2;
	add.s32 	%r25, %r10, %r24;
	ld.shared.u32 	%r26, [%r25];
	add.s32 	%r44, %r26, %r44;
	st.shared.u32 	[%r10], %r44;
$L__BB4_7:
	bar.sync 	0;
	setp.gt.u32 	%p5, %r42, 131;
	mov.u32 	%r42, %r13;
	@%p5 bra 	$L__BB4_5;
$L__BB4_8:
	setp.gt.u32 	%p6, %r1, 31;
	@%p6 bra 	$L__BB4_11;
	ld.volatile.shared.u32 	%r27, [%r10+128];
	add.s32 	%r28, %r27, %r44;
	st.volatile.shared.u32 	[%r10], %r28;
	ld.volatile.shared.u32 	%r29, [%r10+64];
	add.s32 	%r30, %r29, %r28;
	st.volatile.shared.u32 	[%r10], %r30;
	ld.volatile.shared.u32 	%r31, [%r10+32];
	add.s32 	%r32, %r31, %r30;
	st.volatile.shared.u32 	[%r10], %r32;
	ld.volatile.shared.u32 	%r33, [%r10+16];
	add.s32 	%r34, %r33, %r32;
	st.volatile.shared.u32 	[%r10], %r34;
	ld.volatile.shared.u32 	%r35, [%r10+8];
	add.s32 	%r36, %r35, %r34;
	st.volatile.shared.u32 	[%r10], %r36;
	ld.volatile.shared.u32 	%r37, [%r10+4];
	add.s32 	%r38, %r37, %r36;
	st.volatile.shared.u32 	[%r10], %r38;
	setp.ne.s32 	%p7, %r1, 0;
	@%p7 bra 	$L__BB4_11;
	ld.shared.u32 	%r39, [__smem];
	cvta.to.global.u64 	%rd8, %rd2;
	mul.wide.u32 	%rd9, %r2, 4;
	add.s64 	%rd10, %rd8, %rd9;
	st.global.u32 	[%rd10], %r39;
$L__BB4_11:
	ret;

}
	// .globl	_Z7reduce4IiLj256EEvPT_S1_j
.visible .entry _Z7reduce4IiLj256EEvPT_S1_j(
	.param .u64 .ptr .align 1 _Z7reduce4IiLj256EEvPT_S1_j_param_0,
	.param .u64 .ptr .align 1 _Z7reduce4IiLj256EEvPT_S1_j_param_1,
	.param .u32 _Z7reduce4IiLj256EEvPT_S1_j_param_2
)
{
	.reg .pred 	%p<8>;
	.reg .b32 	%r<46>;
	.reg .b64 	%rd<11>;

	ld.param.u64 	%rd3, [_Z7reduce4IiLj256EEvPT_S1_j_param_0];
	ld.param.u64 	%rd2, [_Z7reduce4IiLj256EEvPT_S1_j_param_1];
	ld.param.u32 	%r17, [_Z7reduce4IiLj256EEvPT_S1_j_param_2];
	cvta.to.global.u64 	%rd1, %rd3;
	mov.u32 	%r1, %tid.x;
	mov.u32 	%r2, %ctaid.x;
	mov.u32 	%r42, %ntid.x;
	mul.lo.s32 	%r19, %r42, %r2;
	shl.b32 	%r20, %r19, 1;
	add.s32 	%r4, %r20, %r1;
	setp.ge.u32 	%p1, %r4, %r17;
	mov.b32 	%r44, 0;
	@%p1 bra 	$L__BB5_2;
	mul.wide.u32 	%rd4, %r4, 4;
	add.s64 	%rd5, %rd1, %rd4;
	ld.global.u32 	%r44, [%rd5];
$L__BB5_2:
	add.s32 	%r7, %r4, 256;
	setp.ge.u32 	%p2, %r7, %r17;
	@%p2 bra 	$L__BB5_4;
	mul.wide.u32 	%rd6, %r7, 4;
	add.s64 	%rd7, %rd1, %rd6;
	ld.global.u32 	%r21, [%rd7];
	add.s32 	%r44, %r21, %r44;
$L__BB5_4:
	shl.b32 	%r22, %r1, 2;
	mov.u32 	%r23, __smem;
	add.s32 	%r10, %r23, %r22;
	st.shared.u32 	[%r10], %r44;
	bar.sync 	0;
	setp.lt.u32 	%p3, %r42, 66;
	@%p3 bra 	$L__BB5_8;
$L__BB5_5:
	shr.u32 	%r13, %r42, 1;
	setp.ge.u32 	%p4, %r1, %r13;
	@%p4 bra 	$L__BB5_7;
	shl.b32 	%r24, %r13, 2;
	add.s32 	%r25, %r10, %r24;
	ld.shared.u32 	%r26, [%r25];
	add.s32 	%r44, %r26, %r44;
	st.shared.u32 	[%r10], %r44;
$L__BB5_7:
	bar.sync 	0;
	setp.gt.u32 	%p5, %r42, 131;
	mov.u32 	%r42, %r13;
	@%p5 bra 	$L__BB5_5;
$L__BB5_8:
	setp.gt.u32 	%p6, %r1, 31;
	@%p6 bra 	$L__BB5_11;
	ld.volatile.shared.u32 	%r27, [%r10+128];
	add.s32 	%r28, %r27, %r44;
	st.volatile.shared.u32 	[%r10], %r28;
	ld.volatile.shared.u32 	%r29, [%r10+64];
	add.s32 	%r30, %r29, %r28;
	st.volatile.shared.u32 	[%r10], %r30;
	ld.volatile.shared.u32 	%r31, [%r10+32];
	add.s32 	%r32, %r31, %r30;
	st.volatile.shared.u32 	[%r10], %r32;
	ld.volatile.shared.u32 	%r33, [%r10+16];
	add.s32 	%r34, %r33, %r32;
	st.volatile.shared.u32 	[%r10], %r34;
	ld.volatile.shared.u32 	%r35, [%r10+8];
	add.s32 	%r36, %r35, %r34;
	st.volatile.shared.u32 	[%r10], %r36;
	ld.volatile.shared.u32 	%r37, [%r10+4];
	add.s32 	%r38, %r37, %r36;
	st.volatile.shared.u32 	[%r10], %r38;
	setp.ne.s32 	%p7, %r1, 0;
	@%p7 bra 	$L__BB5_11;
	ld.shared.u32 	%r39, [__smem];
	cvta.to.global.u64 	%rd8, %rd2;
	mul.wide.u32 	%rd9, %r2, 4;
	add.s64 	%rd10, %rd8, %rd9;
	st.global.u32 	[%rd10], %r39;
$L__BB5_11:
	ret;

}
	// .globl	_Z7reduce4IiLj128EEvPT_S1_j
.visible .entry _Z7reduce4IiLj128EEvPT_S1_j(
	.param .u64 .ptr .align 1 _Z7reduce4IiLj128EEvPT_S1_j_param_0,
	.param .u64 .ptr .align 1 _Z7reduce4IiLj128EEvPT_S1_j_param_1,
	.param .u32 _Z7reduce4IiLj128EEvPT_S1_j_param_2
)
{
	.reg .pred 	%p<8>;
	.reg .b32 	%r<46>;
	.reg .b64 	%rd<11>;

	ld.param.u64 	%rd3, [_Z7reduce4IiLj128EEvPT_S1_j_param_0];
	ld.param.u64 	%rd2, [_Z7reduce4IiLj128EEvPT_S1_j_param_1];
	ld.param.u32 	%r17, [_Z7reduce4IiLj128EEvPT_S1_j_param_2];
	cvta.to.global.u64 	%rd1, %rd3;
	mov.u32 	%r1, %tid.x;
	mov.u32 	%r2, %ctaid.x;
	mov.u32 	%r42, %ntid.x;
	mul.lo.s32 	%r19, %r42, %r2;
	shl.b32 	%r20, %r19, 1;
	add.s32 	%r4, %r20, %r1;
	setp.ge.u32 	%p1, %r4, %r17;
	mov.b32 	%r44, 0;
	@%p1 bra 	$L__BB6_2;
	mul.wide.u32 	%rd4, %r4, 4;
	add.s64 	%rd5, %rd1, %rd4;
	ld.global.u32 	%r44, [%rd5];
$L__BB6_2:
	add.s32 	%r7, %r4, 128;
	setp.ge.u32 	%p2, %r7, %r17;
	@%p2 bra 	$L__BB6_4;
	mul.wide.u32 	%rd6, %r7, 4;
	add.s64 	%rd7, %rd1, %rd6;
	ld.global.u32 	%r21, [%rd7];
	add.s32 	%r44, %r21, %r44;
$L__BB6_4:
	shl.b32 	%r22, %r1, 2;
	mov.u32 	%r23, __smem;
	add.s32 	%r10, %r23, %r22;
	st.shared.u32 	[%r10], %r44;
	bar.sync 	0;
	setp.lt.u32 	%p3, %r42, 66;
	@%p3 bra 	$L__BB6_8;
$L__BB6_5:
	shr.u32 	%r13, %r42, 1;
	setp.ge.u32 	%p4, %r1, %r13;
	@%p4 bra 	$L__BB6_7;
	shl.b32 	%r24, %r13, 2;
	add.s32 	%r25, %r10, %r24;
	ld.shared.u32 	%r26, [%r25];
	add.s32 	%r44, %r26, %r44;
	st.shared.u32 	[%r10], %r44;
$L__BB6_7:
	bar.sync 	0;
	setp.gt.u32 	%p5, %r42, 131;
	mov.u32 	%r42, %r13;
	@%p5 bra 	$L__BB6_5;
$L__BB6_8:
	setp.gt.u32 	%p6, %r1, 31;
	@%p6 bra 	$L__BB6_11;
	ld.volatile.shared.u32 	%r27, [%r10+128];
	add.s32 	%r28, %r27, %r44;
	st.volatile.shared.u32 	[%r10], %r28;
	ld.volatile.shared.u32 	%r29, [%r10+64];
	add.s32 	%r30, %r29, %r28;
	st.volatile.shared.u32 	[%r10], %r30;
	ld.volatile.shared.u32 	%r31, [%r10+32];
	add.s32 	%r32, %r31, %r30;
	st.volatile.shared.u32 	[%r10], %r32;
	ld.volatile.shared.u32 	%r33, [%r10+16];
	add.s32 	%r34, %r33, %r32;
	st.volatile.shared.u32 	[%r10], %r34;
	ld.volatile.shared.u32 	%r35, [%r10+8];
	add.s32 	%r36, %r35, %r34;
	st.volatile.shared.u32 	[%r10], %r36;
	ld.volatile.shared.u32 	%r37, [%r10+4];
	add.s32 	%r38, %r37, %r36;
	st.volatile.shared.u32 	[%r10], %r38;
	setp.ne.s32 	%p7, %r1, 0;
	@%p7 bra 	$L__BB6_11;
	ld.shared.u32 	%r39, [__smem];
	cvta.to.global.u64 	%rd8, %rd2;
	mul.wide.u32 	%rd9, %r2, 4;
	add.s64 	%rd10, %rd8, %rd9;
	st.global.u32 	[%rd10], %r39;
$L__BB6_11:
	ret;

}
	// .globl	_Z7reduce4IiLj64EEvPT_S1_j
.visible .entry _Z7reduce4IiLj64EEvPT_S1_j(
	.param .u64 .ptr .align 1 _Z7reduce4IiLj64EEvPT_S1_j_param_0,
	.param .u64 .ptr .align 1 _Z7reduce4IiLj64EEvPT_S1_j_param_1,
	.param .u32 _Z7reduce4IiLj64EEvPT_S1_j_param_2
)
{
	.reg .pred 	%p<8>;
	.reg .b32 	%r<46>;
	.reg .b64 	%rd<11>;

	ld.param.u64 	%rd3, [_Z7reduce4IiLj64EEvPT_S1_j_param_0];
	ld.param.u64 	%rd2, [_Z7reduce4IiLj64EEvPT_S1_j_param_1];
	ld.param.u32 	%r17, [_Z7reduce4IiLj64EEvPT_S1_j_param_2];
	cvta.to.global.u64 	%rd1, %rd3;
	mov.u32 	%r1, %tid.x;
	mov.u32 	%r2, %ctaid.x;
	mov.u32 	%r42, %ntid.x;
	mul.lo.s32 	%r19, %r42, %r2;
	shl.b32 	%r20, %r19, 1;
	add.s32 	%r4, %r20, %r1;
	setp.ge.u32 	%p1, %r4, %r17;
	mov.b32 	%r44, 0;
	@%p1 bra 	$L__BB7_2;
	mul.wide.u32 	%rd4, %r4, 4;
	add.s64 	%rd5, %rd1, %rd4;
	ld.global.u32 	%r44, [%rd5];
$L__BB7_2:
	add.s32 	%r7, %r4, 64;
	setp.ge.u32 	%p2, %r7, %r17;
	@%p2 bra 	$L__BB7_4;
	mul.wide.u32 	%rd6, %r7, 4;
	add.s64 	%rd7, %rd1, %rd6;
	ld.global.u32 	%r21, [%rd7];
	add.s32 	%r44, %r21, %r44;
$L__BB7_4:
	shl.b32 	%r22, %r1, 2;
	mov.u32 	%r23, __smem;
	add.s32 	%r10, %r23, %r22;
	st.shared.u32 	[%r10], %r44;
	bar.sync 	0;
	setp.lt.u32 	%p3, %r42, 66;
	@%p3 bra 	$L__BB7_8;
$L__BB7_5:
	shr.u32 	%r13, %r42, 1;
	setp.ge.u32 	%p4, %r1, %r13;
	@%p4 bra 	$L__BB7_7;
	shl.b32 	%r24, %r13, 2;
	add.s32 	%r25, %r10, %r24;
	ld.shared.u32 	%r26, [%r25];
	add.s32 	%r44, %r26, %r44;
	st.shared.u32 	[%r10], %r44;
$L__BB7_7:
	bar.sync 	0;
	setp.gt.u32 	%p5, %r42, 131;
	mov.u32 	%r42, %r13;
	@%p5 bra 	$L__BB7_5;
$L__BB7_8:
	setp.gt.u32 	%p6, %r1, 31;
	@%p6 bra 	$L__BB7_11;
	ld.volatile.shared.u32 	%r27, [%r10+128];
	add.s32 	%r28, %r27, %r44;
	st.volatile.shared.u32 	[%r10], %r28;
	ld.volatile.shared.u32 	%r29, [%r10+64];
	add.s32 	%r30, %r29, %r28;
	st.volatile.shared.u32 	[%r10], %r30;
	ld.volatile.shared.u32 	%r31, [%r10+32];
	add.s32 	%r32, %r31, %r30;
	st.volatile.shared.u32 	[%r10], %r32;
	ld.volatile.shared.u32 	%r33, [%r10+16];
	add.s32 	%r34, %r33, %r32;
	st.volatile.shared.u32 	[%r10], %r34;
	ld.volatile.shared.u32 	%r35, [%r10+8];
	add.s32 	%r36, %r35, %r34;
	st.volatile.shared.u32 	[%r10], %r36;
	ld.volatile.shared.u32 	%r37, [%r10+4];
	add.s32 	%r38, %r37, %r36;
	st.volatile.shared.u32 	[%r10], %r38;
	setp.ne.s32 	%p7, %r1, 0;
	@%p7 bra 	$L__BB7_11;
	ld.shared.u32 	%r39, [__smem];
	cvta.to.global.u64 	%rd8, %rd2;
	mul.wide.u32 	%rd9, %r2, 4;
	add.s64 	%rd10, %rd8, %rd9;
	st.global.u32 	[%rd10], %r39;
$L__BB7_11:
	ret;

}
	// .globl	_Z7reduce4IiLj32EEvPT_S1_j
.visible .entry _Z7reduce4IiLj32EEvPT_S1_j(
	.param .u64 .ptr .align 1 _Z7reduce4IiLj32EEvPT_S1_j_param_0,
	.param .u64 .ptr .align 1 _Z7reduce4IiLj32EEvPT_S1_j_param_1,
	.param .u32 _Z7reduce4IiLj32EEvPT_S1_j_param_2
)
{
	.reg .pred 	%p<8>;
	.reg .b32 	%r<44>;
	.reg .b64 	%rd<11>;

	ld.param.u64 	%rd3, [_Z7reduce4IiLj32EEvPT_S1_j_param_0];
	ld.param.u64 	%rd2, [_Z7reduce4IiLj32EEvPT_S1_j_param_1];
	ld.param.u32 	%r17, [_Z7reduce4IiLj32EEvPT_S1_j_param_2];
	cvta.to.global.u64 	%rd1, %rd3;
	mov.u32 	%r1, %tid.x;
	mov.u32 	%r2, %ctaid.x;
	mov.u32 	%r40, %ntid.x;
	mul.lo.s32 	%r19, %r40, %r2;
	shl.b32 	%r20, %r19, 1;
	add.s32 	%r4, %r20, %r1;
	setp.ge.u32 	%p1, %r4, %r17;
	mov.b32 	%r42, 0;
	@%p1 bra 	$L__BB8_2;
	mul.wide.u32 	%rd4, %r4, 4;
	add.s64 	%rd5, %rd1, %rd4;
	ld.global.u32 	%r42, [%rd5];
$L__BB8_2:
	add.s32 	%r7, %r4, 32;
	setp.ge.u32 	%p2, %r7, %r17;
	@%p2 bra 	$L__BB8_4;
	mul.wide.u32 	%rd6, %r7, 4;
	add.s64 	%rd7, %rd1, %rd6;
	ld.global.u32 	%r21, [%rd7];
	add.s32 	%r42, %r21, %r42;
$L__BB8_4:
	shl.b32 	%r22, %r1, 2;
	mov.u32 	%r23, __smem;
	add.s32 	%r10, %r23, %r22;
	st.shared.u32 	[%r10], %r42;
	bar.sync 	0;
	setp.lt.u32 	%p3, %r40, 66;
	@%p3 bra 	$L__BB8_8;
$L__BB8_5:
	shr.u32 	%r13, %r40, 1;
	setp.ge.u32 	%p4, %r1, %r13;
	@%p4 bra 	$L__BB8_7;
	shl.b32 	%r24, %r13, 2;
	add.s32 	%r25, %r10, %r24;
	ld.shared.u32 	%r26, [%r25];
	add.s32 	%r42, %r26, %r42;
	st.shared.u32 	[%r10], %r42;
$L__BB8_7:
	bar.sync 	0;
	setp.gt.u32 	%p5, %r40, 131;
	mov.u32 	%r40, %r13;
	@%p5 bra 	$L__BB8_5;
$L__BB8_8:
	setp.gt.u32 	%p6, %r1, 31;
	@%p6 bra 	$L__BB8_11;
	ld.volatile.shared.u32 	%r27, [%r10+64];
	add.s32 	%r28, %r27, %r42;
	st.volatile.shared.u32 	[%r10], %r28;
	ld.volatile.shared.u32 	%r29, [%r10+32];
	add.s32 	%r30, %r29, %r28;
	st.volatile.shared.u32 	[%r10], %r30;
	ld.volatile.shared.u32 	%r31, [%r10+16];
	add.s32 	%r32, %r31, %r30;
	st.volatile.shared.u32 	[%r10], %r32;
	ld.volatile.shared.u32 	%r33, [%r10+8];
	add.s32 	%r34, %r33, %r32;
	st.volatile.shared.u32 	[%r10], %r34;
	ld.volatile.shared.u32 	%r35, [%r10+4];
	add.s32 	%r36, %r35, %r34;
	st.volatile.shared.u32 	[%r10], %r36;
	setp.ne.s32 	%p7, %r1, 0;
	@%p7 bra 	$L__BB8_11;
	ld.shared.u32 	%r37, [__smem];
	cvta.to.global.u64 	%rd8, %rd2;
	mul.wide.u32 	%rd9, %r2, 4;
	add.s64 	%rd10, %rd8, %rd9;
	st.global.u32 	[%rd10], %r37;
$L__BB8_11:
	ret;

}
	// .globl	_Z7reduce4IiLj16EEvPT_S1_j
.visible .entry _Z7reduce4IiLj16EEvPT_S1_j(
	.param .u64 .ptr .align 1 _Z7reduce4IiLj16EEvPT_S1_j_param_0,
	.param .u64 .ptr .align 1 _Z7reduce4IiLj16EEvPT_S1_j_param_1,
	.param .u32 _Z7reduce4IiLj16EEvPT_S1_j_param_2
)
{
	.reg .pred 	%p<8>;
	.reg .b32 	%r<42>;
	.reg .b64 	%rd<11>;

	ld.param.u64 	%rd3, [_Z7reduce4IiLj16EEvPT_S1_j_param_0];
	ld.param.u64 	%rd2, [_Z7reduce4IiLj16EEvPT_S1_j_param_1];
	ld.param.u32 	%r17, [_Z7reduce4IiLj16EEvPT_S1_j_param_2];
	cvta.to.global.u64 	%rd1, %rd3;
	mov.u32 	%r1, %tid.x;
	mov.u32 	%r2, %ctaid.x;
	mov.u32 	%r38, %ntid.x;
	mul.lo.s32 	%r19, %r38, %r2;
	shl.b32 	%r20, %r19, 1;
	add.s32 	%r4, %r20, %r1;
	setp.ge.u32 	%p1, %r4, %r17;
	mov.b32 	%r40, 0;
	@%p1 bra 	$L__BB9_2;
	mul.wide.u32 	%rd4, %r4, 4;
	add.s64 	%rd5, %rd1, %rd4;
	ld.global.u32 	%r40, [%rd5];
$L__BB9_2:
	add.s32 	%r7, %r4, 16;
	setp.ge.u32 	%p2, %r7, %r17;
	@%p2 bra 	$L__BB9_4;
	mul.wide.u32 	%rd6, %r7, 4;
	add.s64 	%rd7, %rd1, %rd6;
	ld.global.u32 	%r21, [%rd7];
	add.s32 	%r40, %r21, %r40;
$L__BB9_4:
	shl.b32 	%r22, %r1, 2;
	mov.u32 	%r23, __smem;
	add.s32 	%r10, %r23, %r22;
	st.shared.u32 	[%r10], %r40;
	bar.sync 	0;
	setp.lt.u32 	%p3, %r38, 66;
	@%p3 bra 	$L__BB9_8;
$L__BB9_5:
	shr.u32 	%r13, %r38, 1;
	setp.ge.u32 	%p4, %r1, %r13;
	@%p4 bra 	$L__BB9_7;
	shl.b32 	%r24, %r13, 2;
	add.s32 	%r25, %r10, %r24;
	ld.shared.u32 	%r26, [%r25];
	add.s32 	%r40, %r26, %r40;
	st.shared.u32 	[%r10], %r40;
$L__BB9_7:
	bar.sync 	0;
	setp.gt.u32 	%p5, %r38, 131;
	mov.u32 	%r38, %r13;
	@%p5 bra 	$L__BB9_5;
$L__BB9_8:
	setp.gt.u32 	%p6, %r1, 31;
	@%p6 bra 	$L__BB9_11;
	ld.volatile.shared.u32 	%r27, [%r10+32];
	add.s32 	%r28, %r27, %r40;
	st.volatile.shared.u32 	[%r10], %r28;
	ld.volatile.shared.u32 	%r29, [%r10+16];
	add.s32 	%r30, %r29, %r28;
	st.volatile.shared.u32 	[%r10], %r30;
	ld.volatile.shared.u32 	%r31, [%r10+8];
	add.s32 	%r32, %r31, %r30;
	st.volatile.shared.u32 	[%r10], %r32;
	ld.volatile.shared.u32 	%r33, [%r10+4];
	add.s32 	%r34, %r33, %r32;
	st.volatile.shared.u32 	[%r10], %r34;
	setp.ne.s32 	%p7, %r1, 0;
	@%p7 bra 	$L__BB9_11;
	ld.shared.u32 	%r35, [__smem];
	cvta.to.global.u64 	%rd8, %rd2;
	mul.wide.u32 	%rd9, %r2, 4;
	add.s64 	%rd10, %rd8, %rd9;
	st.global.u32 	[%rd10], %r35;
$L__BB9_11:
	ret;

}
	// .globl	_Z7reduce4IiLj8EEvPT_S1_j
.visible .entry _Z7reduce4IiLj8EEvPT_S1_j(
	.param .u64 .ptr .align 1 _Z7reduce4IiLj8EEvPT_S1_j_param_0,
	.param .u64 .ptr .align 1 _Z7reduce4IiLj8EEvPT_S1_j_param_1,
	.param .u32 _Z7reduce4IiLj8EEvPT_S1_j_param_2
)
{
	.reg .pred 	%p<8>;
	.reg .b32 	%r<40>;
	.reg .b64 	%rd<11>;

	ld.param.u64 	%rd3, [_Z7reduce4IiLj8EEvPT_S1_j_param_0];
	ld.param.u64 	%rd2, [_Z7reduce4IiLj8EEvPT_S1_j_param_1];
	ld.param.u32 	%r17, [_Z7reduce4IiLj8EEvPT_S1_j_param_2];
	cvta.to.global.u64 	%rd1, %rd3;
	mov.u32 	%r1, %tid.x;
	mov.u32 	%r2, %ctaid.x;
	mov.u32 	%r36, %ntid.x;
	mul.lo.s32 	%r19, %r36, %r2;
	shl.b32 	%r20, %r19, 1;
	add.s32 	%r4, %r20, %r1;
	setp.ge.u32 	%p1, %r4, %r17;
	mov.b32 	%r38, 0;
	@%p1 bra 	$L__BB10_2;
	mul.wide.u32 	%rd4, %r4, 4;
	add.s64 	%rd5, %rd1, %rd4;
	ld.global.u32 	%r38, [%rd5];
$L__BB10_2:
	add.s32 	%r7, %r4, 8;
	setp.ge.u32 	%p2, %r7, %r17;
	@%p2 bra 	$L__BB10_4;
	mul.wide.u32 	%rd6, %r7, 4;
	add.s64 	%rd7, %rd1, %rd6;
	ld.global.u32 	%r21, [%rd7];
	add.s32 	%r38, %r21, %r38;
$L__BB10_4:
	shl.b32 	%r22, %r1, 2;
	mov.u32 	%r23, __smem;
	add.s32 	%r10, %r23, %r22;
	st.shared.u32 	[%r10], %r38;
	bar.sync 	0;
	setp.lt.u32 	%p3, %r36, 66;
	@%p3 bra 	$L__BB10_8;
$L__BB10_5:
	shr.u32 	%r13, %r36, 1;
	setp.ge.u32 	%p4, %r1, %r13;
	@%p4 bra 	$L__BB10_7;
	shl.b32 	%r24, %r13, 2;
	add.s32 	%r25, %r10, %r24;
	ld.shared.u32 	%r26, [%r25];
	add.s32 	%r38, %r26, %r38;
	st.shared.u32 	[%r10], %r38;
$L__BB10_7:
	bar.sync 	0;
	setp.gt.u32 	%p5, %r36, 131;
	mov.u32 	%r36, %r13;
	@%p5 bra 	$L__BB10_5;
$L__BB10_8:
	setp.gt.u32 	%p6, %r1, 31;
	@%p6 bra 	$L__BB10_11;
	ld.volatile.shared.u32 	%r27, [%r10+16];
	add.s32 	%r28, %r27, %r38;
	st.volatile.shared.u32 	[%r10], %r28;
	ld.volatile.shared.u32 	%r29, [%r10+8];
	add.s32 	%r30, %r29, %r28;
	st.volatile.shared.u32 	[%r10], %r30;
	ld.volatile.shared.u32 	%r31, [%r10+4];
	add.s32 	%r32, %r31, %r30;
	st.volatile.shared.u32 	[%r10], %r32;
	setp.ne.s32 	%p7, %r1, 0;
	@%p7 bra 	$L__BB10_11;
	ld.shared.u32 	%r33, [__smem];
	cvta.to.global.u64 	%rd8, %rd2;
	mul.wide.u32 	%rd9, %r2, 4;
	add.s64 	%rd10, %rd8, %rd9;
	st.global.u32 	[%rd10], %r33;
$L__BB10_11:
	ret;

}
	// .globl	_Z7reduce4IiLj4EEvPT_S1_j
.visible .entry _Z7reduce4IiLj4EEvPT_S1_j(
	.param .u64 .ptr .align 1 _Z7reduce4IiLj4EEvPT_S1_j_param_0,
	.param .u64 .ptr .align 1 _Z7reduce4IiLj4EEvPT_S1_j_param_1,
	.param .u32 _Z7reduce4IiLj4EEvPT_S1_j_param_2
)
{
	.reg .pred 	%p<8>;
	.reg .b32 	%r<38>;
	.reg .b64 	%rd<11>;

	ld.param.u64 	%rd3, [_Z7reduce4IiLj4EEvPT_S1_j_param_0];
	ld.param.u64 	%rd2, [_Z7reduce4IiLj4EEvPT_S1_j_param_1];
	ld.param.u32 	%r17, [_Z7reduce4IiLj4EEvPT_S1_j_param_2];
	cvta.to.global.u64 	%rd1, %rd3;
	mov.u32 	%r1, %tid.x;
	mov.u32 	%r2, %ctaid.x;
	mov.u32 	%r34, %ntid.x;
	mul.lo.s32 	%r19, %r34, %r2;
	shl.b32 	%r20, %r19, 1;
	add.s32 	%r4, %r20, %r1;
	setp.ge.u32 	%p1, %r4, %r17;
	mov.b32 	%r36, 0;
	@%p1 bra 	$L__BB11_2;
	mul.wide.u32 	%rd4, %r4, 4;
	add.s64 	%rd5, %rd1, %rd4;
	ld.global.u32 	%r36, [%rd5];
$L__BB11_2:
	add.s32 	%r7, %r4, 4;
	setp.ge.u32 	%p2, %r7, %r17;
	@%p2 bra 	$L__BB11_4;
	mul.wide.u32 	%rd6, %r7, 4;
	add.s64 	%rd7, %rd1, %rd6;
	ld.global.u32 	%r21, [%rd7];
	add.s32 	%r36, %r21, %r36;
$L__BB11_4:
	shl.b32 	%r22, %r1, 2;
	mov.u32 	%r23, __smem;
	add.s32 	%r10, %r23, %r22;
	st.shared.u32 	[%r10], %r36;
	bar.sync 	0;
	setp.lt.u32 	%p3, %r34, 66;
	@%p3 bra 	$L__BB11_8;
$L__BB11_5:
	shr.u32 	%r13, %r34, 1;
	setp.ge.u32 	%p4, %r1, %r13;
	@%p4 bra 	$L__BB11_7;
	shl.b32 	%r24, %r13, 2;
	add.s32 	%r25, %r10, %r24;
	ld.shared.u32 	%r26, [%r25];
	add.s32 	%r36, %r26, %r36;
	st.shared.u32 	[%r10], %r36;
$L__BB11_7:
	bar.sync 	0;
	setp.gt.u32 	%p5, %r34, 131;
	mov.u32 	%r34, %r13;
	@%p5 bra 	$L__BB11_5;
$L__BB11_8:
	setp.gt.u32 	%p6, %r1, 31;
	@%p6 bra 	$L__BB11_11;
	ld.volatile.shared.u32 	%r27, [%r10+8];
	add.s32 	%r28, %r27, %r36;
	st.volatile.shared.u32 	[%r10], %r28;
	ld.volatile.shared.u32 	%r29, [%r10+4];
	add.s32 	%r30, %r29, %r28;
	st.volatile.shared.u32 	[%r10], %r30;
	setp.ne.s32 	%p7, %r1, 0;
	@%p7 bra 	$L__BB11_11;
	ld.shared.u32 	%r31, [__smem];
	cvta.to.global.u64 	%rd8, %rd2;
	mul.wide.u32 	%rd9, %r2, 4;
	add.s64 	%rd10, %rd8, %rd9;
	st.global.u32 	[%rd10], %r31;
$L__BB11_11:
	ret;

}
	// .globl	_Z7reduce4IiLj2EEvPT_S1_j
.visible .entry _Z7reduce4IiLj2EEvPT_S1_j(
	.param .u64 .ptr .align 1 _Z7reduce4IiLj2EEvPT_S1_j_param_0,
	.param .u64 .ptr .align 1 _Z7reduce4IiLj2EEvPT_S1_j_param_1,
	.param .u32 _Z7reduce4IiLj2EEvPT_S1_j_param_2
)
{
	.reg .pred 	%p<8>;
	.reg .b32 	%r<36>;
	.reg .b64 	%rd<11>;

	ld.param.u64 	%rd3, [_Z7reduce4IiLj2EEvPT_S1_j_param_0];
	ld.param.u64 	%rd2, [_Z7reduce4IiLj2EEvPT_S1_j_param_1];
	ld.param.u32 	%r17, [_Z7reduce4IiLj2EEvPT_S1_j_param_2];
	cvta.to.global.u64 	%rd1, %rd3;
	mov.u32 	%r1, %tid.x;
	mov.u32 	%r2, %ctaid.x;
	mov.u32 	%r32, %ntid.x;
	mul.lo.s32 	%r19, %r32, %r2;
	shl.b32 	%r20, %r19, 1;
	add.s32 	%r4, %r20, %r1;
	setp.ge.u32 	%p1, %r4, %r17;
	mov.b32 	%r34, 0;
	@%p1 bra 	$L__BB12_2;
	mul.wide.u32 	%rd4, %r4, 4;
	add.s64 	%rd5, %rd1, %rd4;
	ld.global.u32 	%r34, [%rd5];
$L__BB12_2:
	add.s32 	%r7, %r4, 2;
	setp.ge.u32 	%p2, %r7, %r17;
	@%p2 bra 	$L__BB12_4;
	mul.wide.u32 	%rd6, %r7, 4;
	add.s64 	%rd7, %rd1, %rd6;
	ld.global.u32 	%r21, [%rd7];
	add.s32 	%r34, %r21, %r34;
$L__BB12_4:
	shl.b32 	%r22, %r1, 2;
	mov.u32 	%r23, __smem;
	add.s32 	%r10, %r23, %r22;
	st.shared.u32 	[%r10], %r34;
	bar.sync 	0;
	setp.lt.u32 	%p3, %r32, 66;
	@%p3 bra 	$L__BB12_8;
$L__BB12_5:
	shr.u32 	%r13, %r32, 1;
	setp.ge.u32 	%p4, %r1, %r13;
	@%p4 bra 	$L__BB12_7;
	shl.b32 	%r24, %r13, 2;
	add.s32 	%r25, %r10, %r24;
	ld.shared.u32 	%r26, [%r25];
	add.s32 	%r34, %r26, %r34;
	st.shared.u32 	[%r10], %r34;
$L__BB12_7:
	bar.sync 	0;
	setp.gt.u32 	%p5, %r32, 131;
	mov.u32 	%r32, %r13;
	@%p5 bra 	$L__BB12_5;
$L__BB12_8:
	setp.gt.u32 	%p6, %r1, 31;
	@%p6 bra 	$L__BB12_11;
	ld.volatile.shared.u32 	%r27, [%r10+4];
	add.s32 	%r28, %r27, %r34;
	st.volatile.shared.u32 	[%r10], %r28;
	setp.ne.s32 	%p7, %r1, 0;
	@%p7 bra 	$L__BB12_11;
	ld.shared.u32 	%r29, [__smem];
	cvta.to.global.u64 	%rd8, %rd2;
	mul.wide.u32 	%rd9, %r2, 4;
	add.s64 	%rd10, %rd8, %rd9;
	st.global.u32 	[%rd10], %r29;
$L__BB12_11:
	ret;

}
	// .globl	_Z7reduce4IiLj1EEvPT_S1_j
.visible .entry _Z7reduce4IiLj1EEvPT_S1_j(
	.param .u64 .ptr .align 1 _Z7reduce4IiLj1EEvPT_S1_j_param_0,
	.param .u64 .ptr .align 1 _Z7reduce4IiLj1EEvPT_S1_j_param_1,
	.param .u32 _Z7reduce4IiLj1EEvPT_S1_j_param_2
)
{
	.reg .pred 	%p<7>;
	.reg .b32 	%r<32>;
	.reg .b64 	%rd<11>;

	ld.param.u64 	%rd3, [_Z7reduce4IiLj1EEvPT_S1_j_param_0];
	ld.param.u64 	%rd2, [_Z7reduce4IiLj1EEvPT_S1_j_param_1];
	ld.param.u32 	%r16, [_Z7reduce4IiLj1EEvPT_S1_j_param_2];
	cvta.to.global.u64 	%rd1, %rd3;
	mov.u32 	%r1, %tid.x;
	mov.u32 	%r2, %ctaid.x;
	mov.u32 	%r29, %ntid.x;
	mul.lo.s32 	%r18, %r29, %r2;
	shl.b32 	%r19, %r18, 1;
	add.s32 	%r4, %r19, %r1;
	setp.ge.u32 	%p1, %r4, %r16;
	mov.b32 	%r28, 0;
	@%p1 bra 	$L__BB13_2;
	mul.wide.u32 	%rd4, %r4, 4;
	add.s64 	%rd5, %rd1, %rd4;
	ld.global.u32 	%r28, [%rd5];
$L__BB13_2:
	add.s32 	%r7, %r4, 1;
	setp.ge.u32 	%p2, %r7, %r16;
	@%p2 bra 	$L__BB13_4;
	mul.wide.u32 	%rd6, %r7, 4;
	add.s64 	%rd7, %rd1, %rd6;
	ld.global.u32 	%r20, [%rd7];
	add.s32 	%r28, %r20, %r28;
$L__BB13_4:
	shl.b32 	%r21, %r1, 2;
	mov.u32 	%r22, __smem;
	add.s32 	%r10, %r22, %r21;
	st.shared.u32 	[%r10], %r28;
	bar.sync 	0;
	setp.lt.u32 	%p3, %r29, 66;
	@%p3 bra 	$L__BB13_8;
$L__BB13_5:
	shr.u32 	%r13, %r29, 1;
	setp.ge.u32 	%p4, %r1, %r13;
	@%p4 bra 	$L__BB13_7;
	shl.b32 	%r23, %r13, 2;
	add.s32 	%r24, %r10, %r23;
	ld.shared.u32 	%r25, [%r24];
	add.s32 	%r28, %r25, %r28;
	st.shared.u32 	[%r10], %r28;
$L__BB13_7:
	bar.sync 	0;
	setp.gt.u32 	%p5, %r29, 131;
	mov.u32 	%r29, %r13;
	@%p5 bra 	$L__BB13_5;
$L__BB13_8:
	setp.ne.s32 	%p6, %r1, 0;
	@%p6 bra 	$L__BB13_10;
	ld.shared.u32 	%r26, [__smem];
	cvta.to.global.u64 	%rd8, %rd2;
	mul.wide.u32 	%rd9, %r2, 4;
	add.s64 	%rd10, %rd8, %rd9;
	st.global.u32 	[%rd10], %r26;
$L__BB13_10:
	ret;

}
	// .globl	_Z7reduce5IiLj512EEvPT_S1_j
.visible .entry _Z7reduce5IiLj512EEvPT_S1_j(
	.param .u64 .ptr .align 1 _Z7reduce5IiLj512EEvPT_S1_j_param_0,
	.param .u64 .ptr .align 1 _Z7reduce5IiLj512EEvPT_S1_j_param_1,
	.param .u32 _Z7reduce5IiLj512EEvPT_S1_j_param_2
)
{
	.reg .pred 	%p<8>;
	.reg .b32 	%r<43>;
	.reg .b64 	%rd<11>;

	ld.param.u64 	%rd3, [_Z7reduce5IiLj512EEvPT_S1_j_param_0];
	ld.param.u64 	%rd2, [_Z7reduce5IiLj512EEvPT_S1_j_param_1];
	ld.param.u32 	%r16, [_Z7reduce5IiLj512EEvPT_S1_j_param_2];
	cvta.to.global.u64 	%rd1, %rd3;
	mov.u32 	%r1, %tid.x;
	mov.u32 	%r2, %ctaid.x;
	shl.b32 	%r18, %r2, 10;
	or.b32  	%r3, %r18, %r1;
	setp.ge.u32 	%p1, %r3, %r16;
	mov.b32 	%r39, 0;
	@%p1 bra 	$L__BB14_2;
	mul.wide.u32 	%rd4, %r3, 4;
	add.s64 	%rd5, %rd1, %rd4;
	ld.global.u32 	%r39, [%rd5];
$L__BB14_2:
	add.s32 	%r6, %r3, 512;
	setp.ge.u32 	%p2, %r6, %r16;
	@%p2 bra 	$L__BB14_4;
	mul.wide.u32 	%rd6, %r6, 4;
	add.s64 	%rd7, %rd1, %rd6;
	ld.global.u32 	%r19, [%rd7];
	add.s32 	%r39, %r19, %r39;
$L__BB14_4:
	shl.b32 	%r20, %r1, 2;
	mov.u32 	%r21, __smem;
	add.s32 	%r9, %r21, %r20;
	st.shared.u32 	[%r9], %r39;
	bar.sync 	0;
	setp.gt.u32 	%p3, %r1, 255;
	@%p3 bra 	$L__BB14_6;
	ld.shared.u32 	%r22, [%r9+1024];
	add.s32 	%r39, %r22, %r39;
	st.shared.u32 	[%r9], %r39;
$L__BB14_6:
	bar.sync 	0;
	setp.gt.u32 	%p4, %r1, 127;
	@%p4 bra 	$L__BB14_8;
	ld.shared.u32 	%r23, [%r9+512];
	add.s32 	%r39, %r23, %r39;
	st.shared.u32 	[%r9], %r39;
$L__BB14_8:
	bar.sync 	0;
	setp.gt.u32 	%p5, %r1, 63;
	@%p5 bra 	$L__BB14_10;
	ld.shared.u32 	%r24, [%r9+256];
	add.s32 	%r39, %r24, %r39;
	st.shared.u32 	[%r9], %r39;
$L__BB14_10:
	bar.sync 	0;
	setp.gt.u32 	%p6, %r1, 31;
	@%p6 bra 	$L__BB14_13;
	ld.volatile.shared.u32 	%r25, [%r9+128];
	add.s32 	%r26, %r25, %r39;
	st.volatile.shared.u32 	[%r9], %r26;
	ld.volatile.shared.u32 	%r27, [%r9+64];
	add.s32 	%r28, %r27, %r26;
	st.volatile.shared.u32 	[%r9], %r28;
	ld.volatile.shared.u32 	%r29, [%r9+32];
	add.s32 	%r30, %r29, %r28;
	st.volatile.shared.u32 	[%r9], %r30;
	ld.volatile.shared.u32 	%r31, [%r9+16];
	add.s32 	%r32, %r31, %r30;
	st.volatile.shared.u32 	[%r9], %r32;
	ld.volatile.shared.u32 	%r33, [%r9+8];
	add.s32 	%r34, %r33, %r32;
	st.volatile.shared.u32 	[%r9], %r34;
	ld.volatile.shared.u32 	%r35, [%r9+4];
	add.s32 	%r36, %r35, %r34;
	st.volatile.shared.u32 	[%r9], %r36;
	setp.ne.s32 	%p7, %r1, 0;
	@%p7 bra 	$L__BB14_13;
	ld.shared.u32 	%r37, [__smem];
	cvta.to.global.u64 	%rd8, %rd2;
	mul.wide.u32 	%rd9, %r2, 4;
	add.s64 	%rd10, %rd8, %rd9;
	st.global.u32 	[%rd10], %r37;
$L__BB14_13:
	ret;

}
	// .globl	_Z7reduce5IiLj256EEvPT_S1_j
.visible .entry _Z7reduce5IiLj256EEvPT_S1_j(
	.param .u64 .ptr .align 1 _Z7reduce5IiLj256EEvPT_S1_j_param_0,
	.param .u64 .ptr .align 1 _Z7reduce5IiLj256EEvPT_S1_j_param_1,
	.param .u32 _Z7reduce5IiLj256EEvPT_S1_j_param_2
)
{
	.reg .pred 	%p<7>;
	.reg .b32 	%r<39>;
	.reg .b64 	%rd<11>;

	ld.param.u64 	%rd3, [_Z7reduce5IiLj256EEvPT_S1_j_param_0];
	ld.param.u64 	%rd2, [_Z7reduce5IiLj256EEvPT_S1_j_param_1];
	ld.param.u32 	%r14, [_Z7reduce5IiLj256EEvPT_S1_j_param_2];
	cvta.to.global.u64 	%rd1, %rd3;
	mov.u32 	%r1, %tid.x;
	mov.u32 	%r2, %ctaid.x;
	shl.b32 	%r16, %r2, 9;
	add.s32 	%r3, %r16, %r1;
	setp.ge.u32 	%p1, %r3, %r14;
	mov.b32 	%r36, 0;
	@%p1 bra 	$L__BB15_2;
	mul.wide.u32 	%rd4, %r3, 4;
	add.s64 	%rd5, %rd1, %rd4;
	ld.global.u32 	%r36, [%rd5];
$L__BB15_2:
	add.s32 	%r6, %r3, 256;
	setp.ge.u32 	%p2, %r6, %r14;
	@%p2 bra 	$L__BB15_4;
	mul.wide.u32 	%rd6, %r6, 4;
	add.s64 	%rd7, %rd1, %rd6;
	ld.global.u32 	%r17, [%rd7];
	add.s32 	%r36, %r17, %r36;
$L__BB15_4:
	shl.b32 	%r18, %r1, 2;
	mov.u32 	%r19, __smem;
	add.s32 	%r9, %r19, %r18;
	st.shared.u32 	[%r9], %r36;
	bar.sync 	0;
	setp.gt.u32 	%p3, %r1, 127;
	@%p3 bra 	$L__BB15_6;
	ld.shared.u32 	%r20, [%r9+512];
	add.s32 	%r36, %r20, %r36;
	st.shared.u32 	[%r9], %r36;
$L__BB15_6:
	bar.sync 	0;
	setp.gt.u32 	%p4, %r1, 63;
	@%p4 bra 	$L__BB15_8;
	ld.shared.u32 	%r21, [%r9+256];
	add.s32 	%r36, %r21, %r36;
	st.shared.u32 	[%r9], %r36;
$L__BB15_8:
	bar.sync 	0;
	setp.gt.u32 	%p5, %r1, 31;
	@%p5 bra 	$L__BB15_11;
	ld.volatile.shared.u32 	%r22, [%r9+128];
	add.s32 	%r23, %r22, %r36;
	st.volatile.shared.u32 	[%r9], %r23;
	ld.volatile.shared.u32 	%r24, [%r9+64];
	add.s32 	%r25, %r24, %r23;
	st.volatile.shared.u32 	[%r9], %r25;
	ld.volatile.shared.u32 	%r26, [%r9+32];
	add.s32 	%r27, %r26, %r25;
	st.volatile.shared.u32 	[%r9], %r27;
	ld.volatile.shared.u32 	%r28, [%r9+16];
	add.s32 	%r29, %r28, %r27;
	st.volatile.shared.u32 	[%r9], %r29;
	ld.volatile.shared.u32 	%r30, [%r9+8];
	add.s32 	%r31, %r30, %r29;
	st.volatile.shared.u32 	[%r9], %r31;
	ld.volatile.shared.u32 	%r32, [%r9+4];
	add.s32 	%r33, %r32, %r31;
	st.volatile.shared.u32 	[%r9], %r33;
	setp.ne.s32 	%p6, %r1, 0;
	@%p6 bra 	$L__BB15_11;
	ld.shared.u32 	%r34, [__smem];
	cvta.to.global.u64 	%rd8, %rd2;
	mul.wide.u32 	%rd9, %r2, 4;
	add.s64 	%rd10, %rd8, %rd9;
	st.global.u32 	[%rd10], %r34;
$L__BB15_11:
	ret;

}
	// .globl	_Z7reduce5IiLj128EEvPT_S1_j
.visible .entry _Z7reduce5IiLj128EEvPT_S1_j(
	.param .u64 .ptr .align 1 _Z7reduce5IiLj128EEvPT_S1_j_param_0,
	.param .u64 .ptr .align 1 _Z7reduce5IiLj128EEvPT_S1_j_param_1,
	.param .u32 _Z7reduce5IiLj128EEvPT_S1_j_param_2
)
{
	.reg .pred 	%p<6>;
	.reg .b32 	%r<35>;
	.reg .b64 	%rd<11>;

	ld.param.u64 	%rd3, [_Z7reduce5IiLj128EEvPT_S1_j_param_0];
	ld.param.u64 	%rd2, [_Z7reduce5IiLj128EEvPT_S1_j_param_1];
	ld.param.u32 	%r12, [_Z7reduce5IiLj128EEvPT_S1_j_param_2];
	cvta.to.global.u64 	%rd1, %rd3;
	mov.u32 	%r1, %tid.x;
	mov.u32 	%r2, %ctaid.x;
	shl.b32 	%r14, %r2, 8;
	add.s32 	%r3, %r14, %r1;
	setp.ge.u32 	%p1, %r3, %r12;
	mov.b32 	%r33, 0;
	@%p1 bra 	$L__BB16_2;
	mul.wide.u32 	%rd4, %r3, 4;
	add.s64 	%rd5, %rd1, %rd4;
	ld.global.u32 	%r33, [%rd5];
$L__BB16_2:
	add.s32 	%r6, %r3, 128;
	setp.ge.u32 	%p2, %r6, %r12;
	@%p2 bra 	$L__BB16_4;
	mul.wide.u32 	%rd6, %r6, 4;
	add.s64 	%rd7, %rd1, %rd6;
	ld.global.u32 	%r15, [%rd7];
	add.s32 	%r33, %r15, %r33;
$L__BB16_4:
	shl.b32 	%r16, %r1, 2;
	mov.u32 	%r17, __smem;
	add.s32 	%r9, %r17, %r16;
	st.shared.u32 	[%r9], %r33;
	bar.sync 	0;
	setp.gt.u32 	%p3, %r1, 63;
	@%p3 bra 	$L__BB16_6;
	ld.shared.u32 	%r18, [%r9+256];
	add.s32 	%r33, %r18, %r33;
	st.shared.u32 	[%r9], %r33;
$L__BB16_6:
	bar.sync 	0;
	setp.gt.u32 	%p4, %r1, 31;
	@%p4 bra 	$L__BB16_9;
	ld.volatile.shared.u32 	%r19, [%r9+128];
	add.s32 	%r20, %r19, %r33;
	st.volatile.shared.u32 	[%r9], %r20;
	ld.volatile.shared.u32 	%r21, [%r9+64];
	add.s32 	%r22, %r21, %r20;
	st.volatile.shared.u32 	[%r9], %r22;
	ld.volatile.shared.u32 	%r23, [%r9+32];
	add.s32 	%r24, %r23, %r22;
	st.volatile.shared.u32 	[%r9], %r24;
	ld.volatile.shared.u32 	%r25, [%r9+16];
	add.s32 	%r26, %r25, %r24;
	st.volatile.shared.u32 	[%r9], %r26;
	ld.volatile.shared.u32 	%r27, [%r9+8];
	add.s32 	%r28, %r27, %r26;
	st.volatile.shared.u32 	[%r9], %r28;
	ld.volatile.shared.u32 	%r29, [%r9+4];
	add.s32 	%r30, %r29, %r28;
	st.volatile.shared.u32 	[%r9], %r30;
	setp.ne.s32 	%p5, %r1, 0;
	@%p5 bra 	$L__BB16_9;
	ld.shared.u32 	%r31, [__smem];
	cvta.to.global.u64 	%rd8, %rd2;
	mul.wide.u32 	%rd9, %r2, 4;
	add.s64 	%rd10, %rd8, %rd9;
	st.global.u32 	[%rd10], %r31;
$L__BB16_9:
	ret;

}
	// .globl	_Z7reduce5IiLj64EEvPT_S1_j
.visible .entry _Z7reduce5IiLj64EEvPT_S1_j(
	.param .u64 .ptr .align 1 _Z7reduce5IiLj64EEvPT_S1_j_param_0,
	.param .u64 .ptr .align 1 _Z7reduce5IiLj64EEvPT_S1_j_param_1,
	.param .u32 _Z7reduce5IiLj64EEvPT_S1_j_param_2
)
{
	.reg .pred 	%p<5>;
	.reg .b32 	%r<31>;
	.reg .b64 	%rd<11>;

	ld.param.u64 	%rd3, [_Z7reduce5IiLj64EEvPT_S1_j_param_0];
	ld.param.u64 	%rd2, [_Z7reduce5IiLj64EEvPT_S1_j_param_1];
	ld.param.u32 	%r10, [_Z7reduce5IiLj64EEvPT_S1_j_param_2];
	cvta.to.global.u64 	%rd1, %rd3;
	mov.u32 	%r1, %tid.x;
	mov.u32 	%r2, %ctaid.x;
	shl.b32 	%r12, %r2, 7;
	add.s32 	%r3, %r12, %r1;
	setp.ge.u32 	%p1, %r3, %r10;
	mov.b32 	%r30, 0;
	@%p1 bra 	$L__BB17_2;
	mul.wide.u32 	%rd4, %r3, 4;
	add.s64 	%rd5, %rd1, %rd4;
	ld.global.u32 	%r30, [%rd5];
$L__BB17_2:
	add.s32 	%r6, %r3, 64;
	setp.ge.u32 	%p2, %r6, %r10;
	@%p2 bra 	$L__BB17_4;
	mul.wide.u32 	%rd6, %r6, 4;
	add.s64 	%rd7, %rd1, %rd6;
	ld.global.u32 	%r13, [%rd7];
	add.s32 	%r30, %r13, %r30;
$L__BB17_4:
	shl.b32 	%r14, %r1, 2;
	mov.u32 	%r15, __smem;
	add.s32 	%r9, %r15, %r14;
	st.shared.u32 	[%r9], %r30;
	bar.sync 	0;
	setp.gt.u32 	%p3, %r1, 31;
	@%p3 bra 	$L__BB17_7;
	ld.volatile.shared.u32 	%r16, [%r9+128];
	add.s32 	%r17, %r16, %r30;
	st.volatile.shared.u32 	[%r9], %r17;
	ld.volatile.shared.u32 	%r18, [%r9+64];
	add.s32 	%r19, %r18, %r17;
	st.volatile.shared.u32 	[%r9], %r19;
	ld.volatile.shared.u32 	%r20, [%r9+32];
	add.s32 	%r21, %r20, %r19;
	st.volatile.shared.u32 	[%r9], %r21;
	ld.volatile.shared.u32 	%r22, [%r9+16];
	add.s32 	%r23, %r22, %r21;
	st.volatile.shared.u32 	[%r9], %r23;
	ld.volatile.shared.u32 	%r24, [%r9+8];
	add.s32 	%r25, %r24, %r23;
	st.volatile.shared.u32 	[%r9], %r25;
	ld.volatile.shared.u32 	%r26, [%r9+4];
	add.s32 	%r27, %r26, %r25;
	st.volatile.shared.u32 	[%r9], %r27;
	setp.ne.s32 	%p4, %r1, 0;
	@%p4 bra 	$L__BB17_7;
	ld.shared.u32 	%r28, [__smem];
	cvta.to.global.u64 	%rd8, %rd2;
	mul.wide.u32 	%rd9, %r2, 4;
	add.s64 	%rd10, %rd8, %rd9;
	st.global.u32 	[%rd10], %r28;
$L__BB17_7:
	ret;

}
	// .globl	_Z7reduce5IiLj32EEvPT_S1_j
.visible .entry _Z7reduce5IiLj32EEvPT_S1_j(
	.param .u64 .ptr .align 1 _Z7reduce5IiLj32EEvPT_S1_j_param_0,
	.param .u64 .ptr .align 1 _Z7reduce5IiLj32EEvPT_S1_j_param_1,
	.param .u32 _Z7reduce5IiLj32EEvPT_S1_j_param_2
)
{
	.reg .pred 	%p<5>;
	.reg .b32 	%r<29>;
	.reg .b64 	%rd<11>;

	ld.param.u64 	%rd3, [_Z7reduce5IiLj32EEvPT_S1_j_param_0];
	ld.param.u64 	%rd2, [_Z7reduce5IiLj32EEvPT_S1_j_param_1];
	ld.param.u32 	%r10, [_Z7reduce5IiLj32EEvPT_S1_j_param_2];
	cvta.to.global.u64 	%rd1, %rd3;
	mov.u32 	%r1, %tid.x;
	mov.u32 	%r2, %ctaid.x;
	shl.b32 	%r12, %r2, 6;
	add.s32 	%r3, %r12, %r1;
	setp.ge.u32 	%p1, %r3, %r10;
	mov.b32 	%r28, 0;
	@%p1 bra 	$L__BB18_2;
	mul.wide.u32 	%rd4, %r3, 4;
	add.s64 	%rd5, %rd1, %rd4;
	ld.global.u32 	%r28, [%rd5];
$L__BB18_2:
	add.s32 	%r6, %r3, 32;
	setp.ge.u32 	%p2, %r6, %r10;
	@%p2 bra 	$L__BB18_4;
	mul.wide.u32 	%rd6, %r6, 4;
	add.s64 	%rd7, %rd1, %rd6;
	ld.global.u32 	%r13, [%rd7];
	add.s32 	%r28, %r13, %r28;
$L__BB18_4:
	shl.b32 	%r14, %r1, 2;
	mov.u32 	%r15, __smem;
	add.s32 	%r9, %r15, %r14;
	st.shared.u32 	[%r9], %r28;
	bar.sync 	0;
	setp.gt.u32 	%p3, %r1, 31;
	@%p3 bra 	$L__BB18_7;
	ld.volatile.shared.u32 	%r16, [%r9+64];
	add.s32 	%r17, %r16, %r28;
	st.volatile.shared.u32 	[%r9], %r17;
	ld.volatile.shared.u32 	%r18, [%r9+32];
	add.s32 	%r19, %r18, %r17;
	st.volatile.shared.u32 	[%r9], %r19;
	ld.volatile.shared.u32 	%r20, [%r9+16];
	add.s32 	%r21, %r20, %r19;
	st.volatile.shared.u32 	[%r9], %r21;
	ld.volatile.shared.u32 	%r22, [%r9+8];
	add.s32 	%r23, %r22, %r21;
	st.volatile.shared.u32 	[%r9], %r23;
	ld.volatile.shared.u32 	%r24, [%r9+4];
	add.s32 	%r25, %r24, %r23;
	st.volatile.shared.u32 	[%r9], %r25;
	setp.ne.s32 	%p4, %r1, 0;
	@%p4 bra 	$L__BB18_7;
	ld.shared.u32 	%r26, [__smem];
	cvta.to.global.u64 	%rd8, %rd2;
	mul.wide.u32 	%rd9, %r2, 4;
	add.s64 	%rd10, %rd8, %rd9;
	st.global.u32 	[%rd10], %r26;
$L__BB18_7:
	ret;

}
	// .globl	_Z7reduce5IiLj16EEvPT_S1_j
.visible .entry _Z7reduce5IiLj16EEvPT_S1_j(
	.param .u64 .ptr .align 1 _Z7reduce5IiLj16EEvPT_S1_j_param_0,
	.param .u64 .ptr .align 1 _Z7reduce5IiLj16EEvPT_S1_j_param_1,
	.param .u32 _Z7reduce5IiLj16EEvPT_S1_j_param_2
)
{
	.reg .pred 	%p<5>;
	.reg .b32 	%r<27>;
	.reg .b64 	%rd<11>;

	ld.param.u64 	%rd3, [_Z7reduce5IiLj16EEvPT_S1_j_param_0];
	ld.param.u64 	%rd2, [_Z7reduce5IiLj16EEvPT_S1_j_param_1];
	ld.param.u32 	%r10, [_Z7reduce5IiLj16EEvPT_S1_j_param_2];
	cvta.to.global.u64 	%rd1, %rd3;
	mov.u32 	%r1, %tid.x;
	mov.u32 	%r2, %ctaid.x;
	shl.b32 	%r12, %r2, 5;
	add.s32 	%r3, %r12, %r1;
	setp.ge.u32 	%p1, %r3, %r10;
	mov.b32 	%r26, 0;
	@%p1 bra 	$L__BB19_2;
	mul.wide.u32 	%rd4, %r3, 4;
	add.s64 	%rd5, %rd1, %rd4;
	ld.global.u32 	%r26, [%rd5];
$L__BB19_2:
	add.s32 	%r6, %r3, 16;
	setp.ge.u32 	%p2, %r6, %r10;
	@%p2 bra 	$L__BB19_4;
	mul.wide.u32 	%rd6, %r6, 4;
	add.s64 	%rd7, %rd1, %rd6;
	ld.global.u32 	%r13, [%rd7];
	add.s32 	%r26, %r13, %r26;
$L__BB19_4:
	shl.b32 	%r14, %r1, 2;
	mov.u32 	%r15, __smem;
	add.s32 	%r9, %r15, %r14;
	st.shared.u32 	[%r9], %r26;
	bar.sync 	0;
	setp.gt.u32 	%p3, %r1, 31;
	@%p3 bra 	$L__BB19_7;
	ld.volatile.shared.u32 	%r16, [%r9+32];
	add.s32 	%r17, %r16, %r26;
	st.volatile.shared.u32 	[%r9], %r17;
	ld.volatile.shared.u32 	%r18, [%r9+16];
	add.s32 	%r19, %r18, %r17;
	st.volatile.shared.u32 	[%r9], %r19;
	ld.volatile.shared.u32 	%r20, [%r9+8];
	add.s32 	%r21, %r20, %r19;
	st.volatile.shared.u32 	[%r9], %r21;
	ld.volatile.shared.u32 	%r22, [%r9+4];
	add.s32 	%r23, %r22, %r21;
	st.volatile.shared.u32 	[%r9], %r23;
	setp.ne.s32 	%p4, %r1, 0;
	@%p4 bra 	$L__BB19_7;
	ld.shared.u32 	%r24, [__smem];
	cvta.to.global.u64 	%rd8, %rd2;
	mul.wide.u32 	%rd9, %r2, 4;
	add.s64 	%rd10, %rd8, %rd9;
	st.global.u32 	[%rd10], %r24;
$L__BB19_7:
	ret;

}
	// .globl	_Z7reduce5IiLj8EEvPT_S1_j
.visible .entry _Z7reduce5IiLj8EEvPT_S1_j(
	.param .u64 .ptr .align 1 _Z7reduce5IiLj8EEvPT_S1_j_param_0,
	.param .u64 .ptr .align 1 _Z7reduce5IiLj8EEvPT_S1_j_param_1,
	.param .u32 _Z7reduce5IiLj8EEvPT_S1_j_param_2
)
{
	.reg .pred 	%p<5>;
	.reg .b32 	%r<25>;
	.reg .b64 	%rd<11>;

	ld.param.u64 	%rd3, [_Z7reduce5IiLj8EEvPT_S1_j_param_0];
	ld.param.u64 	%rd2, [_Z7reduce5IiLj8EEvPT_S1_j_param_1];
	ld.param.u32 	%r10, [_Z7reduce5IiLj8EEvPT_S1_j_param_2];
	cvta.to.global.u64 	%rd1, %rd3;
	mov.u32 	%r1, %tid.x;
	mov.u32 	%r2, %ctaid.x;
	shl.b32 	%r12, %r2, 4;
	add.s32 	%r3, %r12, %r1;
	setp.ge.u32 	%p1, %r3, %r10;
	mov.b32 	%r24, 0;
	@%p1 bra 	$L__BB20_2;
	mul.wide.u32 	%rd4, %r3, 4;
	add.s64 	%rd5, %rd1, %rd4;
	ld.global.u32 	%r24, [%rd5];
$L__BB20_2:
	add.s32 	%r6, %r3, 8;
	setp.ge.u32 	%p2, %r6, %r10;
	@%p2 bra 	$L__BB20_4;
	mul.wide.u32 	%rd6, %r6, 4;
	add.s64 	%rd7, %rd1, %rd6;
	ld.global.u32 	%r13, [%rd7];
	add.s32 	%r24, %r13, %r24;
$L__BB20_4:
	shl.b32 	%r14, %r1, 2;
	mov.u32 	%r15, __smem;
	add.s32 	%r9, %r15, %r14;
	st.shared.u32 	[%r9], %r24;
	bar.sync 	0;
	setp.gt.u32 	%p3, %r1, 31;
	@%p3 bra 	$L__BB20_7;
	ld.volatile.shared.u32 	%r16, [%r9+16];
	add.s32 	%r17, %r16, %r24;
	st.volatile.shared.u32 	[%r9], %r17;
	ld.volatile.shared.u32 	%r18, [%r9+8];
	add.s32 	%r19, %r18, %r17;
	st.volatile.shared.u32 	[%r9], %r19;
	ld.volatile.shared.u32 	%r20, [%r9+4];
	add.s32 	%r21, %r20, %r19;
	st.volatile.shared.u32 	[%r9], %r21;
	setp.ne.s32 	%p4, %r1, 0;
	@%p4 bra 	$L__BB20_7;
	ld.shared.u32 	%r22, [__smem];
	cvta.to.global.u64 	%rd8, %rd2;
	mul.wide.u32 	%rd9, %r2, 4;
	add.s64 	%rd10, %rd8, %rd9;
	st.global.u32 	[%rd10], %r22;
$L__BB20_7:
	ret;

}
	// .globl	_Z7reduce5IiLj4EEvPT_S1_j
.visible .entry _Z7reduce5IiLj4EEvPT_S1_j(
	.param .u64 .ptr .align 1 _Z7reduce5IiLj4EEvPT_S1_j_param_0,
	.param .u64 .ptr .align 1 _Z7reduce5IiLj4EEvPT_S1_j_param_1,
	.param .u32 _Z7reduce5IiLj4EEvPT_S1_j_param_2
)
{
	.reg .pred 	%p<5>;
	.reg .b32 	%r<23>;
	.reg .b64 	%rd<11>;

	ld.param.u64 	%rd3, [_Z7reduce5IiLj4EEvPT_S1_j_param_0];
	ld.param.u64 	%rd2, [_Z7reduce5IiLj4EEvPT_S1_j_param_1];
	ld.param.u32 	%r10, [_Z7reduce5IiLj4EEvPT_S1_j_param_2];
	cvta.to.global.u64 	%rd1, %rd3;
	mov.u32 	%r1, %tid.x;
	mov.u32 	%r2, %ctaid.x;
	shl.b32 	%r12, %r2, 3;
	add.s32 	%r3, %r12, %r1;
	setp.ge.u32 	%p1, %r3, %r10;
	mov.b32 	%r22, 0;
	@%p1 bra 	$L__BB21_2;
	mul.wide.u32 	%rd4, %r3, 4;
	add.s64 	%rd5, %rd1, %rd4;
	ld.global.u32 	%r22, [%rd5];
$L__BB21_2:
	add.s32 	%r6, %r3, 4;
	setp.ge.u32 	%p2, %r6, %r10;
	@%p2 bra 	$L__BB21_4;
	mul.wide.u32 	%rd6, %r6, 4;
	add.s64 	%rd7, %rd1, %rd6;
	ld.global.u32 	%r13, [%rd7];
	add.s32 	%r22, %r13, %r22;
$L__BB21_4:
	shl.b32 	%r14, %r1, 2;
	mov.u32 	%r15, __smem;
	add.s32 	%r9, %r15, %r14;
	st.shared.u32 	[%r9], %r22;
	bar.sync 	0;
	setp.gt.u32 	%p3, %r1, 31;
	@%p3 bra 	$L__BB21_7;
	ld.volatile.shared.u32 	%r16, [%r9+8];
	add.s32 	%r17, %r16, %r22;
	st.volatile.shared.u32 	[%r9], %r17;
	ld.volatile.shared.u32 	%r18, [%r9+4];
	add.s32 	%r19, %r18, %r17;
	st.volatile.shared.u32 	[%r9], %r19;
	setp.ne.s32 	%p4, %r1, 0;
	@%p4 bra 	$L__BB21_7;
	ld.shared.u32 	%r20, [__smem];
	cvta.to.global.u64 	%rd8, %rd2;
	mul.wide.u32 	%rd9, %r2, 4;
	add.s64 	%rd10, %rd8, %rd9;
	st.global.u32 	[%rd10], %r20;
$L__BB21_7:
	ret;

}
	// .globl	_Z7reduce5IiLj2EEvPT_S1_j
.visible .entry _Z7reduce5IiLj2EEvPT_S1_j(
	.param .u64 .ptr .align 1 _Z7reduce5IiLj2EEvPT_S1_j_param_0,
	.param .u64 .ptr .align 1 _Z7reduce5IiLj2EEvPT_S1_j_param_1,
	.param .u32 _Z7reduce5IiLj2EEvPT_S1_j_param_2
)
{
	.reg .pred 	%p<5>;
	.reg .b32 	%r<21>;
	.reg .b64 	%rd<11>;

	ld.param.u64 	%rd3, [_Z7reduce5IiLj2EEvPT_S1_j_param_0];
	ld.param.u64 	%rd2, [_Z7reduce5IiLj2EEvPT_S1_j_param_1];
	ld.param.u32 	%r10, [_Z7reduce5IiLj2EEvPT_S1_j_param_2];
	cvta.to.global.u64 	%rd1, %rd3;
	mov.u32 	%r1, %tid.x;
	mov.u32 	%r2, %ctaid.x;
	shl.b32 	%r12, %r2, 2;
	add.s32 	%r3, %r12, %r1;
	setp.ge.u32 	%p1, %r3, %r10;
	mov.b32 	%r20, 0;
	@%p1 bra 	$L__BB22_2;
	mul.wide.u32 	%rd4, %r3, 4;
	add.s64 	%rd5, %rd1, %rd4;
	ld.global.u32 	%r20, [%rd5];
$L__BB22_2:
	add.s32 	%r6, %r3, 2;
	setp.ge.u32 	%p2, %r6, %r10;
	@%p2 bra 	$L__BB22_4;
	mul.wide.u32 	%rd6, %r6, 4;
	add.s64 	%rd7, %rd1, %rd6;
	ld.global.u32 	%r13, [%rd7];
	add.s32 	%r20, %r13, %r20;
$L__BB22_4:
	shl.b32 	%r14, %r1, 2;
	mov.u32 	%r15, __smem;
	add.s32 	%r9, %r15, %r14;
	st.shared.u32 	[%r9], %r20;
	bar.sync 	0;
	setp.gt.u32 	%p3, %r1, 31;
	@%p3 bra 	$L__BB22_7;
	ld.volatile.shared.u32 	%r16, [%r9+4];
	add.s32 	%r17, %r16, %r20;
	st.volatile.shared.u32 	[%r9], %r17;
	setp.ne.s32 	%p4, %r1, 0;
	@%p4 bra 	$L__BB22_7;
	ld.shared.u32 	%r18, [__smem];
	cvta.to.global.u64 	%rd8, %rd2;
	mul.wide.u32 	%rd9, %r2, 4;
	add.s64 	%rd10, %rd8, %rd9;
	st.global.u32 	[%rd10], %r18;
$L__BB22_7:
	ret;

}
	// .globl	_Z7reduce5IiLj1EEvPT_S1_j
.visible .entry _Z7reduce5IiLj1EEvPT_S1_j(
	.param .u64 .ptr .align 1 _Z7reduce5IiLj1EEvPT_S1_j_param_0,
	.param .u64 .ptr .align 1 _Z7reduce5IiLj1EEvPT_S1_j_param_1,
	.param .u32 _Z7reduce5IiLj1EEvPT_S1_j_param_2
)
{
	.reg .pred 	%p<4>;
	.reg .b32 	%r<19>;
	.reg .b64 	%rd<11>;

	ld.param.u64 	%rd3, [_Z7reduce5IiLj1EEvPT_S1_j_param_0];
	ld.param.u64 	%rd2, [_Z7reduce5IiLj1EEvPT_S1_j_param_1];
	ld.param.u32 	%r9, [_Z7reduce5IiLj1EEvPT_S1_j_param_2];
	cvta.to.global.u64 	%rd1, %rd3;
	mov.u32 	%r1, %tid.x;
	mov.u32 	%r2, %ctaid.x;
	shl.b32 	%r11, %r2, 1;
	add.s32 	%r3, %r11, %r1;
	setp.ge.u32 	%p1, %r3, %r9;
	mov.b32 	%r18, 0;
	@%p1 bra 	$L__BB23_2;
	mul.wide.u32 	%rd4, %r3, 4;
	add.s64 	%rd5, %rd1, %rd4;
	ld.global.u32 	%r18, [%rd5];
$L__BB23_2:
	add.s32 	%r6, %r3, 1;
	setp.ge.u32 	%p2, %r6, %r9;
	@%p2 bra 	$L__BB23_4;
	mul.wide.u32 	%rd6, %r6, 4;
	add.s64 	%rd7, %rd1, %rd6;
	ld.global.u32 	%r12, [%rd7];
	add.s32 	%r18, %r12, %r18;
$L__BB23_4:
	shl.b32 	%r13, %r1, 2;
	mov.u32 	%r14, __smem;
	add.s32 	%r15, %r14, %r13;
	st.shared.u32 	[%r15], %r18;
	bar.sync 	0;
	setp.ne.s32 	%p3, %r1, 0;
	@%p3 bra 	$L__BB23_6;
	ld.shared.u32 	%r16, [__smem];
	cvta.to.global.u64 	%rd8, %rd2;
	mul.wide.u32 	%rd9, %r2, 4;
	add.s64 	%rd10, %rd8, %rd9;
	st.global.u32 	[%rd10], %r16;
$L__BB23_6:
	ret;

}
	// .globl	_Z7reduce6IiLj512ELb1EEvPT_S1_j
.visible .entry _Z7reduce6IiLj512ELb1EEvPT_S1_j(
	.param .u64 .ptr .align 1 _Z7reduce6IiLj512ELb1EEvPT_S1_j_param_0,
	.param .u64 .ptr .align 1 _Z7reduce6IiLj512ELb1EEvPT_S1_j_param_1,
	.param .u32 _Z7reduce6IiLj512ELb1EEvPT_S1_j_param_2
)
{
	.reg .pred 	%p<8>;
	.reg .b32 	%r<50>;
	.reg .b64 	%rd<11>;

	ld.param.u64 	%rd2, [_Z7reduce6IiLj512ELb1EEvPT_S1_j_param_0];
	ld.param.u64 	%rd3, [_Z7reduce6IiLj512ELb1EEvPT_S1_j_param_1];
	ld.param.u32 	%r17, [_Z7reduce6IiLj512ELb1EEvPT_S1_j_param_2];
	mov.u32 	%r1, %tid.x;
	mov.u32 	%r2, %ctaid.x;
	shl.b32 	%r19, %r2, 10;
	or.b32  	%r45, %r19, %r1;
	setp.ge.u32 	%p1, %r45, %r17;
	mov.b32 	%r46, 0;
	@%p1 bra 	$L__BB24_3;
	cvta.to.global.u64 	%rd1, %rd2;
	mov.u32 	%r21, %nctaid.x;
	shl.b32 	%r4, %r21, 10;
	mov.b32 	%r46, 0;
$L__BB24_2:
	mul.wide.u32 	%rd4, %r45, 4;
	add.s64 	%rd5, %rd1, %rd4;
	ld.global.u32 	%r22, [%rd5];
	add.s32 	%r23, %r22, %r46;
	add.s32 	%r24, %r45, 512;
	mul.wide.u32 	%rd6, %r24, 4;
	add.s64 	%rd7, %rd1, %rd6;
	ld.global.u32 	%r25, [%rd7];
	add.s32 	%r46, %r23, %r25;
	add.s32 	%r45, %r45, %r4;
	setp.lt.u32 	%p2, %r45, %r17;
	@%p2 bra 	$L__BB24_2;
$L__BB24_3:
	shl.b32 	%r26, %r1, 2;
	mov.u32 	%r27, __smem;
	add.s32 	%r10, %r27, %r26;
	st.shared.u32 	[%r10], %r46;
	bar.sync 	0;
	setp.gt.u32 	%p3, %r1, 255;
	@%p3 bra 	$L__BB24_5;
	ld.shared.u32 	%r28, [%r10+1024];
	add.s32 	%r46, %r28, %r46;
	st.shared.u32 	[%r10], %r46;
$L__BB24_5:
	bar.sync 	0;
	setp.gt.u32 	%p4, %r1, 127;
	@%p4 bra 	$L__BB24_7;
	ld.shared.u32 	%r29, [%r10+512];
	add.s32 	%r46, %r29, %r46;
	st.shared.u32 	[%r10], %r46;
$L__BB24_7:
	bar.sync 	0;
	setp.gt.u32 	%p5, %r1, 63;
	@%p5 bra 	$L__BB24_9;
	ld.shared.u32 	%r30, [%r10+256];
	add.s32 	%r46, %r30, %r46;
	st.shared.u32 	[%r10], %r46;
$L__BB24_9:
	bar.sync 	0;
	setp.gt.u32 	%p6, %r1, 31;
	@%p6 bra 	$L__BB24_12;
	ld.volatile.shared.u32 	%r31, [%r10+128];
	add.s32 	%r32, %r31, %r46;
	st.volatile.shared.u32 	[%r10], %r32;
	ld.volatile.shared.u32 	%r33, [%r10+64];
	add.s32 	%r34, %r33, %r32;
	st.volatile.shared.u32 	[%r10], %r34;
	ld.volatile.shared.u32 	%r35, [%r10+32];
	add.s32 	%r36, %r35, %r34;
	st.volatile.shared.u32 	[%r10], %r36;
	ld.volatile.shared.u32 	%r37, [%r10+16];
	add.s32 	%r38, %r37, %r36;
	st.volatile.shared.u32 	[%r10], %r38;
	ld.volatile.shared.u32 	%r39, [%r10+8];
	add.s32 	%r40, %r39, %r38;
	st.volatile.shared.u32 	[%r10], %r40;
	ld.volatile.shared.u32 	%r41, [%r10+4];
	add.s32 	%r42, %r41, %r40;
	st.volatile.shared.u32 	[%r10], %r42;
	setp.ne.s32 	%p7, %r1, 0;
	@%p7 bra 	$L__BB24_12;
	ld.shared.u32 	%r43, [__smem];
	cvta.to.global.u64 	%rd8, %rd3;
	mul.wide.u32 	%rd9, %r2, 4;
	add.s64 	%rd10, %rd8, %rd9;
	st.global.u32 	[%rd10], %r43;
$L__BB24_12:
	ret;

}
	// .globl	_Z7reduce6IiLj256ELb1EEvPT_S1_j
.visible .entry _Z7reduce6IiLj256ELb1EEvPT_S1_j(
	.param .u64 .ptr .align 1 _Z7reduce6IiLj256ELb1EEvPT_S1_j_param_0,
	.param .u64 .ptr .align 1 _Z7reduce6IiLj256ELb1EEvPT_S1_j_param_1,
	.param .u32 _Z7reduce6IiLj256ELb1EEvPT_S1_j_param_2
)
{
	.reg .pred 	%p<7>;
	.reg .b32 	%r<46>;
	.reg .b64 	%rd<11>;

	ld.param.u64 	%rd2, [_Z7reduce6IiLj256ELb1EEvPT_S1_j_param_0];
	ld.param.u64 	%rd3, [_Z7reduce6IiLj256ELb1EEvPT_S1_j_param_1];
	ld.param.u32 	%r15, [_Z7reduce6IiLj256ELb1EEvPT_S1_j_param_2];
	mov.u32 	%r1, %tid.x;
	mov.u32 	%r2, %ctaid.x;
	shl.b32 	%r17, %r2, 9;
	add.s32 	%r42, %r17, %r1;
	setp.ge.u32 	%p1, %r42, %r15;
	mov.b32 	%r43, 0;
	@%p1 bra 	$L__BB25_3;
	cvta.to.global.u64 	%rd1, %rd2;
	mov.u32 	%r19, %nctaid.x;
	shl.b32 	%r4, %r19, 9;
	mov.b32 	%r43, 0;
$L__BB25_2:
	mul.wide.u32 	%rd4, %r42, 4;
	add.s64 	%rd5, %rd1, %rd4;
	ld.global.u32 	%r20, [%rd5];
	add.s32 	%r21, %r20, %r43;
	add.s32 	%r22, %r42, 256;
	mul.wide.u32 	%rd6, %r22, 4;
	add.s64 	%rd7, %rd1, %rd6;
	ld.global.u32 	%r23, [%rd7];
	add.s32 	%r43, %r21, %r23;
	add.s32 	%r42, %r42, %r4;
	setp.lt.u32 	%p2, %r42, %r15;
	@%p2 bra 	$L__BB25_2;
$L__BB25_3:
	shl.b32 	%r24, %r1, 2;
	mov.u32 	%r25, __smem;
	add.s32 	%r10, %r25, %r24;
	st.shared.u32 	[%r10], %r43;
	bar.sync 	0;
	setp.gt.u32 	%p3, %r1, 127;
	@%p3 bra 	$L__BB25_5;
	ld.shared.u32 	%r26, [%r10+512];
	add.s32 	%r43, %r26, %r43;
	st.shared.u32 	[%r10], %r43;
$L__BB25_5:
	bar.sync 	0;
	setp.gt.u32 	%p4, %r1, 63;
	@%p4 bra 	$L__BB25_7;
	ld.shared.u32 	%r27, [%r10+256];
	add.s32 	%r43, %r27, %r43;
	st.shared.u32 	[%r10], %r43;
$L__BB25_7:
	bar.sync 	0;
	setp.gt.u32 	%p5, %r1, 31;
	@%p5 bra 	$L__BB25_10;
	ld.volatile.shared.u32 	%r28, [%r10+128];
	add.s32 	%r29, %r28, %r43;
	st.volatile.shared.u32 	[%r10], %r29;
	ld.volatile.shared.u32 	%r30, [%r10+64];
	add.s32 	%r31, %r30, %r29;
	st.volatile.shared.u32 	[%r10], %r31;
	ld.volatile.shared.u32 	%r32, [%r10+32];
	add.s32 	%r33, %r32, %r31;
	st.volatile.shared.u32 	[%r10], %r33;
	ld.volatile.shared.u32 	%r34, [%r10+16];
	add.s32 	%r35, %r34, %r33;
	st.volatile.shared.u32 	[%r10], %r35;
	ld.volatile.shared.u32 	%r36, [%r10+8];
	add.s32 	%r37, %r36, %r35;
	st.volatile.shared.u32 	[%r10], %r37;
	ld.volatile.shared.u32 	%r38, [%r10+4];
	add.s32 	%r39, %r38, %r37;
	st.volatile.shared.u32 	[%r10], %r39;
	setp.ne.s32 	%p6, %r1, 0;
	@%p6 bra 	$L__BB25_10;
	ld.shared.u32 	%r40, [__smem];
	cvta.to.global.u64 	%rd8, %rd3;
	mul.wide.u32 	%rd9, %r2, 4;
	add.s64 	%rd10, %rd8, %rd9;
	st.global.u32 	[%rd10], %r40;
$L__BB25_10:
	ret;

}
	// .globl	_Z7reduce6IiLj128ELb1EEvPT_S1_j
.visible .entry _Z7reduce6IiLj128ELb1EEvPT_S1_j(
	.param .u64 .ptr .align 1 _Z7reduce6IiLj128ELb1EEvPT_S1_j_param_0,
	.param .u64 .ptr .align 1 _Z7reduce6IiLj128ELb1EEvPT_S1_j_param_1,
	.param .u32 _Z7reduce6IiLj128ELb1EEvPT_S1_j_param_2
)
{
	.reg .pred 	%p<6>;
	.reg .b32 	%r<42>;
	.reg .b64 	%rd<11>;

	ld.param.u64 	%rd2, [_Z7reduce6IiLj128ELb1EEvPT_S1_j_param_0];
	ld.param.u64 	%rd3, [_Z7reduce6IiLj128ELb1EEvPT_S1_j_param_1];
	ld.param.u32 	%r13, [_Z7reduce6IiLj128ELb1EEvPT_S1_j_param_2];
	mov.u32 	%r1, %tid.x;
	mov.u32 	%r2, %ctaid.x;
	shl.b32 	%r15, %r2, 8;
	add.s32 	%r39, %r15, %r1;
	setp.ge.u32 	%p1, %r39, %r13;
	mov.b32 	%r40, 0;
	@%p1 bra 	$L__BB26_3;
	cvta.to.global.u64 	%rd1, %rd2;
	mov.u32 	%r17, %nctaid.x;
	shl.b32 	%r4, %r17, 8;
	mov.b32 	%r40, 0;
$L__BB26_2:
	mul.wide.u32 	%rd4, %r39, 4;
	add.s64 	%rd5, %rd1, %rd4;
	ld.global.u32 	%r18, [%rd5];
	add.s32 	%r19, %r18, %r40;
	add.s32 	%r20, %r39, 128;
	mul.wide.u32 	%rd6, %r20, 4;
	add.s64 	%rd7, %rd1, %rd6;
	ld.global.u32 	%r21, [%rd7];
	add.s32 	%r40, %r19, %r21;
	add.s32 	%r39, %r39, %r4;
	setp.lt.u32 	%p2, %r39, %r13;
	@%p2 bra 	$L__BB26_2;
$L__BB26_3:
	shl.b32 	%r22, %r1, 2;
	mov.u32 	%r23, __smem;
	add.s32 	%r10, %r23, %r22;
	st.shared.u32 	[%r10], %r40;
	bar.sync 	0;
	setp.gt.u32 	%p3, %r1, 63;
	@%p3 bra 	$L__BB26_5;
	ld.shared.u32 	%r24, [%r10+256];
	add.s32 	%r40, %r24, %r40;
	st.shared.u32 	[%r10], %r40;
$L__BB26_5:
	bar.sync 	0;
	setp.gt.u32 	%p4, %r1, 31;
	@%p4 bra 	$L__BB26_8;
	ld.volatile.shared.u32 	%r25, [%r10+128];
	add.s32 	%r26, %r25, %r40;
	st.volatile.shared.u32 	[%r10], %r26;
	ld.volatile.shared.u32 	%r27, [%r10+64];
	add.s32 	%r28, %r27, %r26;
	st.volatile.shared.u32 	[%r10], %r28;
	ld.volatile.shared.u32 	%r29, [%r10+32];
	add.s32 	%r30, %r29, %r28;
	st.volatile.shared.u32 	[%r10], %r30;
	ld.volatile.shared.u32 	%r31, [%r10+16];
	add.s32 	%r32, %r31, %r30;
	st.volatile.shared.u32 	[%r10], %r32;
	ld.volatile.shared.u32 	%r33, [%r10+8];
	add.s32 	%r34, %r33, %r32;
	st.volatile.shared.u32 	[%r10], %r34;
	ld.volatile.shared.u32 	%r35, [%r10+4];
	add.s32 	%r36, %r35, %r34;
	st.volatile.shared.u32 	[%r10], %r36;
	setp.ne.s32 	%p5, %r1, 0;
	@%p5 bra 	$L__BB26_8;
	ld.shared.u32 	%r37, [__smem];
	cvta.to.global.u64 	%rd8, %rd3;
	mul.wide.u32 	%rd9, %r2, 4;
	add.s64 	%rd10, %rd8, %rd9;
	st.global.u32 	[%rd10], %r37;
$L__BB26_8:
	ret;

}
	// .globl	_Z7reduce6IiLj64ELb1EEvPT_S1_j
.visible .entry _Z7reduce6IiLj64ELb1EEvPT_S1_j(
	.param .u64 .ptr .align 1 _Z7reduce6IiLj64ELb1EEvPT_S1_j_param_0,
	.param .u64 .ptr .align 1 _Z7reduce6IiLj64ELb1EEvPT_S1_j_param_1,
	.param .u32 _Z7reduce6IiLj64ELb1EEvPT_S1_j_param_2
)
{
	.reg .pred 	%p<5>;
	.reg .b32 	%r<38>;
	.reg .b64 	%rd<11>;

	ld.param.u64 	%rd2, [_Z7reduce6IiLj64ELb1EEvPT_S1_j_param_0];
	ld.param.u64 	%rd3, [_Z7reduce6IiLj64ELb1EEvPT_S1_j_param_1];
	ld.param.u32 	%r11, [_Z7reduce6IiLj64ELb1EEvPT_S1_j_param_2];
	mov.u32 	%r1, %tid.x;
	mov.u32 	%r2, %ctaid.x;
	shl.b32 	%r13, %r2, 7;
	add.s32 	%r36, %r13, %r1;
	setp.ge.u32 	%p1, %r36, %r11;
	mov.b32 	%r37, 0;
	@%p1 bra 	$L__BB27_3;
	cvta.to.global.u64 	%rd1, %rd2;
	mov.u32 	%r15, %nctaid.x;
	shl.b32 	%r4, %r15, 7;
	mov.b32 	%r37, 0;
$L__BB27_2:
	mul.wide.u32 	%rd4, %r36, 4;
	add.s64 	%rd5, %rd1, %rd4;
	ld.global.u32 	%r16, [%rd5];
	add.s32 	%r17, %r16, %r37;
	add.s32 	%r18, %r36, 64;
	mul.wide.u32 	%rd6, %r18, 4;
	add.s64 	%rd7, %rd1, %rd6;
	ld.global.u32 	%r19, [%rd7];
	add.s32 	%r37, %r17, %r19;
	add.s32 	%r36, %r36, %r4;
	setp.lt.u32 	%p2, %r36, %r11;
	@%p2 bra 	$L__BB27_2;
$L__BB27_3:
	shl.b32 	%r20, %r1, 2;
	mov.u32 	%r21, __smem;
	add.s32 	%r10, %r21, %r20;
	st.shared.u32 	[%r10], %r37;
	bar.sync 	0;
	setp.gt.u32 	%p3, %r1, 31;
	@%p3 bra 	$L__BB27_6;
	ld.volatile.shared.u32 	%r22, [%r10+128];
	add.s32 	%r23, %r22, %r37;
	st.volatile.shared.u32 	[%r10], %r23;
	ld.volatile.shared.u32 	%r24, [%r10+64];
	add.s32 	%r25, %r24, %r23;
	st.volatile.shared.u32 	[%r10], %r25;
	ld.volatile.shared.u32 	%r26, [%r10+32];
	add.s32 	%r27, %r26, %r25;
	st.volatile.shared.u32 	[%r10], %r27;
	ld.volatile.shared.u32 	%r28, [%r10+16];
	add.s32 	%r29, %r28, %r27;
	st.volatile.shared.u32 	[%r10], %r29;
	ld.volatile.shared.u32 	%r30, [%r10+8];
	add.s32 	%r31, %r30, %r29;
	st.volatile.shared.u32 	[%r10], %r31;
	ld.volatile.shared.u32 	%r32, [%r10+4];
	add.s32 	%r33, %r32, %r31;
	st.volatile.shared.u32 	[%r10], %r33;
	setp.ne.s32 	%p4, %r1, 0;
	@%p4 bra 	$L__BB27_6;
	ld.shared.u32 	%r34, [__smem];
	cvta.to.global.u64 	%rd8, %rd3;
	mul.wide.u32 	%rd9, %r2, 4;
	add.s64 	%rd10, %rd8, %rd9;
	st.global.u32 	[%rd10], %r34;
$L__BB27_6:
	ret;

}
	// .globl	_Z7reduce6IiLj32ELb1EEvPT_S1_j
.visible .entry _Z7reduce6IiLj32ELb1EEvPT_S1_j(
	.param .u64 .ptr .align 1 _Z7reduce6IiLj32ELb1EEvPT_S1_j_param_0,
	.param .u64 .ptr .align 1 _Z7reduce6IiLj32ELb1EEvPT_S1_j_param_1,
	.param .u32 _Z7reduce6IiLj32ELb1EEvPT_S1_j_param_2
)
{
	.reg .pred 	%p<5>;
	.reg .b32 	%r<36>;
	.reg .b64 	%rd<11>;

	ld.param.u64 	%rd2, [_Z7reduce6IiLj32ELb1EEvPT_S1_j_param_0];
	ld.param.u64 	%rd3, [_Z7reduce6IiLj32ELb1EEvPT_S1_j_param_1];
	ld.param.u32 	%r11, [_Z7reduce6IiLj32ELb1EEvPT_S1_j_param_2];
	mov.u32 	%r1, %tid.x;
	mov.u32 	%r2, %ctaid.x;
	shl.b32 	%r13, %r2, 6;
	add.s32 	%r34, %r13, %r1;
	setp.ge.u32 	%p1, %r34, %r11;
	mov.b32 	%r35, 0;
	@%p1 bra 	$L__BB28_3;
	cvta.to.global.u64 	%rd1, %rd2;
	mov.u32 	%r15, %nctaid.x;
	shl.b32 	%r4, %r15, 6;
	mov.b32 	%r35, 0;
$L__BB28_2:
	mul.wide.u32 	%rd4, %r34, 4;
	add.s64 	%rd5, %rd1, %rd4;
	ld.global.u32 	%r16, [%rd5];
	add.s32 	%r17, %r16, %r35;
	add.s32 	%r18, %r34, 32;
	mul.wide.u32 	%rd6, %r18, 4;
	add.s64 	%rd7, %rd1, %rd6;
	ld.global.u32 	%r19, [%rd7];
	add.s32 	%r35, %r17, %r19;
	add.s32 	%r34, %r34, %r4;
	setp.lt.u32 	%p2, %r34, %r11;
	@%p2 bra 	$L__BB28_2;
$L__BB28_3:
	shl.b32 	%r20, %r1, 2;
	mov.u32 	%r21, __smem;
	add.s32 	%r10, %r21, %r20;
	st.shared.u32 	[%r10], %r35;
	bar.sync 	0;
	setp.gt.u32 	%p3, %r1, 31;
	@%p3 bra 	$L__BB28_6;
	ld.volatile.shared.u32 	%r22, [%r10+64];
	add.s32 	%r23, %r22, %r35;
	st.volatile.shared.u32 	[%r10], %r23;
	ld.volatile.shared.u32 	%r24, [%r10+32];
	add.s32 	%r25, %r24, %r23;
	st.volatile.shared.u32 	[%r10], %r25;
	ld.volatile.shared.u32 	%r26, [%r10+16];
	add.s32 	%r27, %r26, %r25;
	st.volatile.shared.u32 	[%r10], %r27;
	ld.volatile.shared.u32 	%r28, [%r10+8];
	add.s32 	%r29, %r28, %r27;
	st.volatile.shared.u32 	[%r10], %r29;
	ld.volatile.shared.u32 	%r30, [%r10+4];
	add.s32 	%r31, %r30, %r29;
	st.volatile.shared.u32 	[%r10], %r31;
	setp.ne.s32 	%p4, %r1, 0;
	@%p4 bra 	$L__BB28_6;
	ld.shared.u32 	%r32, [__smem];
	cvta.to.global.u64 	%rd8, %rd3;
	mul.wide.u32 	%rd9, %r2, 4;
	add.s64 	%rd10, %rd8, %rd9;
	st.global.u32 	[%rd10], %r32;
$L__BB28_6:
	ret;

}
	// .globl	_Z7reduce6IiLj16ELb1EEvPT_S1_j
.visible .entry _Z7reduce6IiLj16ELb1EEvPT_S1_j(
	.param .u64 .ptr .align 1 _Z7reduce6IiLj16ELb1EEvPT_S1_j_param_0,
	.param .u64 .ptr .align 1 _Z7reduce6IiLj16ELb1EEvPT_S1_j_param_1,
	.param .u32 _Z7reduce6IiLj16ELb1EEvPT_S1_j_param_2
)
{
	.reg .pred 	%p<5>;
	.reg .b32 	%r<34>;
	.reg .b64 	%rd<11>;

	ld.param.u64 	%rd2, [_Z7reduce6IiLj16ELb1EEvPT_S1_j_param_0];
	ld.param.u64 	%rd3, [_Z7reduce6IiLj16ELb1EEvPT_S1_j_param_1];
	ld.param.u32 	%r11, [_Z7reduce6IiLj16ELb1EEvPT_S1_j_param_2];
	mov.u32 	%r1, %tid.x;
	mov.u32 	%r2, %ctaid.x;
	shl.b32 	%r13, %r2, 5;
	add.s32 	%r32, %r13, %r1;
	setp.ge.u32 	%p1, %r32, %r11;
	mov.b32 	%r33, 0;
	@%p1 bra 	$L__BB29_3;
	cvta.to.global.u64 	%rd1, %rd2;
	mov.u32 	%r15, %nctaid.x;
	shl.b32 	%r4, %r15, 5;
	mov.b32 	%r33, 0;
$L__BB29_2:
	mul.wide.u32 	%rd4, %r32, 4;
	add.s64 	%rd5, %rd1, %rd4;
	ld.global.u32 	%r16, [%rd5];
	add.s32 	%r17, %r16, %r33;
	add.s32 	%r18, %r32, 16;
	mul.wide.u32 	%rd6, %r18, 4;
	add.s64 	%rd7, %rd1, %rd6;
	ld.global.u32 	%r19, [%rd7];
	add.s32 	%r33, %r17, %r19;
	add.s32 	%r32, %r32, %r4;
	setp.lt.u32 	%p2, %r32, %r11;
	@%p2 bra 	$L__BB29_2;
$L__BB29_3:
	shl.b32 	%r20, %r1, 2;
	mov.u32 	%r21, __smem;
	add.s32 	%r10, %r21, %r20;
	st.shared.u32 	[%r10], %r33;
	bar.sync 	0;
	setp.gt.u32 	%p3, %r1, 31;
	@%p3 bra 	$L__BB29_6;
	ld.volatile.shared.u32 	%r22, [%r10+32];
	add.s32 	%r23, %r22, %r33;
	st.volatile.shared.u32 	[%r10], %r23;
	ld.volatile.shared.u32 	%r24, [%r10+16];
	add.s32 	%r25, %r24, %r23;
	st.volatile.shared.u32 	[%r10], %r25;
	ld.volatile.shared.u32 	%r26, [%r10+8];
	add.s32 	%r27, %r26, %r25;
	st.volatile.shared.u32 	[%r10], %r27;
	ld.volatile.shared.u32 	%r28, [%r10+4];
	add.s32 	%r29, %r28, %r27;
	st.volatile.shared.u32 	[%r10], %r29;
	setp.ne.s32 	%p4, %r1, 0;
	@%p4 bra 	$L__BB29_6;
	ld.shared.u32 	%r30, [__smem];
	cvta.to.global.u64 	%rd8, %rd3;
	mul.wide.u32 	%rd9, %r2, 4;
	add.s64 	%rd10, %rd8, %rd9;
	st.global.u32 	[%rd10], %r30;
$L__BB29_6:
	ret;

}
	// .globl	_Z7reduce6IiLj8ELb1EEvPT_S1_j
.visible .entry _Z7reduce6IiLj8ELb1EEvPT_S1_j(
	.param .u64 .ptr .align 1 _Z7reduce6IiLj8ELb1EEvPT_S1_j_param_0,
	.param .u64 .ptr .align 1 _Z7reduce6IiLj8ELb1EEvPT_S1_j_param_1,
	.param .u32 _Z7reduce6IiLj8ELb1EEvPT_S1_j_param_2
)
{
	.reg .pred 	%p<5>;
	.reg .b32 	%r<32>;
	.reg .b64 	%rd<11>;

	ld.param.u64 	%rd2, [_Z7reduce6IiLj8ELb1EEvPT_S1_j_param_0];
	ld.param.u64 	%rd3, [_Z7reduce6IiLj8ELb1EEvPT_S1_j_param_1];
	ld.param.u32 	%r11, [_Z7reduce6IiLj8ELb1EEvPT_S1_j_param_2];
	mov.u32 	%r1, %tid.x;
	mov.u32 	%r2, %ctaid.x;
	shl.b32 	%r13, %r2, 4;
	add.s32 	%r30, %r13, %r1;
	setp.ge.u32 	%p1, %r30, %r11;
	mov.b32 	%r31, 0;
	@%p1 bra 	$L__BB30_3;
	cvta.to.global.u64 	%rd1, %rd2;
	mov.u32 	%r15, %nctaid.x;
	shl.b32 	%r4, %r15, 4;
	mov.b32 	%r31, 0;
$L__BB30_2:
	mul.wide.u32 	%rd4, %r30, 4;
	add.s64 	%rd5, %rd1, %rd4;
	ld.global.u32 	%r16, [%rd5];
	add.s32 	%r17, %r16, %r31;
	add.s32 	%r18, %r30, 8;
	mul.wide.u32 	%rd6, %r18, 4;
	add.s64 	%rd7, %rd1, %rd6;
	ld.global.u32 	%r19, [%rd7];
	add.s32 	%r31, %r17, %r19;
	add.s32 	%r30, %r30, %r4;
	setp.lt.u32 	%p2, %r30, %r11;
	@%p2 bra 	$L__BB30_2;
$L__BB30_3:
	shl.b32 	%r20, %r1, 2;
	mov.u32 	%r21, __smem;
	add.s32 	%r10, %r21, %r20;
	st.shared.u32 	[%r10], %r31;
	bar.sync 	0;
	setp.gt.u32 	%p3, %r1, 31;
	@%p3 bra 	$L__BB30_6;
	ld.volatile.shared.u32 	%r22, [%r10+16];
	add.s32 	%r23, %r22, %r31;
	st.volatile.shared.u32 	[%r10], %r23;
	ld.volatile.shared.u32 	%r24, [%r10+8];
	add.s32 	%r25, %r24, %r23;
	st.volatile.shared.u32 	[%r10], %r25;
	ld.volatile.shared.u32 	%r26, [%r10+4];
	add.s32 	%r27, %r26, %r25;
	st.volatile.shared.u32 	[%r10], %r27;
	setp.ne.s32 	%p4, %r1, 0;
	@%p4 bra 	$L__BB30_6;
	ld.shared.u32 	%r28, [__smem];
	cvta.to.global.u64 	%rd8, %rd3;
	mul.wide.u32 	%rd9, %r2, 4;
	add.s64 	%rd10, %rd8, %rd9;
	st.global.u32 	[%rd10], %r28;
$L__BB30_6:
	ret;

}
	// .globl	_Z7reduce6IiLj4ELb1EEvPT_S1_j
.visible .entry _Z7reduce6IiLj4ELb1EEvPT_S1_j(
	.param .u64 .ptr .align 1 _Z7reduce6IiLj4ELb1EEvPT_S1_j_param_0,
	.param .u64 .ptr .align 1 _Z7reduce6IiLj4ELb1EEvPT_S1_j_param_1,
	.param .u32 _Z7reduce6IiLj4ELb1EEvPT_S1_j_param_2
)
{
	.reg .pred 	%p<5>;
	.reg .b32 	%r<30>;
	.reg .b64 	%rd<11>;

	ld.param.u64 	%rd2, [_Z7reduce6IiLj4ELb1EEvPT_S1_j_param_0];
	ld.param.u64 	%rd3, [_Z7reduce6IiLj4ELb1EEvPT_S1_j_param_1];
	ld.param.u32 	%r11, [_Z7reduce6IiLj4ELb1EEvPT_S1_j_param_2];
	mov.u32 	%r1, %tid.x;
	mov.u32 	%r2, %ctaid.x;
	shl.b32 	%r13, %r2, 3;
	add.s32 	%r28, %r13, %r1;
	setp.ge.u32 	%p1, %r28, %r11;
	mov.b32 	%r29, 0;
	@%p1 bra 	$L__BB31_3;
	cvta.to.global.u64 	%rd1, %rd2;
	mov.u32 	%r15, %nctaid.x;
	shl.b32 	%r4, %r15, 3;
	mov.b32 	%r29, 0;
$L__BB31_2:
	mul.wide.u32 	%rd4, %r28, 4;
	add.s64 	%rd5, %rd1, %rd4;
	ld.global.u32 	%r16, [%rd5];
	add.s32 	%r17, %r16, %r29;
	add.s32 	%r18, %r28, 4;
	mul.wide.u32 	%rd6, %r18, 4;
	add.s64 	%rd7, %rd1, %rd6;
	ld.global.u32 	%r19, [%rd7];
	add.s32 	%r29, %r17, %r19;
	add.s32 	%r28, %r28, %r4;
	setp.lt.u32 	%p2, %r28, %r11;
	@%p2 bra 	$L__BB31_2;
$L__BB31_3:
	shl.b32 	%r20, %r1, 2;
	mov.u32 	%r21, __smem;
	add.s32 	%r10, %r21, %r20;
	st.shared.u32 	[%r10], %r29;
	bar.sync 	0;
	setp.gt.u32 	%p3, %r1, 31;
	@%p3 bra 	$L__BB31_6;
	ld.volatile.shared.u32 	%r22, [%r10+8];
	add.s32 	%r23, %r22, %r29;
	st.volatile.shared.u32 	[%r10], %r23;
	ld.volatile.shared.u32 	%r24, [%r10+4];
	add.s32 	%r25, %r24, %r23;
	st.volatile.shared.u32 	[%r10], %r25;
	setp.ne.s32 	%p4, %r1, 0;
	@%p4 bra 	$L__BB31_6;
	ld.shared.u32 	%r26, [__smem];
	cvta.to.global.u64 	%rd8, %rd3;
	mul.wide.u32 	%rd9, %r2, 4;
	add.s64 	%rd10, %rd8, %rd9;
	st.global.u32 	[%rd10], %r26;
$L__BB31_6:
	ret;

}
	// .globl	_Z7reduce6IiLj2ELb1EEvPT_S1_j
.visible .entry _Z7reduce6IiLj2ELb1EEvPT_S1_j(
	.param .u64 .ptr .align 1 _Z7reduce6IiLj2ELb1EEvPT_S1_j_param_0,
	.param .u64 .ptr .align 1 _Z7reduce6IiLj2ELb1EEvPT_S1_j_param_1,
	.param .u32 _Z7reduce6IiLj2ELb1EEvPT_S1_j_param_2
)
{
	.reg .pred 	%p<5>;
	.reg .b32 	%r<28>;
	.reg .b64 	%rd<11>;

	ld.param.u64 	%rd2, [_Z7reduce6IiLj2ELb1EEvPT_S1_j_param_0];
	ld.param.u64 	%rd3, [_Z7reduce6IiLj2ELb1EEvPT_S1_j_param_1];
	ld.param.u32 	%r11, [_Z7reduce6IiLj2ELb1EEvPT_S1_j_param_2];
	mov.u32 	%r1, %tid.x;
	mov.u32 	%r2, %ctaid.x;
	shl.b32 	%r13, %r2, 2;
	add.s32 	%r26, %r13, %r1;
	setp.ge.u32 	%p1, %r26, %r11;
	mov.b32 	%r27, 0;
	@%p1 bra 	$L__BB32_3;
	cvta.to.global.u64 	%rd1, %rd2;
	mov.u32 	%r15, %nctaid.x;
	shl.b32 	%r4, %r15, 2;
	mov.b32 	%r27, 0;
$L__BB32_2:
	mul.wide.u32 	%rd4, %r26, 4;
	add.s64 	%rd5, %rd1, %rd4;
	ld.global.u32 	%r16, [%rd5];
	add.s32 	%r17, %r16, %r27;
	add.s32 	%r18, %r26, 2;
	mul.wide.u32 	%rd6, %r18, 4;
	add.s64 	%rd7, %rd1, %rd6;
	ld.global.u32 	%r19, [%rd7];
	add.s32 	%r27, %r17, %r19;
	add.s32 	%r26, %r26, %r4;
	setp.lt.u32 	%p2, %r26, %r11;
	@%p2 bra 	$L__BB32_2;
$L__BB32_3:
	shl.b32 	%r20, %r1, 2;
	mov.u32 	%r21, __smem;
	add.s32 	%r10, %r21, %r20;
	st.shared.u32 	[%r10], %r27;
	bar.sync 	0;
	setp.gt.u32 	%p3, %r1, 31;
	@%p3 bra 	$L__BB32_6;
	ld.volatile.shared.u32 	%r22, [%r10+4];
	add.s32 	%r23, %r22, %r27;
	st.volatile.shared.u32 	[%r10], %r23;
	setp.ne.s32 	%p4, %r1, 0;
	@%p4 bra 	$L__BB32_6;
	ld.shared.u32 	%r24, [__smem];
	cvta.to.global.u64 	%rd8, %rd3;
	mul.wide.u32 	%rd9, %r2, 4;
	add.s64 	%rd10, %rd8, %rd9;
	st.global.u32 	[%rd10], %r24;
$L__BB32_6:
	ret;

}
	// .globl	_Z7reduce6IiLj1ELb1EEvPT_S1_j
.visible .entry _Z7reduce6IiLj1ELb1EEvPT_S1_j(
	.param .u64 .ptr .align 1 _Z7reduce6IiLj1ELb1EEvPT_S1_j_param_0,
	.param .u64 .ptr .align 1 _Z7reduce6IiLj1ELb1EEvPT_S1_j_param_1,
	.param .u32 _Z7reduce6IiLj1ELb1EEvPT_S1_j_param_2
)
{
	.reg .pred 	%p<4>;
	.reg .b32 	%r<25>;
	.reg .b64 	%rd<9>;

	ld.param.u64 	%rd2, [_Z7reduce6IiLj1ELb1EEvPT_S1_j_param_0];
	ld.param.u64 	%rd3, [_Z7reduce6IiLj1ELb1EEvPT_S1_j_param_1];
	ld.param.u32 	%r10, [_Z7reduce6IiLj1ELb1EEvPT_S1_j_param_2];
	mov.u32 	%r1, %tid.x;
	mov.u32 	%r2, %ctaid.x;
	shl.b32 	%r12, %r2, 1;
	add.s32 	%r23, %r12, %r1;
	setp.ge.u32 	%p1, %r23, %r10;
	mov.b32 	%r24, 0;
	@%p1 bra 	$L__BB33_3;
	mov.u32 	%r14, %nctaid.x;
	shl.b32 	%r4, %r14, 1;
	cvta.to.global.u64 	%rd1, %rd2;
	mov.b32 	%r24, 0;
$L__BB33_2:
	mul.wide.u32 	%rd4, %r23, 4;
	add.s64 	%rd5, %rd1, %rd4;
	ld.global.u32 	%r15, [%rd5];
	add.s32 	%r16, %r15, %r24;
	ld.global.u32 	%r17, [%rd5+4];
	add.s32 	%r24, %r16, %r17;
	add.s32 	%r23, %r23, %r4;
	setp.lt.u32 	%p2, %r23, %r10;
	@%p2 bra 	$L__BB33_2;
$L__BB33_3:
	shl.b32 	%r18, %r1, 2;
	mov.u32 	%r19, __smem;
	add.s32 	%r20, %r19, %r18;
	st.shared.u32 	[%r20], %r24;
	bar.sync 	0;
	setp.ne.s32 	%p3, %r1, 0;
	@%p3 bra 	$L__BB33_5;
	ld.shared.u32 	%r21, [__smem];
	cvta.to.global.u64 	%rd6, %rd3;
	mul.wide.u32 	%rd7, %r2, 4;
	add.s64 	%rd8, %rd6, %rd7;
	st.global.u32 	[%rd8], %r21;
$L__BB33_5:
	ret;

}
	// .globl	_Z7reduce0IfEvPT_S1_j
.visible .entry _Z7reduce0IfEvPT_S1_j(
	.param .u64 .ptr .align 1 _Z7reduce0IfEvPT_S1_j_param_0,
	.param .u64 .ptr .align 1 _Z7reduce0IfEvPT_S1_j_param_1,
	.param .u32 _Z7reduce0IfEvPT_S1_j_param_2
)
{
	.reg .pred 	%p<6>;
	.reg .b32 	%r<17>;
	.reg .b32 	%f<9>;
	.reg .b64 	%rd<9>;

	ld.param.u64 	%rd1, [_Z7reduce0IfEvPT_S1_j_param_0];
	ld.param.u64 	%rd2, [_Z7reduce0IfEvPT_S1_j_param_1];
	ld.param.u32 	%r8, [_Z7reduce0IfEvPT_S1_j_param_2];
	mov.u32 	%r1, %tid.x;
	mov.u32 	%r2, %ctaid.x;
	mov.u32 	%r3, %ntid.x;
	mad.lo.s32 	%r4, %r2, %r3, %r1;
	setp.ge.u32 	%p1, %r4, %r8;
	mov.f32 	%f8, 0f00000000;
	@%p1 bra 	$L__BB34_2;
	cvta.to.global.u64 	%rd3, %rd1;
	mul.wide.u32 	%rd4, %r4, 4;
	add.s64 	%rd5, %rd3, %rd4;
	ld.global.f32 	%f8, [%rd5];
$L__BB34_2:
	shl.b32 	%r9, %r1, 2;
	mov.u32 	%r10, __smem;
	add.s32 	%r5, %r10, %r9;
	st.shared.f32 	[%r5], %f8;
	bar.sync 	0;
	setp.lt.u32 	%p2, %r3, 2;
	@%p2 bra 	$L__BB34_7;
	mov.b32 	%r16, 1;
$L__BB34_4:
	shl.b32 	%r7, %r16, 1;
	add.s32 	%r12, %r7, -1;
	and.b32  	%r13, %r12, %r1;
	setp.ne.s32 	%p3, %r13, 0;
	@%p3 bra 	$L__BB34_6;
	shl.b32 	%r14, %r16, 2;
	add.s32 	%r15, %r5, %r14;
	ld.shared.f32 	%f4, [%r15];
	ld.shared.f32 	%f5, [%r5];
	add.f32 	%f6, %f4, %f5;
	st.shared.f32 	[%r5], %f6;
$L__BB34_6:
	bar.sync 	0;
	setp.lt.u32 	%p4, %r7, %r3;
	mov.u32 	%r16, %r7;
	@%p4 bra 	$L__BB34_4;
$L__BB34_7:
	setp.ne.s32 	%p5, %r1, 0;
	@%p5 bra 	$L__BB34_9;
	ld.shared.f32 	%f7, [__smem];
	cvta.to.global.u64 	%rd6, %rd2;
	mul.wide.u32 	%rd7, %r2, 4;
	add.s64 	%rd8, %rd6, %rd7;
	st.global.f32 	[%rd8], %f7;
$L__BB34_9:
	ret;

}
	// .globl	_Z7reduce1IfEvPT_S1_j
.visible .entry _Z7reduce1IfEvPT_S1_j(
	.param .u64 .ptr .align 1 _Z7reduce1IfEvPT_S1_j_param_0,
	.param .u64 .ptr .align 1 _Z7reduce1IfEvPT_S1_j_param_1,
	.param .u32 _Z7reduce1IfEvPT_S1_j_param_2
)
{
	.reg .pred 	%p<6>;
	.reg .b32 	%r<20>;
	.reg .b32 	%f<9>;
	.reg .b64 	%rd<9>;

	ld.param.u64 	%rd1, [_Z7reduce1IfEvPT_S1_j_param_0];
	ld.param.u64 	%rd2, [_Z7reduce1IfEvPT_S1_j_param_1];
	ld.param.u32 	%r8, [_Z7reduce1IfEvPT_S1_j_param_2];
	mov.u32 	%r1, %tid.x;
	mov.u32 	%r2, %ctaid.x;
	mov.u32 	%r3, %ntid.x;
	mad.lo.s32 	%r4, %r2, %r3, %r1;
	setp.ge.u32 	%p1, %r4, %r8;
	mov.f32 	%f8, 0f00000000;
	@%p1 bra 	$L__BB35_2;
	cvta.to.global.u64 	%rd3, %rd1;
	mul.wide.u32 	%rd4, %r4, 4;
	add.s64 	%rd5, %rd3, %rd4;
	ld.global.f32 	%f8, [%rd5];
$L__BB35_2:
	shl.b32 	%r9, %r1, 2;
	mov.u32 	%r10, __smem;
	add.s32 	%r11, %r10, %r9;
	st.shared.f32 	[%r11], %f8;
	bar.sync 	0;
	setp.lt.u32 	%p2, %r3, 2;
	@%p2 bra 	$L__BB35_7;
	mov.b32 	%r19, 1;
$L__BB35_4:
	shl.b32 	%r6, %r19, 1;
	mul.lo.s32 	%r7, %r6, %r1;
	setp.ge.u32 	%p3, %r7, %r3;
	@%p3 bra 	$L__BB35_6;
	add.s32 	%r13, %r7, %r19;
	shl.b32 	%r14, %r13, 2;
	add.s32 	%r16, %r10, %r14;
	ld.shared.f32 	%f4, [%r16];
	shl.b32 	%r17, %r7, 2;
	add.s32 	%r18, %r10, %r17;
	ld.shared.f32 	%f5, [%r18];
	add.f32 	%f6, %f4, %f5;
	st.shared.f32 	[%r18], %f6;
$L__BB35_6:
	bar.sync 	0;
	setp.lt.u32 	%p4, %r6, %r3;
	mov.u32 	%r19, %r6;
	@%p4 bra 	$L__BB35_4;
$L__BB35_7:
	setp.ne.s32 	%p5, %r1, 0;
	@%p5 bra 	$L__BB35_9;
	ld.shared.f32 	%f7, [__smem];
	cvta.to.global.u64 	%rd6, %rd2;
	mul.wide.u32 	%rd7, %r2, 4;
	add.s64 	%rd8, %rd6, %rd7;
	st.global.f32 	[%rd8], %f7;
$L__BB35_9:
	ret;

}
	// .globl	_Z7reduce2IfEvPT_S1_j
.visible .entry _Z7reduce2IfEvPT_S1_j(
	.param .u64 .ptr .align 1 _Z7reduce2IfEvPT_S1_j_param_0,
	.param .u64 .ptr .align 1 _Z7reduce2IfEvPT_S1_j_param_1,
	.param .u32 _Z7reduce2IfEvPT_S1_j_param_2
)
{
	.reg .pred 	%p<6>;
	.reg .b32 	%r<14>;
	.reg .b32 	%f<9>;
	.reg .b64 	%rd<9>;

	ld.param.u64 	%rd1, [_Z7reduce2IfEvPT_S1_j_param_0];
	ld.param.u64 	%rd2, [_Z7reduce2IfEvPT_S1_j_param_1];
	ld.param.u32 	%r8, [_Z7reduce2IfEvPT_S1_j_param_2];
	mov.u32 	%r1, %tid.x;
	mov.u32 	%r2, %ctaid.x;
	mov.u32 	%r13, %ntid.x;
	mad.lo.s32 	%r4, %r2, %r13, %r1;
	setp.ge.u32 	%p1, %r4, %r8;
	mov.f32 	%f8, 0f00000000;
	@%p1 bra 	$L__BB36_2;
	cvta.to.global.u64 	%rd3, %rd1;
	mul.wide.u32 	%rd4, %r4, 4;
	add.s64 	%rd5, %rd3, %rd4;
	ld.global.f32 	%f8, [%rd5];
$L__BB36_2:
	shl.b32 	%r9, %r1, 2;
	mov.u32 	%r10, __smem;
	add.s32 	%r5, %r10, %r9;
	st.shared.f32 	[%r5], %f8;
	bar.sync 	0;
	setp.lt.u32 	%p2, %r13, 2;
	@%p2 bra 	$L__BB36_6;
$L__BB36_3:
	shr.u32 	%r7, %r13, 1;
	setp.ge.u32 	%p3, %r1, %r7;
	@%p3 bra 	$L__BB36_5;
	shl.b32 	%r11, %r7, 2;
	add.s32 	%r12, %r5, %r11;
	ld.shared.f32 	%f4, [%r12];
	ld.shared.f32 	%f5, [%r5];
	add.f32 	%f6, %f4, %f5;
	st.shared.f32 	[%r5], %f6;
$L__BB36_5:
	bar.sync 	0;
	setp.gt.u32 	%p4, %r13, 3;
	mov.u32 	%r13, %r7;
	@%p4 bra 	$L__BB36_3;
$L__BB36_6:
	setp.ne.s32 	%p5, %r1, 0;
	@%p5 bra 	$L__BB36_8;
	ld.shared.f32 	%f7, [__smem];
	cvta.to.global.u64 	%rd6, %rd2;
	mul.wide.u32 	%rd7, %r2, 4;
	add.s64 	%rd8, %rd6, %rd7;
	st.global.f32 	[%rd8], %f7;
$L__BB36_8:
	ret;

}
	// .globl	_Z7reduce3IfEvPT_S1_j
.visible .entry _Z7reduce3IfEvPT_S1_j(
	.param .u64 .ptr .align 1 _Z7reduce3IfEvPT_S1_j_param_0,
	.param .u64 .ptr .align 1 _Z7reduce3IfEvPT_S1_j_param_1,
	.param .u32 _Z7reduce3IfEvPT_S1_j_param_2
)
{
	.reg .pred 	%p<7>;
	.reg .b32 	%r<17>;
	.reg .b32 	%f<16>;
	.reg .b64 	%rd<11>;

	ld.param.u64 	%rd3, [_Z7reduce3IfEvPT_S1_j_param_0];
	ld.param.u64 	%rd2, [_Z7reduce3IfEvPT_S1_j_param_1];
	ld.param.u32 	%r9, [_Z7reduce3IfEvPT_S1_j_param_2];
	cvta.to.global.u64 	%rd1, %rd3;
	mov.u32 	%r1, %tid.x;
	mov.u32 	%r2, %ctaid.x;
	mov.u32 	%r16, %ntid.x;
	mul.lo.s32 	%r10, %r16, %r2;
	shl.b32 	%r11, %r10, 1;
	add.s32 	%r4, %r11, %r1;
	setp.ge.u32 	%p1, %r4, %r9;
	mov.f32 	%f13, 0f00000000;
	@%p1 bra 	$L__BB37_2;
	mul.wide.u32 	%rd4, %r4, 4;
	add.s64 	%rd5, %rd1, %rd4;
	ld.global.f32 	%f13, [%rd5];
$L__BB37_2:
	add.s32 	%r5, %r4, %r16;
	setp.ge.u32 	%p2, %r5, %r9;
	@%p2 bra 	$L__BB37_4;
	mul.wide.u32 	%rd6, %r5, 4;
	add.s64 	%rd7, %rd1, %rd6;
	ld.global.f32 	%f9, [%rd7];
	add.f32 	%f13, %f13, %f9;
$L__BB37_4:
	shl.b32 	%r12, %r1, 2;
	mov.u32 	%r13, __smem;
	add.s32 	%r6, %r13, %r12;
	st.shared.f32 	[%r6], %f13;
	bar.sync 	0;
	setp.lt.u32 	%p3, %r16, 2;
	@%p3 bra 	$L__BB37_8;
$L__BB37_5:
	shr.u32 	%r8, %r16, 1;
	setp.ge.u32 	%p4, %r1, %r8;
	@%p4 bra 	$L__BB37_7;
	shl.b32 	%r14, %r8, 2;
	add.s32 	%r15, %r6, %r14;
	ld.shared.f32 	%f10, [%r15];
	add.f32 	%f13, %f13, %f10;
	st.shared.f32 	[%r6], %f13;
$L__BB37_7:
	bar.sync 	0;
	setp.gt.u32 	%p5, %r16, 3;
	mov.u32 	%r16, %r8;
	@%p5 bra 	$L__BB37_5;
$L__BB37_8:
	setp.ne.s32 	%p6, %r1, 0;
	@%p6 bra 	$L__BB37_10;
	ld.shared.f32 	%f11, [__smem];
	cvta.to.global.u64 	%rd8, %rd2;
	mul.wide.u32 	%rd9, %r2, 4;
	add.s64 	%rd10, %rd8, %rd9;
	st.global.f32 	[%rd10], %f11;
$L__BB37_10:
	ret;

}
	// .globl	_Z7reduce4IfLj512EEvPT_S1_j
.visible .entry _Z7reduce4IfLj512EEvPT_S1_j(
	.param .u64 .ptr .align 1 _Z7reduce4IfLj512EEvPT_S1_j_param_0,
	.param .u64 .ptr .align 1 _Z7reduce4IfLj512EEvPT_S1_j_param_1,
	.param .u32 _Z7reduce4IfLj512EEvPT_S1_j_param_2
)
{
	.reg .pred 	%p<8>;
	.reg .b32 	%r<17>;
	.reg .b32 	%f<30>;
	.reg .b64 	%rd<11>;

	ld.param.u64 	%rd3, [_Z7reduce4IfLj512EEvPT_S1_j_param_0];
	ld.param.u64 	%rd2, [_Z7reduce4IfLj512EEvPT_S1_j_param_1];
	ld.param.u32 	%r9, [_Z7reduce4IfLj512EEvPT_S1_j_param_2];
	cvta.to.global.u64 	%rd1, %rd3;
	mov.u32 	%r1, %tid.x;
	mov.u32 	%r2, %ctaid.x;
	mov.u32 	%r16, %ntid.x;
	mul.lo.s32 	%r10, %r16, %r2;
	shl.b32 	%r11, %r10, 1;
	add.s32 	%r4, %r11, %r1;
	setp.ge.u32 	%p1, %r4, %r9;
	mov.f32 	%f28, 0f00000000;
	@%p1 bra 	$L__BB38_2;
	mul.wide.u32 	%rd4, %r4, 4;
	add.s64 	%rd5, %rd1, %rd4;
	ld.global.f32 	%f28, [%rd5];
$L__BB38_2:
	add.s32 	%r5, %r4, 512;
	setp.ge.u32 	%p2, %r5, %r9;
	@%p2 bra 	$L__BB38_4;
	mul.wide.u32 	%rd6, %r5, 4;
	add.s64 	%rd7, %rd1, %rd6;
	ld.global.f32 	%f10, [%rd7];
	add.f32 	%f28, %f28, %f10;
$L__BB38_4:
	shl.b32 	%r12, %r1, 2;
	mov.u32 	%r13, __smem;
	add.s32 	%r6, %r13, %r12;
	st.shared.f32 	[%r6], %f28;
	bar.sync 	0;
	setp.lt.u32 	%p3, %r16, 66;
	@%p3 bra 	$L__BB38_8;
$L__BB38_5:
	shr.u32 	%r8, %r16, 1;
	setp.ge.u32 	%p4, %r1, %r8;
	@%p4 bra 	$L__BB38_7;
	shl.b32 	%r14, %r8, 2;
	add.s32 	%r15, %r6, %r14;
	ld.shared.f32 	%f11, [%r15];
	add.f32 	%f28, %f28, %f11;
	st.shared.f32 	[%r6], %f28;
$L__BB38_7:
	bar.sync 	0;
	setp.gt.u32 	%p5, %r16, 131;
	mov.u32 	%r16, %r8;
	@%p5 bra 	$L__BB38_5;
$L__BB38_8:
	setp.gt.u32 	%p6, %r1, 31;
	@%p6 bra 	$L__BB38_11;
	ld.volatile.shared.f32 	%f12, [%r6+128];
	add.f32 	%f13, %f28, %f12;
	st.volatile.shared.f32 	[%r6], %f13;
	ld.volatile.shared.f32 	%f14, [%r6+64];
	add.f32 	%f15, %f13, %f14;
	st.volatile.shared.f32 	[%r6], %f15;
	ld.volatile.shared.f32 	%f16, [%r6+32];
	add.f32 	%f17, %f15, %f16;
	st.volatile.shared.f32 	[%r6], %f17;
	ld.volatile.shared.f32 	%f18, [%r6+16];
	add.f32 	%f19, %f17, %f18;
	st.volatile.shared.f32 	[%r6], %f19;
	ld.volatile.shared.f32 	%f20, [%r6+8];
	add.f32 	%f21, %f19, %f20;
	st.volatile.shared.f32 	[%r6], %f21;
	ld.volatile.shared.f32 	%f22, [%r6+4];
	add.f32 	%f23, %f21, %f22;
	st.volatile.shared.f32 	[%r6], %f23;
	setp.ne.s32 	%p7, %r1, 0;
	@%p7 bra 	$L__BB38_11;
	ld.shared.f32 	%f24, [__smem];
	cvta.to.global.u64 	%rd8, %rd2;
	mul.wide.u32 	%rd9, %r2, 4;
	add.s64 	%rd10, %rd8, %rd9;
	st.global.f32 	[%rd10], %f24;
$L__BB38_11:
	ret;

}
	// .globl	_Z7reduce4IfLj256EEvPT_S1_j
.visible .entry _Z7reduce4IfLj256EEvPT_S1_j(
	.param .u64 .ptr .align 1 _Z7reduce4IfLj256EEvPT_S1_j_param_0,
	.param .u64 .ptr .align 1 _Z7reduce4IfLj256EEvPT_S1_j_param_1,
	.param .u32 _Z7reduce4IfLj256EEvPT_S1_j_param_2
)
{
	.reg .pred 	%p<8>;
	.reg .b32 	%r<17>;
	.reg .b32 	%f<30>;
	.reg .b64 	%rd<11>;

	ld.param.u64 	%rd3, [_Z7reduce4IfLj256EEvPT_S1_j_param_0];
	ld.param.u64 	%rd2, [_Z7reduce4IfLj256EEvPT_S1_j_param_1];
	ld.param.u32 	%r9, [_Z7reduce4IfLj256EEvPT_S1_j_param_2];
	cvta.to.global.u64 	%rd1, %rd3;
	mov.u32 	%r1, %tid.x;
	mov.u32 	%r2, %ctaid.x;
	mov.u32 	%r16, %ntid.x;
	mul.lo.s32 	%r10, %r16, %r2;
	shl.b32 	%r11, %r10, 1;
	add.s32 	%r4, %r11, %r1;
	setp.ge.u32 	%p1, %r4, %r9;
	mov.f32 	%f28, 0f00000000;
	@%p1 bra 	$L__BB39_2;
	mul.wide.u32 	%rd4, %r4, 4;
	add.s64 	%rd5, %rd1, %rd4;
	ld.global.f32 	%f28, [%rd5];
$L__BB39_2:
	add.s32 	%r5, %r4, 256;
	setp.ge.u32 	%p2, %r5, %r9;
	@%p2 bra 	$L__BB39_4;
	mul.wide.u32 	%rd6, %r5, 4;
	add.s64 	%rd7, %rd1, %rd6;
	ld.global.f32 	%f10, [%rd7];
	add.f32 	%f28, %f28, %f10;
$L__BB39_4:
	shl.b32 	%r12, %r1, 2;
	mov.u32 	%r13, __smem;
	add.s32 	%r6, %r13, %r12;
	st.shared.f32 	[%r6], %f28;
	bar.sync 	0;
	setp.lt.u32 	%p3, %r16, 66;
	@%p3 bra 	$L__BB39_8;
$L__BB39_5:
	shr.u32 	%r8, %r16, 1;
	setp.ge.u32 	%p4, %r1, %r8;
	@%p4 bra 	$L__BB39_7;
	shl.b32 	%r14, %r8, 2;
	add.s32 	%r15, %r6, %r14;
	ld.shared.f32 	%f11, [%r15];
	add.f32 	%f28, %f28, %f11;
	st.shared.f32 	[%r6], %f28;
$L__BB39_7:
	bar.sync 	0;
	setp.gt.u32 	%p5, %r16, 131;
	mov.u32 	%r16, %r8;
	@%p5 bra 	$L__BB39_5;
$L__BB39_8:
	setp.gt.u32 	%p6, %r1, 31;
	@%p6 bra 	$L__BB39_11;
	ld.volatile.shared.f32 	%f12, [%r6+128];
	add.f32 	%f13, %f28, %f12;
	st.volatile.shared.f32 	[%r6], %f13;
	ld.volatile.shared.f32 	%f14, [%r6+64];
	add.f32 	%f15, %f13, %f14;
	st.volatile.shared.f32 	[%r6], %f15;
	ld.volatile.shared.f32 	%f16, [%r6+32];
	add.f32 	%f17, %f15, %f16;
	st.volatile.shared.f32 	[%r6], %f17;
	ld.volatile.shared.f32 	%f18, [%r6+16];
	add.f32 	%f19, %f17, %f18;
	st.volatile.shared.f32 	[%r6], %f19;
	ld.volatile.shared.f32 	%f20, [%r6+8];
	add.f32 	%f21, %f19, %f20;
	st.volatile.shared.f32 	[%r6], %f21;
	ld.volatile.shared.f32 	%f22, [%r6+4];
	add.f32 	%f23, %f21, %f22;
	st.volatile.shared.f32 	[%r6], %f23;
	setp.ne.s32 	%p7, %r1, 0;
	@%p7 bra 	$L__BB39_11;
	ld.shared.f32 	%f24, [__smem];
	cvta.to.global.u64 	%rd8, %rd2;
	mul.wide.u32 	%rd9, %r2, 4;
	add.s64 	%rd10, %rd8, %rd9;
	st.global.f32 	[%rd10], %f24;
$L__BB39_11:
	ret;

}
	// .globl	_Z7reduce4IfLj128EEvPT_S1_j
.visible .entry _Z7reduce4IfLj128EEvPT_S1_j(
	.param .u64 .ptr .align 1 _Z7reduce4IfLj128EEvPT_S1_j_param_0,
	.param .u64 .ptr .align 1 _Z7reduce4IfLj128EEvPT_S1_j_param_1,
	.param .u32 _Z7reduce4IfLj128EEvPT_S1_j_param_2
)
{
	.reg .pred 	%p<8>;
	.reg .b32 	%r<17>;
	.reg .b32 	%f<30>;
	.reg .b64 	%rd<11>;

	ld.param.u64 	%rd3, [_Z7reduce4IfLj128EEvPT_S1_j_param_0];
	ld.param.u64 	%rd2, [_Z7reduce4IfLj128EEvPT_S1_j_param_1];
	ld.param.u32 	%r9, [_Z7reduce4IfLj128EEvPT_S1_j_param_2];
	cvta.to.global.u64 	%rd1, %rd3;
	mov.u32 	%r1, %tid.x;
	mov.u32 	%r2, %ctaid.x;
	mov.u32 	%r16, %ntid.x;
	mul.lo.s32 	%r10, %r16, %r2;
	shl.b32 	%r11, %r10, 1;
	add.s32 	%r4, %r11, %r1;
	setp.ge.u32 	%p1, %r4, %r9;
	mov.f32 	%f28, 0f00000000;
	@%p1 bra 	$L__BB40_2;
	mul.wide.u32 	%rd4, %r4, 4;
	add.s64 	%rd5, %rd1, %rd4;
	ld.global.f32 	%f28, [%rd5];
$L__BB40_2:
	add.s32 	%r5, %r4, 128;
	setp.ge.u32 	%p2, %r5, %r9;
	@%p2 bra 	$L__BB40_4;
	mul.wide.u32 	%rd6, %r5, 4;
	add.s64 	%rd7, %rd1, %rd6;
	ld.global.f32 	%f10, [%rd7];
	add.f32 	%f28, %f28, %f10;
$L__BB40_4:
	shl.b32 	%r12, %r1, 2;
	mov.u32 	%r13, __smem;
	add.s32 	%r6, %r13, %r12;
	st.shared.f32 	[%r6], %f28;
	bar.sync 	0;
	setp.lt.u32 	%p3, %r16, 66;
	@%p3 bra 	$L__BB40_8;
$L__BB40_5:
	shr.u32 	%r8, %r16, 1;
	setp.ge.u32 	%p4, %r1, %r8;
	@%p4 bra 	$L__BB40_7;
	shl.b32 	%r14, %r8, 2;
	add.s32 	%r15, %r6, %r14;
	ld.shared.f32 	%f11, [%r15];
	add.f32 	%f28, %f28, %f11;
	st.shared.f32 	[%r6], %f28;
$L__BB40_7:
	bar.sync 	0;
	setp.gt.u32 	%p5, %r16, 131;
	mov.u32 	%r16, %r8;
	@%p5 bra 	$L__BB40_5;
$L__BB40_8:
	setp.gt.u32 	%p6, %r1, 31;
	@%p6 bra 	$L__BB40_11;
	ld.volatile.shared.f32 	%f12, [%r6+128];
	add.f32 	%f13, %f28, %f12;
	st.volatile.shared.f32 	[%r6], %f13;
	ld.volatile.shared.f32 	%f14, [%r6+64];
	add.f32 	%f15, %f13, %f14;
	st.volatile.shared.f32 	[%r6], %f15;
	ld.volatile.shared.f32 	%f16, [%r6+32];
	add.f32 	%f17, %f15, %f16;
	st.volatile.shared.f32 	[%r6], %f17;
	ld.volatile.shared.f32 	%f18, [%r6+16];
	add.f32 	%f19, %f17, %f18;
	st.volatile.shared.f32 	[%r6], %f19;
	ld.volatile.shared.f32 	%f20, [%r6+8];
	add.f32 	%f21, %f19, %f20;
	st.volatile.shared.f32 	[%r6], %f21;
	ld.volatile.shared.f32 	%f22, [%r6+4];
	add.f32 	%f23, %f21, %f22;
	st.volatile.shared.f32 	[%r6], %f23;
	setp.ne.s32 	%p7, %r1, 0;
	@%p7 bra 	$L__BB40_11;
	ld.shared.f32 	%f24, [__smem];
	cvta.to.global.u64 	%rd8, %rd2;
	mul.wide.u32 	%rd9, %r2, 4;
	add.s64 	%rd10, %rd8, %rd9;
	st.global.f32 	[%rd10], %f24;
$L__BB40_11:
	ret;

}
	// .globl	_Z7reduce4IfLj64EEvPT_S1_j
.visible .entry _Z7reduce4IfLj64EEvPT_S1_j(
	.param .u64 .ptr .align 1 _Z7reduce4IfLj64EEvPT_S1_j_param_0,
	.param .u64 .ptr .align 1 _Z7reduce4IfLj64EEvPT_S1_j_param_1,
	.param .u32 _Z7reduce4IfLj64EEvPT_S1_j_param_2
)
{
	.reg .pred 	%p<8>;
	.reg .b32 	%r<17>;
	.reg .b32 	%f<30>;
	.reg .b64 	%rd<11>;

	ld.param.u64 	%rd3, [_Z7reduce4IfLj64EEvPT_S1_j_param_0];
	ld.param.u64 	%rd2, [_Z7reduce4IfLj64EEvPT_S1_j_param_1];
	ld.param.u32 	%r9, [_Z7reduce4IfLj64EEvPT_S1_j_param_2];
	cvta.to.global.u64 	%rd1, %rd3;
	mov.u32 	%r1, %tid.x;
	mov.u32 	%r2, %ctaid.x;
	mov.u32 	%r16, %ntid.x;
	mul.lo.s32 	%r10, %r16, %r2;
	shl.b32 	%r11, %r10, 1;
	add.s32 	%r4, %r11, %r1;
	setp.ge.u32 	%p1, %r4, %r9;
	mov.f32 	%f28, 0f00000000;
	@%p1 bra 	$L__BB41_2;
	mul.wide.u32 	%rd4, %r4, 4;
	add.s64 	%rd5, %rd1, %rd4;
	ld.global.f32 	%f28, [%rd5];
$L__BB41_2:
	add.s32 	%r5, %r4, 64;
	setp.ge.u32 	%p2, %r5, %r9;
	@%p2 bra 	$L__BB41_4;
	mul.wide.u32 	%rd6, %r5, 4;
	add.s64 	%rd7, %rd1, %rd6;
	ld.global.f32 	%f10, [%rd7];
	add.f32 	%f28, %f28, %f10;
$L__BB41_4:
	shl.b32 	%r12, %r1, 2;
	mov.u32 	%r13, __smem;
	add.s32 	%r6, %r13, %r12;
	st.shared.f32 	[%r6], %f28;
	bar.sync 	0;
	setp.lt.u32 	%p3, %r16, 66;
	@%p3 bra 	$L__BB41_8;
$L__BB41_5:
	shr.u32 	%r8, %r16, 1;
	setp.ge.u32 	%p4, %r1, %r8;
	@%p4 bra 	$L__BB41_7;
	shl.b32 	%r14, %r8, 2;
	add.s32 	%r15, %r6, %r14;
	ld.shared.f32 	%f11, [%r15];
	add.f32 	%f28, %f28, %f11;
	st.shared.f32 	[%r6], %f28;
$L__BB41_7:
	bar.sync 	0;
	setp.gt.u32 	%p5, %r16, 131;
	mov.u32 	%r16, %r8;
	@%p5 bra 	$L__BB41_5;
$L__BB41_8:
	setp.gt.u32 	%p6, %r1, 31;
	@%p6 bra 	$L__BB41_11;
	ld.volatile.shared.f32 	%f12, [%r6+128];
	add.f32 	%f13, %f28, %f12;
	st.volatile.shared.f32 	[%r6], %f13;
	ld.volatile.shared.f32 	%f14, [%r6+64];
	add.f32 	%f15, %f13, %f14;
	st.volatile.shared.f32 	[%r6], %f15;
	ld.volatile.shared.f32 	%f16, [%r6+32];
	add.f32 	%f17, %f15, %f16;
	st.volatile.shared.f32 	[%r6], %f17;
	ld.volatile.shared.f32 	%f18, [%r6+16];
	add.f32 	%f19, %f17, %f18;
	st.volatile.shared.f32 	[%r6], %f19;
	ld.volatile.shared.f32 	%f20, [%r6+8];
	add.f32 	%f21, %f19, %f20;
	st.volatile.shared.f32 	[%r6], %f21;
	ld.volatile.shared.f32 	%f22, [%r6+4];
	add.f32 	%f23, %f21, %f22;
	st.volatile.shared.f32 	[%r6], %f23;
	setp.ne.s32 	%p7, %r1, 0;
	@%p7 bra 	$L__BB41_11;
	ld.shared.f32 	%f24, [__smem];
	cvta.to.global.u64 	%rd8, %rd2;
	mul.wide.u32 	%rd9, %r2, 4;
	add.s64 	%rd10, %rd8, %rd9;
	st.global.f32 	[%rd10], %f24;
$L__BB41_11:
	ret;

}
	// .globl	_Z7reduce4IfLj32EEvPT_S1_j
.visible .entry _Z7reduce4IfLj32EEvPT_S1_j(
	.param .u64 .ptr .align 1 _Z7reduce4IfLj32EEvPT_S1_j_param_0,
	.param .u64 .ptr .align 1 _Z7reduce4IfLj32EEvPT_S1_j_param_1,
	.param .u32 _Z7reduce4IfLj32EEvPT_S1_j_param_2
)
{
	.reg .pred 	%p<8>;
	.reg .b32 	%r<17>;
	.reg .b32 	%f<28>;
	.reg .b64 	%rd<11>;

	ld.param.u64 	%rd3, [_Z7reduce4IfLj32EEvPT_S1_j_param_0];
	ld.param.u64 	%rd2, [_Z7reduce4IfLj32EEvPT_S1_j_param_1];
	ld.param.u32 	%r9, [_Z7reduce4IfLj32EEvPT_S1_j_param_2];
	cvta.to.global.u64 	%rd1, %rd3;
	mov.u32 	%r1, %tid.x;
	mov.u32 	%r2, %ctaid.x;
	mov.u32 	%r16, %ntid.x;
	mul.lo.s32 	%r10, %r16, %r2;
	shl.b32 	%r11, %r10, 1;
	add.s32 	%r4, %r11, %r1;
	setp.ge.u32 	%p1, %r4, %r9;
	mov.f32 	%f26, 0f00000000;
	@%p1 bra 	$L__BB42_2;
	mul.wide.u32 	%rd4, %r4, 4;
	add.s64 	%rd5, %rd1, %rd4;
	ld.global.f32 	%f26, [%rd5];
$L__BB42_2:
	add.s32 	%r5, %r4, 32;
	setp.ge.u32 	%p2, %r5, %r9;
	@%p2 bra 	$L__BB42_4;
	mul.wide.u32 	%rd6, %r5, 4;
	add.s64 	%rd7, %rd1, %rd6;
	ld.global.f32 	%f10, [%rd7];
	add.f32 	%f26, %f26, %f10;
$L__BB42_4:
	shl.b32 	%r12, %r1, 2;
	mov.u32 	%r13, __smem;
	add.s32 	%r6, %r13, %r12;
	st.shared.f32 	[%r6], %f26;
	bar.sync 	0;
	setp.lt.u32 	%p3, %r16, 66;
	@%p3 bra 	$L__BB42_8;
$L__BB42_5:
	shr.u32 	%r8, %r16, 1;
	setp.ge.u32 	%p4, %r1, %r8;
	@%p4 bra 	$L__BB42_7;
	shl.b32 	%r14, %r8, 2;
	add.s32 	%r15, %r6, %r14;
	ld.shared.f32 	%f11, [%r15];
	add.f32 	%f26, %f26, %f11;
	st.shared.f32 	[%r6], %f26;
$L__BB42_7:
	bar.sync 	0;
	setp.gt.u32 	%p5, %r16, 131;
	mov.u32 	%r16, %r8;
	@%p5 bra 	$L__BB42_5;
$L__BB42_8:
	setp.gt.u32 	%p6, %r1, 31;
	@%p6 bra 	$L__BB42_11;
	ld.volatile.shared.f32 	%f12, [%r6+64];
	add.f32 	%f13, %f26, %f12;
	st.volatile.shared.f32 	[%r6], %f13;
	ld.volatile.shared.f32 	%f14, [%r6+32];
	add.f32 	%f15, %f13, %f14;
	st.volatile.shared.f32 	[%r6], %f15;
	ld.volatile.shared.f32 	%f16, [%r6+16];
	add.f32 	%f17, %f15, %f16;
	st.volatile.shared.f32 	[%r6], %f17;
	ld.volatile.shared.f32 	%f18, [%r6+8];
	add.f32 	%f19, %f17, %f18;
	st.volatile.shared.f32 	[%r6], %f19;
	ld.volatile.shared.f32 	%f20, [%r6+4];
	add.f32 	%f21, %f19, %f20;
	st.volatile.shared.f32 	[%r6], %f21;
	setp.ne.s32 	%p7, %r1, 0;
	@%p7 bra 	$L__BB42_11;
	ld.shared.f32 	%f22, [__smem];
	cvta.to.global.u64 	%rd8, %rd2;
	mul.wide.u32 	%rd9, %r2, 4;
	add.s64 	%rd10, %rd8, %rd9;
	st.global.f32 	[%rd10], %f22;
$L__BB42_11:
	ret;

}
	// .globl	_Z7reduce4IfLj16EEvPT_S1_j
.visible .entry _Z7reduce4IfLj16EEvPT_S1_j(
	.param .u64 .ptr .align 1 _Z7reduce4IfLj16EEvPT_S1_j_param_0,
	.param .u64 .ptr .align 1 _Z7reduce4IfLj16EEvPT_S1_j_param_1,
	.param .u32 _Z7reduce4IfLj16EEvPT_S1_j_param_2
)
{
	.reg .pred 	%p<8>;
	.reg .b32 	%r<17>;
	.reg .b32 	%f<26>;
	.reg .b64 	%rd<11>;

	ld.param.u64 	%rd3, [_Z7reduce4IfLj16EEvPT_S1_j_param_0];
	ld.param.u64 	%rd2, [_Z7reduce4IfLj16EEvPT_S1_j_param_1];
	ld.param.u32 	%r9, [_Z7reduce4IfLj16EEvPT_S1_j_param_2];
	cvta.to.global.u64 	%rd1, %rd3;
	mov.u32 	%r1, %tid.x;
	mov.u32 	%r2, %ctaid.x;
	mov.u32 	%r16, %ntid.x;
	mul.lo.s32 	%r10, %r16, %r2;
	shl.b32 	%r11, %r10, 1;
	add.s32 	%r4, %r11, %r1;
	setp.ge.u32 	%p1, %r4, %r9;
	mov.f32 	%f24, 0f00000000;
	@%p1 bra 	$L__BB43_2;
	mul.wide.u32 	%rd4, %r4, 4;
	add.s64 	%rd5, %rd1, %rd4;
	ld.global.f32 	%f24, [%rd5];
$L__BB43_2:
	add.s32 	%r5, %r4, 16;
	setp.ge.u32 	%p2, %r5, %r9;
	@%p2 bra 	$L__BB43_4;
	mul.wide.u32 	%rd6, %r5, 4;
	add.s64 	%rd7, %rd1, %rd6;
	ld.global.f32 	%f10, [%rd7];
	add.f32 	%f24, %f24, %f10;
$L__BB43_4:
	shl.b32 	%r12, %r1, 2;
	mov.u32 	%r13, __smem;
	add.s32 	%r6, %r13, %r12;
	st.shared.f32 	[%r6], %f24;
	bar.sync 	0;
	setp.lt.u32 	%p3, %r16, 66;
	@%p3 bra 	$L__BB43_8;
$L__BB43_5:
	shr.u32 	%r8, %r16, 1;
	setp.ge.u32 	%p4, %r1, %r8;
	@%p4 bra 	$L__BB43_7;
	shl.b32 	%r14, %r8, 2;
	add.s32 	%r15, %r6, %r14;
	ld.shared.f32 	%f11, [%r15];
	add.f32 	%f24, %f24, %f11;
	st.shared.f32 	[%r6], %f24;
$L__BB43_7:
	bar.sync 	0;
	setp.gt.u32 	%p5, %r16, 131;
	mov.u32 	%r16, %r8;
	@%p5 bra 	$L__BB43_5;
$L__BB43_8:
	setp.gt.u32 	%p6, %r1, 31;
	@%p6 bra 	$L__BB43_11;
	ld.volatile.shared.f32 	%f12, [%r6+32];
	add.f32 	%f13, %f24, %f12;
	st.volatile.shared.f32 	[%r6], %f13;
	ld.volatile.shared.f32 	%f14, [%r6+16];
	add.f32 	%f15, %f13, %f14;
	st.volatile.shared.f32 	[%r6], %f15;
	ld.volatile.shared.f32 	%f16, [%r6+8];
	add.f32 	%f17, %f15, %f16;
	st.volatile.shared.f32 	[%r6], %f17;
	ld.volatile.shared.f32 	%f18, [%r6+4];
	add.f32 	%f19, %f17, %f18;
	st.volatile.shared.f32 	[%r6], %f19;
	setp.ne.s32 	%p7, %r1, 0;
	@%p7 bra 	$L__BB43_11;
	ld.shared.f32 	%f20, [__smem];
	cvta.to.global.u64 	%rd8, %rd2;
	mul.wide.u32 	%rd9, %r2, 4;
	add.s64 	%rd10, %rd8, %rd9;
	st.global.f32 	[%rd10], %f20;
$L__BB43_11:
	ret;

}
	// .globl	_Z7reduce4IfLj8EEvPT_S1_j
.visible .entry _Z7reduce4IfLj8EEvPT_S1_j(
	.param .u64 .ptr .align 1 _Z7reduce4IfLj8EEvPT_S1_j_param_0,
	.param .u64 .ptr .align 1 _Z7reduce4IfLj8EEvPT_S1_j_param_1,
	.param .u32 _Z7reduce4IfLj8EEvPT_S1_j_param_2
)
{
	.reg .pred 	%p<8>;
	.reg .b32 	%r<17>;
	.reg .b32 	%f<24>;
	.reg .b64 	%rd<11>;

	ld.param.u64 	%rd3, [_Z7reduce4IfLj8EEvPT_S1_j_param_0];
	ld.param.u64 	%rd2, [_Z7reduce4IfLj8EEvPT_S1_j_param_1];
	ld.param.u32 	%r9, [_Z7reduce4IfLj8EEvPT_S1_j_param_2];
	cvta.to.global.u64 	%rd1, %rd3;
	mov.u32 	%r1, %tid.x;
	mov.u32 	%r2, %ctaid.x;
	mov.u32 	%r16, %ntid.x;
	mul.lo.s32 	%r10, %r16, %r2;
	shl.b32 	%r11, %r10, 1;
	add.s32 	%r4, %r11, %r1;
	setp.ge.u32 	%p1, %r4, %r9;
	mov.f32 	%f22, 0f00000000;
	@%p1 bra 	$L__BB44_2;
	mul.wide.u32 	%rd4, %r4, 4;
	add.s64 	%rd5, %rd1, %rd4;
	ld.global.f32 	%f22, [%rd5];
$L__BB44_2:
	add.s32 	%r5, %r4, 8;
	setp.ge.u32 	%p2, %r5, %r9;
	@%p2 bra 	$L__BB44_4;
	mul.wide.u32 	%rd6, %r5, 4;
	add.s64 	%rd7, %rd1, %rd6;
	ld.global.f32 	%f10, [%rd7];
	add.f32 	%f22, %f22, %f10;
$L__BB44_4:
	shl.b32 	%r12, %r1, 2;
	mov.u32 	%r13, __smem;
	add.s32 	%r6, %r13, %r12;
	st.shared.f32 	[%r6], %f22;
	bar.sync 	0;
	setp.lt.u32 	%p3, %r16, 66;
	@%p3 bra 	$L__BB44_8;
$L__BB44_5:
	shr.u32 	%r8, %r16, 1;
	setp.ge.u32 	%p4, %r1, %r8;
	@%p4 bra 	$L__BB44_7;
	shl.b32 	%r14, %r8, 2;
	add.s32 	%r15, %r6, %r14;
	ld.shared.f32 	%f11, [%r15];
	add.f32 	%f22, %f22, %f11;
	st.shared.f32 	[%r6], %f22;
$L__BB44_7:
	bar.sync 	0;
	setp.gt.u32 	%p5, %r16, 131;
	mov.u32 	%r16, %r8;
	@%p5 bra 	$L__BB44_5;
$L__BB44_8:
	setp.gt.u32 	%p6, %r1, 31;
	@%p6 bra 	$L__BB44_11;
	ld.volatile.shared.f32 	%f12, [%r6+16];
	add.f32 	%f13, %f22, %f12;
	st.volatile.shared.f32 	[%r6], %f13;
	ld.volatile.shared.f32 	%f14, [%r6+8];
	add.f32 	%f15, %f13, %f14;
	st.volatile.shared.f32 	[%r6], %f15;
	ld.volatile.shared.f32 	%f16, [%r6+4];
	add.f32 	%f17, %f15, %f16;
	st.volatile.shared.f32 	[%r6], %f17;
	setp.ne.s32 	%p7, %r1, 0;
	@%p7 bra 	$L__BB44_11;
	ld.shared.f32 	%f18, [__smem];
	cvta.to.global.u64 	%rd8, %rd2;
	mul.wide.u32 	%rd9, %r2, 4;
	add.s64 	%rd10, %rd8, %rd9;
	st.global.f32 	[%rd10], %f18;
$L__BB44_11:
	ret;

}
	// .globl	_Z7reduce4IfLj4EEvPT_S1_j
.visible .entry _Z7reduce4IfLj4EEvPT_S1_j(
	.param .u64 .ptr .align 1 _Z7reduce4IfLj4EEvPT_S1_j_param_0,
	.param .u64 .ptr .align 1 _Z7reduce4IfLj4EEvPT_S1_j_param_1,
	.param .u32 _Z7reduce4IfLj4EEvPT_S1_j_param_2
)
{
	.reg .pred 	%p<8>;
	.reg .b32 	%r<17>;
	.reg .b32 	%f<22>;
	.reg .b64 	%rd<11>;

	ld.param.u64 	%rd3, [_Z7reduce4IfLj4EEvPT_S1_j_param_0];
	ld.param.u64 	%rd2, [_Z7reduce4IfLj4EEvPT_S1_j_param_1];
	ld.param.u32 	%r9, [_Z7reduce4IfLj4EEvPT_S1_j_param_2];
	cvta.to.global.u64 	%rd1, %rd3;
	mov.u32 	%r1, %tid.x;
	mov.u32 	%r2, %ctaid.x;
	mov.u32 	%r16, %ntid.x;
	mul.lo.s32 	%r10, %r16, %r2;
	shl.b32 	%r11, %r10, 1;
	add.s32 	%r4, %r11, %r1;
	setp.ge.u32 	%p1, %r4, %r9;
	mov.f32 	%f20, 0f00000000;
	@%p1 bra 	$L__BB45_2;
	mul.wide.u32 	%rd4, %r4, 4;
	add.s64 	%rd5, %rd1, %rd4;
	ld.global.f32 	%f20, [%rd5];
$L__BB45_2:
	add.s32 	%r5, %r4, 4;
	setp.ge.u32 	%p2, %r5, %r9;
	@%p2 bra 	$L__BB45_4;
	mul.wide.u32 	%rd6, %r5, 4;
	add.s64 	%rd7, %rd1, %rd6;
	ld.global.f32 	%f10, [%rd7];
	add.f32 	%f20, %f20, %f10;
$L__BB45_4:
	shl.b32 	%r12, %r1, 2;
	mov.u32 	%r13, __smem;
	add.s32 	%r6, %r13, %r12;
	st.shared.f32 	[%r6], %f20;
	bar.sync 	0;
	setp.lt.u32 	%p3, %r16, 66;
	@%p3 bra 	$L__BB45_8;
$L__BB45_5:
	shr.u32 	%r8, %r16, 1;
	setp.ge.u32 	%p4, %r1, %r8;
	@%p4 bra 	$L__BB45_7;
	shl.b32 	%r14, %r8, 2;
	add.s32 	%r15, %r6, %r14;
	ld.shared.f32 	%f11, [%r15];
	add.f32 	%f20, %f20, %f11;
	st.shared.f32 	[%r6], %f20;
$L__BB45_7:
	bar.sync 	0;
	setp.gt.u32 	%p5, %r16, 131;
	mov.u32 	%r16, %r8;
	@%p5 bra 	$L__BB45_5;
$L__BB45_8:
	setp.gt.u32 	%p6, %r1, 31;
	@%p6 bra 	$L__BB45_11;
	ld.volatile.shared.f32 	%f12, [%r6+8];
	add.f32 	%f13, %f20, %f12;
	st.volatile.shared.f32 	[%r6], %f13;
	ld.volatile.shared.f32 	%f14, [%r6+4];
	add.f32 	%f15, %f13, %f14;
	st.volatile.shared.f32 	[%r6], %f15;
	setp.ne.s32 	%p7, %r1, 0;
	@%p7 bra 	$L__BB45_11;
	ld.shared.f32 	%f16, [__smem];
	cvta.to.global.u64 	%rd8, %rd2;
	mul.wide.u32 	%rd9, %r2, 4;
	add.s64 	%rd10, %rd8, %rd9;
	st.global.f32 	[%rd10], %f16;
$L__BB45_11:
	ret;

}
	// .globl	_Z7reduce4IfLj2EEvPT_S1_j
.visible .entry _Z7reduce4IfLj2EEvPT_S1_j(
	.param .u64 .ptr .align 1 _Z7reduce4IfLj2EEvPT_S1_j_param_0,
	.param .u64 .ptr .align 1 _Z7reduce4IfLj2EEvPT_S1_j_param_1,
	.param .u32 _Z7reduce4IfLj2EEvPT_S1_j_param_2
)
{
	.reg .pred 	%p<8>;
	.reg .b32 	%r<17>;
	.reg .b32 	%f<20>;
	.reg .b64 	%rd<11>;

	ld.param.u64 	%rd3, [_Z7reduce4IfLj2EEvPT_S1_j_param_0];
	ld.param.u64 	%rd2, [_Z7reduce4IfLj2EEvPT_S1_j_param_1];
	ld.param.u32 	%r9, [_Z7reduce4IfLj2EEvPT_S1_j_param_2];
	cvta.to.global.u64 	%rd1, %rd3;
	mov.u32 	%r1, %tid.x;
	mov.u32 	%r2, %ctaid.x;
	mov.u32 	%r16, %ntid.x;
	mul.lo.s32 	%r10, %r16, %r2;
	shl.b32 	%r11, %r10, 1;
	add.s32 	%r4, %r11, %r1;
	setp.ge.u32 	%p1, %r4, %r9;
	mov.f32 	%f18, 0f00000000;
	@%p1 bra 	$L__BB46_2;
	mul.wide.u32 	%rd4, %r4, 4;
	add.s64 	%rd5, %rd1, %rd4;
	ld.global.f32 	%f18, [%rd5];
$L__BB46_2:
	add.s32 	%r5, %r4, 2;
	setp.ge.u32 	%p2, %r5, %r9;
	@%p2 bra 	$L__BB46_4;
	mul.wide.u32 	%rd6, %r5, 4;
	add.s64 	%rd7, %rd1, %rd6;
	ld.global.f32 	%f10, [%rd7];
	add.f32 	%f18, %f18, %f10;
$L__BB46_4:
	shl.b32 	%r12, %r1, 2;
	mov.u32 	%r13, __smem;
	add.s32 	%r6, %r13, %r12;
	st.shared.f32 	[%r6], %f18;
	bar.sync 	0;
	setp.lt.u32 	%p3, %r16, 66;
	@%p3 bra 	$L__BB46_8;
$L__BB46_5:
	shr.u32 	%r8, %r16, 1;
	setp.ge.u32 	%p4, %r1, %r8;
	@%p4 bra 	$L__BB46_7;
	shl.b32 	%r14, %r8, 2;
	add.s32 	%r15, %r6, %r14;
	ld.shared.f32 	%f11, [%r15];
	add.f32 	%f18, %f18, %f11;
	st.shared.f32 	[%r6], %f18;
$L__BB46_7:
	bar.sync 	0;
	setp.gt.u32 	%p5, %r16, 131;
	mov.u32 	%r16, %r8;
	@%p5 bra 	$L__BB46_5;
$L__BB46_8:
	setp.gt.u32 	%p6, %r1, 31;
	@%p6 bra 	$L__BB46_11;
	ld.volatile.shared.f32 	%f12, [%r6+4];
	add.f32 	%f13, %f18, %f12;
	st.volatile.shared.f32 	[%r6], %f13;
	setp.ne.s32 	%p7, %r1, 0;
	@%p7 bra 	$L__BB46_11;
	ld.shared.f32 	%f14, [__smem];
	cvta.to.global.u64 	%rd8, %rd2;
	mul.wide.u32 	%rd9, %r2, 4;
	add.s64 	%rd10, %rd8, %rd9;
	st.global.f32 	[%rd10], %f14;
$L__BB46_11:
	ret;

}
	// .globl	_Z7reduce4IfLj1EEvPT_S1_j
.visible .entry _Z7reduce4IfLj1EEvPT_S1_j(
	.param .u64 .ptr .align 1 _Z7reduce4IfLj1EEvPT_S1_j_param_0,
	.param .u64 .ptr .align 1 _Z7reduce4IfLj1EEvPT_S1_j_param_1,
	.param .u32 _Z7reduce4IfLj1EEvPT_S1_j_param_2
)
{
	.reg .pred 	%p<7>;
	.reg .b32 	%r<17>;
	.reg .b32 	%f<16>;
	.reg .b64 	%rd<11>;

	ld.param.u64 	%rd3, [_Z7reduce4IfLj1EEvPT_S1_j_param_0];
	ld.param.u64 	%rd2, [_Z7reduce4IfLj1EEvPT_S1_j_param_1];
	ld.param.u32 	%r9, [_Z7reduce4IfLj1EEvPT_S1_j_param_2];
	cvta.to.global.u64 	%rd1, %rd3;
	mov.u32 	%r1, %tid.x;
	mov.u32 	%r2, %ctaid.x;
	mov.u32 	%r16, %ntid.x;
	mul.lo.s32 	%r10, %r16, %r2;
	shl.b32 	%r11, %r10, 1;
	add.s32 	%r4, %r11, %r1;
	setp.ge.u32 	%p1, %r4, %r9;
	mov.f32 	%f13, 0f00000000;
	@%p1 bra 	$L__BB47_2;
	mul.wide.u32 	%rd4, %r4, 4;
	add.s64 	%rd5, %rd1, %rd4;
	ld.global.f32 	%f13, [%rd5];
$L__BB47_2:
	add.s32 	%r5, %r4, 1;
	setp.ge.u32 	%p2, %r5, %r9;
	@%p2 bra 	$L__BB47_4;
	mul.wide.u32 	%rd6, %r5, 4;
	add.s64 	%rd7, %rd1, %rd6;
	ld.global.f32 	%f9, [%rd7];
	add.f32 	%f13, %f13, %f9;
$L__BB47_4:
	shl.b32 	%r12, %r1, 2;
	mov.u32 	%r13, __smem;
	add.s32 	%r6, %r13, %r12;
	st.shared.f32 	[%r6], %f13;
	bar.sync 	0;
	setp.lt.u32 	%p3, %r16, 66;
	@%p3 bra 	$L__BB47_8;
$L__BB47_5:
	shr.u32 	%r8, %r16, 1;
	setp.ge.u32 	%p4, %r1, %r8;
	@%p4 bra 	$L__BB47_7;
	shl.b32 	%r14, %r8, 2;
	add.s32 	%r15, %r6, %r14;
	ld.shared.f32 	%f10, [%r15];
	add.f32 	%f13, %f13, %f10;
	st.shared.f32 	[%r6], %f13;
$L__BB47_7:
	bar.sync 	0;
	setp.gt.u32 	%p5, %r16, 131;
	mov.u32 	%r16, %r8;
	@%p5 bra 	$L__BB47_5;
$L__BB47_8:
	setp.ne.s32 	%p6, %r1, 0;
	@%p6 bra 	$L__BB47_10;
	ld.shared.f32 	%f11, [__smem];
	cvta.to.global.u64 	%rd8, %rd2;
	mul.wide.u32 	%rd9, %r2, 4;
	add.s64 	%rd10, %rd8, %rd9;
	st.global.f32 	[%rd10], %f11;
$L__BB47_10:
	ret;

}
	// .globl	_Z7reduce5IfLj512EEvPT_S1_j
.visible .entry _Z7reduce5IfLj512EEvPT_S1_j(
	.param .u64 .ptr .align 1 _Z7reduce5IfLj512EEvPT_S1_j_param_0,
	.param .u64 .ptr .align 1 _Z7reduce5IfLj512EEvPT_S1_j_param_1,
	.param .u32 _Z7reduce5IfLj512EEvPT_S1_j_param_2
)
{
	.reg .pred 	%p<8>;
	.reg .b32 	%r<10>;
	.reg .b32 	%f<34>;
	.reg .b64 	%rd<11>;

	ld.param.u64 	%rd3, [_Z7reduce5IfLj512EEvPT_S1_j_param_0];
	ld.param.u64 	%rd2, [_Z7reduce5IfLj512EEvPT_S1_j_param_1];
	ld.param.u32 	%r6, [_Z7reduce5IfLj512EEvPT_S1_j_param_2];
	cvta.to.global.u64 	%rd1, %rd3;
	mov.u32 	%r1, %tid.x;
	mov.u32 	%r2, %ctaid.x;
	shl.b32 	%r7, %r2, 10;
	or.b32  	%r3, %r7, %r1;
	setp.ge.u32 	%p1, %r3, %r6;
	mov.f32 	%f30, 0f00000000;
	@%p1 bra 	$L__BB48_2;
	mul.wide.u32 	%rd4, %r3, 4;
	add.s64 	%rd5, %rd1, %rd4;
	ld.global.f32 	%f30, [%rd5];
$L__BB48_2:
	add.s32 	%r4, %r3, 512;
	setp.ge.u32 	%p2, %r4, %r6;
	@%p2 bra 	$L__BB48_4;
	mul.wide.u32 	%rd6, %r4, 4;
	add.s64 	%rd7, %rd1, %rd6;
	ld.global.f32 	%f12, [%rd7];
	add.f32 	%f30, %f30, %f12;
$L__BB48_4:
	shl.b32 	%r8, %r1, 2;
	mov.u32 	%r9, __smem;
	add.s32 	%r5, %r9, %r8;
	st.shared.f32 	[%r5], %f30;
	bar.sync 	0;
	setp.gt.u32 	%p3, %r1, 255;
	@%p3 bra 	$L__BB48_6;
	ld.shared.f32 	%f13, [%r5+1024];
	add.f32 	%f30, %f30, %f13;
	st.shared.f32 	[%r5], %f30;
$L__BB48_6:
	bar.sync 	0;
	setp.gt.u32 	%p4, %r1, 127;
	@%p4 bra 	$L__BB48_8;
	ld.shared.f32 	%f14, [%r5+512];
	add.f32 	%f30, %f30, %f14;
	st.shared.f32 	[%r5], %f30;
$L__BB48_8:
	bar.sync 	0;
	setp.gt.u32 	%p5, %r1, 63;
	@%p5 bra 	$L__BB48_10;
	ld.shared.f32 	%f15, [%r5+256];
	add.f32 	%f30, %f30, %f15;
	st.shared.f32 	[%r5], %f30;
$L__BB48_10:
	bar.sync 	0;
	setp.gt.u32 	%p6, %r1, 31;
	@%p6 bra 	$L__BB48_13;
	ld.volatile.shared.f32 	%f16, [%r5+128];
	add.f32 	%f17, %f30, %f16;
	st.volatile.shared.f32 	[%r5], %f17;
	ld.volatile.shared.f32 	%f18, [%r5+64];
	add.f32 	%f19, %f17, %f18;
	st.volatile.shared.f32 	[%r5], %f19;
	ld.volatile.shared.f32 	%f20, [%r5+32];
	add.f32 	%f21, %f19, %f20;
	st.volatile.shared.f32 	[%r5], %f21;
	ld.volatile.shared.f32 	%f22, [%r5+16];
	add.f32 	%f23, %f21, %f22;
	st.volatile.shared.f32 	[%r5], %f23;
	ld.volatile.shared.f32 	%f24, [%r5+8];
	add.f32 	%f25, %f23, %f24;
	st.volatile.shared.f32 	[%r5], %f25;
	ld.volatile.shared.f32 	%f26, [%r5+4];
	add.f32 	%f27, %f25, %f26;
	st.volatile.shared.f32 	[%r5], %f27;
	setp.ne.s32 	%p7, %r1, 0;
	@%p7 bra 	$L__BB48_13;
	ld.shared.f32 	%f28, [__smem];
	cvta.to.global.u64 	%rd8, %rd2;
	mul.wide.u32 	%rd9, %r2, 4;
	add.s64 	%rd10, %rd8, %rd9;
	st.global.f32 	[%rd10], %f28;
$L__BB48_13:
	ret;

}
	// .globl	_Z7reduce5IfLj256EEvPT_S1_j
.visible .entry _Z7reduce5IfLj256EEvPT_S1_j(
	.param .u64 .ptr .align 1 _Z7reduce5IfLj256EEvPT_S1_j_param_0,
	.param .u64 .ptr .align 1 _Z7reduce5IfLj256EEvPT_S1_j_param_1,
	.param .u32 _Z7reduce5IfLj256EEvPT_S1_j_param_2
)
{
	.reg .pred 	%p<7>;
	.reg .b32 	%r<10>;
	.reg .b32 	%f<30>;
	.reg .b64 	%rd<11>;

	ld.param.u64 	%rd3, [_Z7reduce5IfLj256EEvPT_S1_j_param_0];
	ld.param.u64 	%rd2, [_Z7reduce5IfLj256EEvPT_S1_j_param_1];
	ld.param.u32 	%r6, [_Z7reduce5IfLj256EEvPT_S1_j_param_2];
	cvta.to.global.u64 	%rd1, %rd3;
	mov.u32 	%r1, %tid.x;
	mov.u32 	%r2, %ctaid.x;
	shl.b32 	%r7, %r2, 9;
	add.s32 	%r3, %r7, %r1;
	setp.ge.u32 	%p1, %r3, %r6;
	mov.f32 	%f27, 0f00000000;
	@%p1 bra 	$L__BB49_2;
	mul.wide.u32 	%rd4, %r3, 4;
	add.s64 	%rd5, %rd1, %rd4;
	ld.global.f32 	%f27, [%rd5];
$L__BB49_2:
	add.s32 	%r4, %r3, 256;
	setp.ge.u32 	%p2, %r4, %r6;
	@%p2 bra 	$L__BB49_4;
	mul.wide.u32 	%rd6, %r4, 4;
	add.s64 	%rd7, %rd1, %rd6;
	ld.global.f32 	%f10, [%rd7];
	add.f32 	%f27, %f27, %f10;
$L__BB49_4:
	shl.b32 	%r8, %r1, 2;
	mov.u32 	%r9, __smem;
	add.s32 	%r5, %r9, %r8;
	st.shared.f32 	[%r5], %f27;
	bar.sync 	0;
	setp.gt.u32 	%p3, %r1, 127;
	@%p3 bra 	$L__BB49_6;
	ld.shared.f32 	%f11, [%r5+512];
	add.f32 	%f27, %f27, %f11;
	st.shared.f32 	[%r5], %f27;
$L__BB49_6:
	bar.sync 	0;
	setp.gt.u32 	%p4, %r1, 63;
	@%p4 bra 	$L__BB49_8;
	ld.shared.f32 	%f12, [%r5+256];
	add.f32 	%f27, %f27, %f12;
	st.shared.f32 	[%r5], %f27;
$L__BB49_8:
	bar.sync 	0;
	setp.gt.u32 	%p5, %r1, 31;
	@%p5 bra 	$L__BB49_11;
	ld.volatile.shared.f32 	%f13, [%r5+128];
	add.f32 	%f14, %f27, %f13;
	st.volatile.shared.f32 	[%r5], %f14;
	ld.volatile.shared.f32 	%f15, [%r5+64];
	add.f32 	%f16, %f14, %f15;
	st.volatile.shared.f32 	[%r5], %f16;
	ld.volatile.shared.f32 	%f17, [%r5+32];
	add.f32 	%f18, %f16, %f17;
	st.volatile.shared.f32 	[%r5], %f18;
	ld.volatile.shared.f32 	%f19, [%r5+16];
	add.f32 	%f20, %f18, %f19;
	st.volatile.shared.f32 	[%r5], %f20;
	ld.volatile.shared.f32 	%f21, [%r5+8];
	add.f32 	%f22, %f20, %f21;
	st.volatile.shared.f32 	[%r5], %f22;
	ld.volatile.shared.f32 	%f23, [%r5+4];
	add.f32 	%f24, %f22, %f23;
	st.volatile.shared.f32 	[%r5], %f24;
	setp.ne.s32 	%p6, %r1, 0;
	@%p6 bra 	$L__BB49_11;
	ld.shared.f32 	%f25, [__smem];
	cvta.to.global.u64 	%rd8, %rd2;
	mul.wide.u32 	%rd9, %r2, 4;
	add.s64 	%rd10, %rd8, %rd9;
	st.global.f32 	[%rd10], %f25;
$L__BB49_11:
	ret;

}
	// .globl	_Z7reduce5IfLj128EEvPT_S1_j
.visible .entry _Z7reduce5IfLj128EEvPT_S1_j(
	.param .u64 .ptr .align 1 _Z7reduce5IfLj128EEvPT_S1_j_param_0,
	.param .u64 .ptr .align 1 _Z7reduce5IfLj128EEvPT_S1_j_param_1,
	.param .u32 _Z7reduce5IfLj128EEvPT_S1_j_param_2
)
{
	.reg .pred 	%p<6>;
	.reg .b32 	%r<10>;
	.reg .b32 	%f<26>;
	.reg .b64 	%rd<11>;

	ld.param.u64 	%rd3, [_Z7reduce5IfLj128EEvPT_S1_j_param_0];
	ld.param.u64 	%rd2, [_Z7reduce5IfLj128EEvPT_S1_j_param_1];
	ld.param.u32 	%r6, [_Z7reduce5IfLj128EEvPT_S1_j_param_2];
	cvta.to.global.u64 	%rd1, %rd3;
	mov.u32 	%r1, %tid.x;
	mov.u32 	%r2, %ctaid.x;
	shl.b32 	%r7, %r2, 8;
	add.s32 	%r3, %r7, %r1;
	setp.ge.u32 	%p1, %r3, %r6;
	mov.f32 	%f24, 0f00000000;
	@%p1 bra 	$L__BB50_2;
	mul.wide.u32 	%rd4, %r3, 4;
	add.s64 	%rd5, %rd1, %rd4;
	ld.global.f32 	%f24, [%rd5];
$L__BB50_2:
	add.s32 	%r4, %r3, 128;
	setp.ge.u32 	%p2, %r4, %r6;
	@%p2 bra 	$L__BB50_4;
	mul.wide.u32 	%rd6, %r4, 4;
	add.s64 	%rd7, %rd1, %rd6;
	ld.global.f32 	%f8, [%rd7];
	add.f32 	%f24, %f24, %f8;
$L__BB50_4:
	shl.b32 	%r8, %r1, 2;
	mov.u32 	%r9, __smem;
	add.s32 	%r5, %r9, %r8;
	st.shared.f32 	[%r5], %f24;
	bar.sync 	0;
	setp.gt.u32 	%p3, %r1, 63;
	@%p3 bra 	$L__BB50_6;
	ld.shared.f32 	%f9, [%r5+256];
	add.f32 	%f24, %f24, %f9;
	st.shared.f32 	[%r5], %f24;
$L__BB50_6:
	bar.sync 	0;
	setp.gt.u32 	%p4, %r1, 31;
	@%p4 bra 	$L__BB50_9;
	ld.volatile.shared.f32 	%f10, [%r5+128];
	add.f32 	%f11, %f24, %f10;
	st.volatile.shared.f32 	[%r5], %f11;
	ld.volatile.shared.f32 	%f12, [%r5+64];
	add.f32 	%f13, %f11, %f12;
	st.volatile.shared.f32 	[%r5], %f13;
	ld.volatile.shared.f32 	%f14, [%r5+32];
	add.f32 	%f15, %f13, %f14;
	st.volatile.shared.f32 	[%r5], %f15;
	ld.volatile.shared.f32 	%f16, [%r5+16];
	add.f32 	%f17, %f15, %f16;
	st.volatile.shared.f32 	[%r5], %f17;
	ld.volatile.shared.f32 	%f18, [%r5+8];
	add.f32 	%f19, %f17, %f18;
	st.volatile.shared.f32 	[%r5], %f19;
	ld.volatile.shared.f32 	%f20, [%r5+4];
	add.f32 	%f21, %f19, %f20;
	st.volatile.shared.f32 	[%r5], %f21;
	setp.ne.s32 	%p5, %r1, 0;
	@%p5 bra 	$L__BB50_9;
	ld.shared.f32 	%f22, [__smem];
	cvta.to.global.u64 	%rd8, %rd2;
	mul.wide.u32 	%rd9, %r2, 4;
	add.s64 	%rd10, %rd8, %rd9;
	st.global.f32 	[%rd10], %f22;
$L__BB50_9:
	ret;

}
	// .globl	_Z7reduce5IfLj64EEvPT_S1_j
.visible .entry _Z7reduce5IfLj64EEvPT_S1_j(
	.param .u64 .ptr .align 1 _Z7reduce5IfLj64EEvPT_S1_j_param_0,
	.param .u64 .ptr .align 1 _Z7reduce5IfLj64EEvPT_S1_j_param_1,
	.param .u32 _Z7reduce5IfLj64EEvPT_S1_j_param_2
)
{
	.reg .pred 	%p<5>;
	.reg .b32 	%r<10>;
	.reg .b32 	%f<22>;
	.reg .b64 	%rd<11>;

	ld.param.u64 	%rd3, [_Z7reduce5IfLj64EEvPT_S1_j_param_0];
	ld.param.u64 	%rd2, [_Z7reduce5IfLj64EEvPT_S1_j_param_1];
	ld.param.u32 	%r6, [_Z7reduce5IfLj64EEvPT_S1_j_param_2];
	cvta.to.global.u64 	%rd1, %rd3;
	mov.u32 	%r1, %tid.x;
	mov.u32 	%r2, %ctaid.x;
	shl.b32 	%r7, %r2, 7;
	add.s32 	%r3, %r7, %r1;
	setp.ge.u32 	%p1, %r3, %r6;
	mov.f32 	%f21, 0f00000000;
	@%p1 bra 	$L__BB51_2;
	mul.wide.u32 	%rd4, %r3, 4;
	add.s64 	%rd5, %rd1, %rd4;
	ld.global.f32 	%f21, [%rd5];
$L__BB51_2:
	add.s32 	%r4, %r3, 64;
	setp.ge.u32 	%p2, %r4, %r6;
	@%p2 bra 	$L__BB51_4;
	mul.wide.u32 	%rd6, %r4, 4;
	add.s64 	%rd7, %rd1, %rd6;
	ld.global.f32 	%f6, [%rd7];
	add.f32 	%f21, %f21, %f6;
$L__BB51_4:
	shl.b32 	%r8, %r1, 2;
	mov.u32 	%r9, __smem;
	add.s32 	%r5, %r9, %r8;
	st.shared.f32 	[%r5], %f21;
	bar.sync 	0;
	setp.gt.u32 	%p3, %r1, 31;
	@%p3 bra 	$L__BB51_7;
	ld.volatile.shared.f32 	%f7, [%r5+128];
	add.f32 	%f8, %f21, %f7;
	st.volatile.shared.f32 	[%r5], %f8;
	ld.volatile.shared.f32 	%f9, [%r5+64];
	add.f32 	%f10, %f8, %f9;
	st.volatile.shared.f32 	[%r5], %f10;
	ld.volatile.shared.f32 	%f11, [%r5+32];
	add.f32 	%f12, %f10, %f11;
	st.volatile.shared.f32 	[%r5], %f12;
	ld.volatile.shared.f32 	%f13, [%r5+16];
	add.f32 	%f14, %f12, %f13;
	st.volatile.shared.f32 	[%r5], %f14;
	ld.volatile.shared.f32 	%f15, [%r5+8];
	add.f32 	%f16, %f14, %f15;
	st.volatile.shared.f32 	[%r5], %f16;
	ld.volatile.shared.f32 	%f17, [%r5+4];
	add.f32 	%f18, %f16, %f17;
	st.volatile.shared.f32 	[%r5], %f18;
	setp.ne.s32 	%p4, %r1, 0;
	@%p4 bra 	$L__BB51_7;
	ld.shared.f32 	%f19, [__smem];
	cvta.to.global.u64 	%rd8, %rd2;
	mul.wide.u32 	%rd9, %r2, 4;
	add.s64 	%rd10, %rd8, %rd9;
	st.global.f32 	[%rd10], %f19;
$L__BB51_7:
	ret;

}
	// .globl	_Z7reduce5IfLj32EEvPT_S1_j
.visible .entry _Z7reduce5IfLj32EEvPT_S1_j(
	.param .u64 .ptr .align 1 _Z7reduce5IfLj32EEvPT_S1_j_param_0,
	.param .u64 .ptr .align 1 _Z7reduce5IfLj32EEvPT_S1_j_param_1,
	.param .u32 _Z7reduce5IfLj32EEvPT_S1_j_param_2
)
{
	.reg .pred 	%p<5>;
	.reg .b32 	%r<10>;
	.reg .b32 	%f<20>;
	.reg .b64 	%rd<11>;

	ld.param.u64 	%rd3, [_Z7reduce5IfLj32EEvPT_S1_j_param_0];
	ld.param.u64 	%rd2, [_Z7reduce5IfLj32EEvPT_S1_j_param_1];
	ld.param.u32 	%r6, [_Z7reduce5IfLj32EEvPT_S1_j_param_2];
	cvta.to.global.u64 	%rd1, %rd3;
	mov.u32 	%r1, %tid.x;
	mov.u32 	%r2, %ctaid.x;
	shl.b32 	%r7, %r2, 6;
	add.s32 	%r3, %r7, %r1;
	setp.ge.u32 	%p1, %r3, %r6;
	mov.f32 	%f19, 0f00000000;
	@%p1 bra 	$L__BB52_2;
	mul.wide.u32 	%rd4, %r3, 4;
	add.s64 	%rd5, %rd1, %rd4;
	ld.global.f32 	%f19, [%rd5];
$L__BB52_2:
	add.s32 	%r4, %r3, 32;
	setp.ge.u32 	%p2, %r4, %r6;
	@%p2 bra 	$L__BB52_4;
	mul.wide.u32 	%rd6, %r4, 4;
	add.s64 	%rd7, %rd1, %rd6;
	ld.global.f32 	%f6, [%rd7];
	add.f32 	%f19, %f19, %f6;
$L__BB52_4:
	shl.b32 	%r8, %r1, 2;
	mov.u32 	%r9, __smem;
	add.s32 	%r5, %r9, %r8;
	st.shared.f32 	[%r5], %f19;
	bar.sync 	0;
	setp.gt.u32 	%p3, %r1, 31;
	@%p3 bra 	$L__BB52_7;
	ld.volatile.shared.f32 	%f7, [%r5+64];
	add.f32 	%f8, %f19, %f7;
	st.volatile.shared.f32 	[%r5], %f8;
	ld.volatile.shared.f32 	%f9, [%r5+32];
	add.f32 	%f10, %f8, %f9;
	st.volatile.shared.f32 	[%r5], %f10;
	ld.volatile.shared.f32 	%f11, [%r5+16];
	add.f32 	%f12, %f10, %f11;
	st.volatile.shared.f32 	[%r5], %f12;
	ld.volatile.shared.f32 	%f13, [%r5+8];
	add.f32 	%f14, %f12, %f13;
	st.volatile.shared.f32 	[%r5], %f14;
	ld.volatile.shared.f32 	%f15, [%r5+4];
	add.f32 	%f16, %f14, %f15;
	st.volatile.shared.f32 	[%r5], %f16;
	setp.ne.s32 	%p4, %r1, 0;
	@%p4 bra 	$L__BB52_7;
	ld.shared.f32 	%f17, [__smem];
	cvta.to.global.u64 	%rd8, %rd2;
	mul.wide.u32 	%rd9, %r2, 4;
	add.s64 	%rd10, %rd8, %rd9;
	st.global.f32 	[%rd10], %f17;
$L__BB52_7:
	ret;

}
	// .globl	_Z7reduce5IfLj16EEvPT_S1_j
.visible .entry _Z7reduce5IfLj16EEvPT_S1_j(
	.param .u64 .ptr .align 1 _Z7reduce5IfLj16EEvPT_S1_j_param_0,
	.param .u64 .ptr .align 1 _Z7reduce5IfLj16EEvPT_S1_j_param_1,
	.param .u32 _Z7reduce5IfLj16EEvPT_S1_j_param_2
)
{
	.reg .pred 	%p<5>;
	.reg .b32 	%r<10>;
	.reg .b32 	%f<18>;
	.reg .b64 	%rd<11>;

	ld.param.u64 	%rd3, [_Z7reduce5IfLj16EEvPT_S1_j_param_0];
	ld.param.u64 	%rd2, [_Z7reduce5IfLj16EEvPT_S1_j_param_1];
	ld.param.u32 	%r6, [_Z7reduce5IfLj16EEvPT_S1_j_param_2];
	cvta.to.global.u64 	%rd1, %rd3;
	mov.u32 	%r1, %tid.x;
	mov.u32 	%r2, %ctaid.x;
	shl.b32 	%r7, %r2, 5;
	add.s32 	%r3, %r7, %r1;
	setp.ge.u32 	%p1, %r3, %r6;
	mov.f32 	%f17, 0f00000000;
	@%p1 bra 	$L__BB53_2;
	mul.wide.u32 	%rd4, %r3, 4;
	add.s64 	%rd5, %rd1, %rd4;
	ld.global.f32 	%f17, [%rd5];
$L__BB53_2:
	add.s32 	%r4, %r3, 16;
	setp.ge.u32 	%p2, %r4, %r6;
	@%p2 bra 	$L__BB53_4;
	mul.wide.u32 	%rd6, %r4, 4;
	add.s64 	%rd7, %rd1, %rd6;
	ld.global.f32 	%f6, [%rd7];
	add.f32 	%f17, %f17, %f6;
$L__BB53_4:
	shl.b32 	%r8, %r1, 2;
	mov.u32 	%r9, __smem;
	add.s32 	%r5, %r9, %r8;
	st.shared.f32 	[%r5], %f17;
	bar.sync 	0;
	setp.gt.u32 	%p3, %r1, 31;
	@%p3 bra 	$L__BB53_7;
	ld.volatile.shared.f32 	%f7, [%r5+32];
	add.f32 	%f8, %f17, %f7;
	st.volatile.shared.f32 	[%r5], %f8;
	ld.volatile.shared.f32 	%f9, [%r5+16];
	add.f32 	%f10, %f8, %f9;
	st.volatile.shared.f32 	[%r5], %f10;
	ld.volatile.shared.f32 	%f11, [%r5+8];
	add.f32 	%f12, %f10, %f11;
	st.volatile.shared.f32 	[%r5], %f12;
	ld.volatile.shared.f32 	%f13, [%r5+4];
	add.f32 	%f14, %f12, %f13;
	st.volatile.shared.f32 	[%r5], %f14;
	setp.ne.s32 	%p4, %r1, 0;
	@%p4 bra 	$L__BB53_7;
	ld.shared.f32 	%f15, [__smem];
	cvta.to.global.u64 	%rd8, %rd2;
	mul.wide.u32 	%rd9, %r2, 4;
	add.s64 	%rd10, %rd8, %rd9;
	st.global.f32 	[%rd10], %f15;
$L__BB53_7:
	ret;

}
	// .globl	_Z7reduce5IfLj8EEvPT_S1_j
.visible .entry _Z7reduce5IfLj8EEvPT_S1_j(
	.param .u64 .ptr .align 1 _Z7reduce5IfLj8EEvPT_S1_j_param_0,
	.param .u64 .ptr .align 1 _Z7reduce5IfLj8EEvPT_S1_j_param_1,
	.param .u32 _Z7reduce5IfLj8EEvPT_S1_j_param_2
)
{
	.reg .pred 	%p<5>;
	.reg .b32 	%r<10>;
	.reg .b32 	%f<16>;
	.reg .b64 	%rd<11>;

	ld.param.u64 	%rd3, [_Z7reduce5IfLj8EEvPT_S1_j_param_0];
	ld.param.u64 	%rd2, [_Z7reduce5IfLj8EEvPT_S1_j_param_1];
	ld.param.u32 	%r6, [_Z7reduce5IfLj8EEvPT_S1_j_param_2];
	cvta.to.global.u64 	%rd1, %rd3;
	mov.u32 	%r1, %tid.x;
	mov.u32 	%r2, %ctaid.x;
	shl.b32 	%r7, %r2, 4;
	add.s32 	%r3, %r7, %r1;
	setp.ge.u32 	%p1, %r3, %r6;
	mov.f32 	%f15, 0f00000000;
	@%p1 bra 	$L__BB54_2;
	mul.wide.u32 	%rd4, %r3, 4;
	add.s64 	%rd5, %rd1, %rd4;
	ld.global.f32 	%f15, [%rd5];
$L__BB54_2:
	add.s32 	%r4, %r3, 8;
	setp.ge.u32 	%p2, %r4, %r6;
	@%p2 bra 	$L__BB54_4;
	mul.wide.u32 	%rd6, %r4, 4;
	add.s64 	%rd7, %rd1, %rd6;
	ld.global.f32 	%f6, [%rd7];
	add.f32 	%f15, %f15, %f6;
$L__BB54_4:
	shl.b32 	%r8, %r1, 2;
	mov.u32 	%r9, __smem;
	add.s32 	%r5, %r9, %r8;
	st.shared.f32 	[%r5], %f15;
	bar.sync 	0;
	setp.gt.u32 	%p3, %r1, 31;
	@%p3 bra 	$L__BB54_7;
	ld.volatile.shared.f32 	%f7, [%r5+16];
	add.f32 	%f8, %f15, %f7;
	st.volatile.shared.f32 	[%r5], %f8;
	ld.volatile.shared.f32 	%f9, [%r5+8];
	add.f32 	%f10, %f8, %f9;
	st.volatile.shared.f32 	[%r5], %f10;
	ld.volatile.shared.f32 	%f11, [%r5+4];
	add.f32 	%f12, %f10, %f11;
	st.volatile.shared.f32 	[%r5], %f12;
	setp.ne.s32 	%p4, %r1, 0;
	@%p4 bra 	$L__BB54_7;
	ld.shared.f32 	%f13, [__smem];
	cvta.to.global.u64 	%rd8, %rd2;
	mul.wide.u32 	%rd9, %r2, 4;
	add.s64 	%rd10, %rd8, %rd9;
	st.global.f32 	[%rd10], %f13;
$L__BB54_7:
	ret;

}
	// .globl	_Z7reduce5IfLj4EEvPT_S1_j
.visible .entry _Z7reduce5IfLj4EEvPT_S1_j(
	.param .u64 .ptr .align 1 _Z7reduce5IfLj4EEvPT_S1_j_param_0,
	.param .u64 .ptr .align 1 _Z7reduce5IfLj4EEvPT_S1_j_param_1,
	.param .u32 _Z7reduce5IfLj4EEvPT_S1_j_param_2
)
{
	.reg .pred 	%p<5>;
	.reg .b32 	%r<10>;
	.reg .b32 	%f<14>;
	.reg .b64 	%rd<11>;

	ld.param.u64 	%rd3, [_Z7reduce5IfLj4EEvPT_S1_j_param_0];
	ld.param.u64 	%rd2, [_Z7reduce5IfLj4EEvPT_S1_j_param_1];
	ld.param.u32 	%r6, [_Z7reduce5IfLj4EEvPT_S1_j_param_2];
	cvta.to.global.u64 	%rd1, %rd3;
	mov.u32 	%r1, %tid.x;
	mov.u32 	%r2, %ctaid.x;
	shl.b32 	%r7, %r2, 3;
	add.s32 	%r3, %r7, %r1;
	setp.ge.u32 	%p1, %r3, %r6;
	mov.f32 	%f13, 0f00000000;
	@%p1 bra 	$L__BB55_2;
	mul.wide.u32 	%rd4, %r3, 4;
	add.s64 	%rd5, %rd1, %rd4;
	ld.global.f32 	%f13, [%rd5];
$L__BB55_2:
	add.s32 	%r4, %r3, 4;
	setp.ge.u32 	%p2, %r4, %r6;
	@%p2 bra 	$L__BB55_4;
	mul.wide.u32 	%rd6, %r4, 4;
	add.s64 	%rd7, %rd1, %rd6;
	ld.global.f32 	%f6, [%rd7];
	add.f32 	%f13, %f13, %f6;
$L__BB55_4:
	shl.b32 	%r8, %r1, 2;
	mov.u32 	%r9, __smem;
	add.s32 	%r5, %r9, %r8;
	st.shared.f32 	[%r5], %f13;
	bar.sync 	0;
	setp.gt.u32 	%p3, %r1, 31;
	@%p3 bra 	$L__BB55_7;
	ld.volatile.shared.f32 	%f7, [%r5+8];
	add.f32 	%f8, %f13, %f7;
	st.volatile.shared.f32 	[%r5], %f8;
	ld.volatile.shared.f32 	%f9, [%r5+4];
	add.f32 	%f10, %f8, %f9;
	st.volatile.shared.f32 	[%r5], %f10;
	setp.ne.s32 	%p4, %r1, 0;
	@%p4 bra 	$L__BB55_7;
	ld.shared.f32 	%f11, [__smem];
	cvta.to.global.u64 	%rd8, %rd2;
	mul.wide.u32 	%rd9, %r2, 4;
	add.s64 	%rd10, %rd8, %rd9;
	st.global.f32 	[%rd10], %f11;
$L__BB55_7:
	ret;

}
	// .globl	_Z7reduce5IfLj2EEvPT_S1_j
.visible .entry _Z7reduce5IfLj2EEvPT_S1_j(
	.param .u64 .ptr .align 1 _Z7reduce5IfLj2EEvPT_S1_j_param_0,
	.param .u64 .ptr .align 1 _Z7reduce5IfLj2EEvPT_S1_j_param_1,
	.param .u32 _Z7reduce5IfLj2EEvPT_S1_j_param_2
)
{
	.reg .pred 	%p<5>;
	.reg .b32 	%r<10>;
	.reg .b32 	%f<12>;
	.reg .b64 	%rd<11>;

	ld.param.u64 	%rd3, [_Z7reduce5IfLj2EEvPT_S1_j_param_0];
	ld.param.u64 	%rd2, [_Z7reduce5IfLj2EEvPT_S1_j_param_1];
	ld.param.u32 	%r6, [_Z7reduce5IfLj2EEvPT_S1_j_param_2];
	cvta.to.global.u64 	%rd1, %rd3;
	mov.u32 	%r1, %tid.x;
	mov.u32 	%r2, %ctaid.x;
	shl.b32 	%r7, %r2, 2;
	add.s32 	%r3, %r7, %r1;
	setp.ge.u32 	%p1, %r3, %r6;
	mov.f32 	%f11, 0f00000000;
	@%p1 bra 	$L__BB56_2;
	mul.wide.u32 	%rd4, %r3, 4;
	add.s64 	%rd5, %rd1, %rd4;
	ld.global.f32 	%f11, [%rd5];
$L__BB56_2:
	add.s32 	%r4, %r3, 2;
	setp.ge.u32 	%p2, %r4, %r6;
	@%p2 bra 	$L__BB56_4;
	mul.wide.u32 	%rd6, %r4, 4;
	add.s64 	%rd7, %rd1, %rd6;
	ld.global.f32 	%f6, [%rd7];
	add.f32 	%f11, %f11, %f6;
$L__BB56_4:
	shl.b32 	%r8, %r1, 2;
	mov.u32 	%r9, __smem;
	add.s32 	%r5, %r9, %r8;
	st.shared.f32 	[%r5], %f11;
	bar.sync 	0;
	setp.gt.u32 	%p3, %r1, 31;
	@%p3 bra 	$L__BB56_7;
	ld.volatile.shared.f32 	%f7, [%r5+4];
	add.f32 	%f8, %f11, %f7;
	st.volatile.shared.f32 	[%r5], %f8;
	setp.ne.s32 	%p4, %r1, 0;
	@%p4 bra 	$L__BB56_7;
	ld.shared.f32 	%f9, [__smem];
	cvta.to.global.u64 	%rd8, %rd2;
	mul.wide.u32 	%rd9, %r2, 4;
	add.s64 	%rd10, %rd8, %rd9;
	st.global.f32 	[%rd10], %f9;
$L__BB56_7:
	ret;

}
	// .globl	_Z7reduce5IfLj1EEvPT_S1_j
.visible .entry _Z7reduce5IfLj1EEvPT_S1_j(
	.param .u64 .ptr .align 1 _Z7reduce5IfLj1EEvPT_S1_j_param_0,
	.param .u64 .ptr .align 1 _Z7reduce5IfLj1EEvPT_S1_j_param_1,
	.param .u32 _Z7reduce5IfLj1EEvPT_S1_j_param_2
)
{
	.reg .pred 	%p<4>;
	.reg .b32 	%r<10>;
	.reg .b32 	%f<10>;
	.reg .b64 	%rd<11>;

	ld.param.u64 	%rd3, [_Z7reduce5IfLj1EEvPT_S1_j_param_0];
	ld.param.u64 	%rd2, [_Z7reduce5IfLj1EEvPT_S1_j_param_1];
	ld.param.u32 	%r5, [_Z7reduce5IfLj1EEvPT_S1_j_param_2];
	cvta.to.global.u64 	%rd1, %rd3;
	mov.u32 	%r1, %tid.x;
	mov.u32 	%r2, %ctaid.x;
	shl.b32 	%r6, %r2, 1;
	add.s32 	%r3, %r6, %r1;
	setp.ge.u32 	%p1, %r3, %r5;
	mov.f32 	%f9, 0f00000000;
	@%p1 bra 	$L__BB57_2;
	mul.wide.u32 	%rd4, %r3, 4;
	add.s64 	%rd5, %rd1, %rd4;
	ld.global.f32 	%f9, [%rd5];
$L__BB57_2:
	add.s32 	%r4, %r3, 1;
	setp.ge.u32 	%p2, %r4, %r5;
	@%p2 bra 	$L__BB57_4;
	mul.wide.u32 	%rd6, %r4, 4;
	add.s64 	%rd7, %rd1, %rd6;
	ld.global.f32 	%f6, [%rd7];
	add.f32 	%f9, %f9, %f6;
$L__BB57_4:
	shl.b32 	%r7, %r1, 2;
	mov.u32 	%r8, __smem;
	add.s32 	%r9, %r8, %r7;
	st.shared.f32 	[%r9], %f9;
	bar.sync 	0;
	setp.ne.s32 	%p3, %r1, 0;
	@%p3 bra 	$L__BB57_6;
	ld.shared.f32 	%f7, [__smem];
	cvta.to.global.u64 	%rd8, %rd2;
	mul.wide.u32 	%rd9, %r2, 4;
	add.s64 	%rd10, %rd8, %rd9;
	st.global.f32 	[%rd10], %f7;
$L__BB57_6:
	ret;

}
	// .globl	_Z7reduce6IfLj512ELb1EEvPT_S1_j
.visible .entry _Z7reduce6IfLj512ELb1EEvPT_S1_j(
	.param .u64 .ptr .align 1 _Z7reduce6IfLj512ELb1EEvPT_S1_j_param_0,
	.param .u64 .ptr .align 1 _Z7reduce6IfLj512ELb1EEvPT_S1_j_param_1,
	.param .u32 _Z7reduce6IfLj512ELb1EEvPT_S1_j_param_2
)
{
	.reg .pred 	%p<8>;
	.reg .b32 	%r<15>;
	.reg .b32 	%f<36>;
	.reg .b64 	%rd<11>;

	ld.param.u64 	%rd2, [_Z7reduce6IfLj512ELb1EEvPT_S1_j_param_0];
	ld.param.u64 	%rd3, [_Z7reduce6IfLj512ELb1EEvPT_S1_j_param_1];
	ld.param.u32 	%r8, [_Z7reduce6IfLj512ELb1EEvPT_S1_j_param_2];
	mov.u32 	%r1, %tid.x;
	mov.u32 	%r2, %ctaid.x;
	shl.b32 	%r9, %r2, 10;
	or.b32  	%r14, %r9, %r1;
	setp.ge.u32 	%p1, %r14, %r8;
	mov.f32 	%f32, 0f00000000;
	@%p1 bra 	$L__BB58_3;
	cvta.to.global.u64 	%rd1, %rd2;
	mov.u32 	%r10, %nctaid.x;
	shl.b32 	%r4, %r10, 10;
	mov.f32 	%f32, 0f00000000;
$L__BB58_2:
	mul.wide.u32 	%rd4, %r14, 4;
	add.s64 	%rd5, %rd1, %rd4;
	ld.global.f32 	%f12, [%rd5];
	add.f32 	%f13, %f32, %f12;
	add.s32 	%r11, %r14, 512;
	mul.wide.u32 	%rd6, %r11, 4;
	add.s64 	%rd7, %rd1, %rd6;
	ld.global.f32 	%f14, [%rd7];
	add.f32 	%f32, %f13, %f14;
	add.s32 	%r14, %r14, %r4;
	setp.lt.u32 	%p2, %r14, %r8;
	@%p2 bra 	$L__BB58_2;
$L__BB58_3:
	shl.b32 	%r12, %r1, 2;
	mov.u32 	%r13, __smem;
	add.s32 	%r7, %r13, %r12;
	st.shared.f32 	[%r7], %f32;
	bar.sync 	0;
	setp.gt.u32 	%p3, %r1, 255;
	@%p3 bra 	$L__BB58_5;
	ld.shared.f32 	%f15, [%r7+1024];
	add.f32 	%f32, %f32, %f15;
	st.shared.f32 	[%r7], %f32;
$L__BB58_5:
	bar.sync 	0;
	setp.gt.u32 	%p4, %r1, 127;
	@%p4 bra 	$L__BB58_7;
	ld.shared.f32 	%f16, [%r7+512];
	add.f32 	%f32, %f32, %f16;
	st.shared.f32 	[%r7], %f32;
$L__BB58_7:
	bar.sync 	0;
	setp.gt.u32 	%p5, %r1, 63;
	@%p5 bra 	$L__BB58_9;
	ld.shared.f32 	%f17, [%r7+256];
	add.f32 	%f32, %f32, %f17;
	st.shared.f32 	[%r7], %f32;
$L__BB58_9:
	bar.sync 	0;
	setp.gt.u32 	%p6, %r1, 31;
	@%p6 bra 	$L__BB58_12;
	ld.volatile.shared.f32 	%f18, [%r7+128];
	add.f32 	%f19, %f32, %f18;
	st.volatile.shared.f32 	[%r7], %f19;
	ld.volatile.shared.f32 	%f20, [%r7+64];
	add.f32 	%f21, %f19, %f20;
	st.volatile.shared.f32 	[%r7], %f21;
	ld.volatile.shared.f32 	%f22, [%r7+32];
	add.f32 	%f23, %f21, %f22;
	st.volatile.shared.f32 	[%r7], %f23;
	ld.volatile.shared.f32 	%f24, [%r7+16];
	add.f32 	%f25, %f23, %f24;
	st.volatile.shared.f32 	[%r7], %f25;
	ld.volatile.shared.f32 	%f26, [%r7+8];
	add.f32 	%f27, %f25, %f26;
	st.volatile.shared.f32 	[%r7], %f27;
	ld.volatile.shared.f32 	%f28, [%r7+4];
	add.f32 	%f29, %f27, %f28;
	st.volatile.shared.f32 	[%r7], %f29;
	setp.ne.s32 	%p7, %r1, 0;
	@%p7 bra 	$L__BB58_12;
	ld.shared.f32 	%f30, [__smem];
	cvta.to.global.u64 	%rd8, %rd3;
	mul.wide.u32 	%rd9, %r2, 4;
	add.s64 	%rd10, %rd8, %rd9;
	st.global.f32 	[%rd10], %f30;
$L__BB58_12:
	ret;

}
	// .globl	_Z7reduce6IfLj256ELb1EEvPT_S1_j
.visible .entry _Z7reduce6IfLj256ELb1EEvPT_S1_j(
	.param .u64 .ptr .align 1 _Z7reduce6IfLj256ELb1EEvPT_S1_j_param_0,
	.param .u64 .ptr .align 1 _Z7reduce6IfLj256ELb1EEvPT_S1_j_param_1,
	.param .u32 _Z7reduce6IfLj256ELb1EEvPT_S1_j_param_2
)
{
	.reg .pred 	%p<7>;
	.reg .b32 	%r<15>;
	.reg .b32 	%f<32>;
	.reg .b64 	%rd<11>;

	ld.param.u64 	%rd2, [_Z7reduce6IfLj256ELb1EEvPT_S1_j_param_0];
	ld.param.u64 	%rd3, [_Z7reduce6IfLj256ELb1EEvPT_S1_j_param_1];
	ld.param.u32 	%r8, [_Z7reduce6IfLj256ELb1EEvPT_S1_j_param_2];
	mov.u32 	%r1, %tid.x;
	mov.u32 	%r2, %ctaid.x;
	shl.b32 	%r9, %r2, 9;
	add.s32 	%r14, %r9, %r1;
	setp.ge.u32 	%p1, %r14, %r8;
	mov.f32 	%f29, 0f00000000;
	@%p1 bra 	$L__BB59_3;
	cvta.to.global.u64 	%rd1, %rd2;
	mov.u32 	%r10, %nctaid.x;
	shl.b32 	%r4, %r10, 9;
	mov.f32 	%f29, 0f00000000;
$L__BB59_2:
	mul.wide.u32 	%rd4, %r14, 4;
	add.s64 	%rd5, %rd1, %rd4;
	ld.global.f32 	%f10, [%rd5];
	add.f32 	%f11, %f29, %f10;
	add.s32 	%r11, %r14, 256;
	mul.wide.u32 	%rd6, %r11, 4;
	add.s64 	%rd7, %rd1, %rd6;
	ld.global.f32 	%f12, [%rd7];
	add.f32 	%f29, %f11, %f12;
	add.s32 	%r14, %r14, %r4;
	setp.lt.u32 	%p2, %r14, %r8;
	@%p2 bra 	$L__BB59_2;
$L__BB59_3:
	shl.b32 	%r12, %r1, 2;
	mov.u32 	%r13, __smem;
	add.s32 	%r7, %r13, %r12;
	st.shared.f32 	[%r7], %f29;
	bar.sync 	0;
	setp.gt.u32 	%p3, %r1, 127;
	@%p3 bra 	$L__BB59_5;
	ld.shared.f32 	%f13, [%r7+512];
	add.f32 	%f29, %f29, %f13;
	st.shared.f32 	[%r7], %f29;
$L__BB59_5:
	bar.sync 	0;
	setp.gt.u32 	%p4, %r1, 63;
	@%p4 bra 	$L__BB59_7;
	ld.shared.f32 	%f14, [%r7+256];
	add.f32 	%f29, %f29, %f14;
	st.shared.f32 	[%r7], %f29;
$L__BB59_7:
	bar.sync 	0;
	setp.gt.u32 	%p5, %r1, 31;
	@%p5 bra 	$L__BB59_10;
	ld.volatile.shared.f32 	%f15, [%r7+128];
	add.f32 	%f16, %f29, %f15;
	st.volatile.shared.f32 	[%r7], %f16;
	ld.volatile.shared.f32 	%f17, [%r7+64];
	add.f32 	%f18, %f16, %f17;
	st.volatile.shared.f32 	[%r7], %f18;
	ld.volatile.shared.f32 	%f19, [%r7+32];
	add.f32 	%f20, %f18, %f19;
	st.volatile.shared.f32 	[%r7], %f20;
	ld.volatile.shared.f32 	%f21, [%r7+16];
	add.f32 	%f22, %f20, %f21;
	st.volatile.shared.f32 	[%r7], %f22;
	ld.volatile.shared.f32 	%f23, [%r7+8];
	add.f32 	%f24, %f22, %f23;
	st.volatile.shared.f32 	[%r7], %f24;
	ld.volatile.shared.f32 	%f25, [%r7+4];
	add.f32 	%f26, %f24, %f25;
	st.volatile.shared.f32 	[%r7], %f26;
	setp.ne.s32 	%p6, %r1, 0;
	@%p6 bra 	$L__BB59_10;
	ld.shared.f32 	%f27, [__smem];
	cvta.to.global.u64 	%rd8, %rd3;
	mul.wide.u32 	%rd9, %r2, 4;
	add.s64 	%rd10, %rd8, %rd9;
	st.global.f32 	[%rd10], %f27;
$L__BB59_10:
	ret;

}
	// .globl	_Z7reduce6IfLj128ELb1EEvPT_S1_j
.visible .entry _Z7reduce6IfLj128ELb1EEvPT_S1_j(
	.param .u64 .ptr .align 1 _Z7reduce6IfLj128ELb1EEvPT_S1_j_param_0,
	.param .u64 .ptr .align 1 _Z7reduce6IfLj128ELb1EEvPT_S1_j_param_1,
	.param .u32 _Z7reduce6IfLj128ELb1EEvPT_S1_j_param_2
)
{
	.reg .pred 	%p<6>;
	.reg .b32 	%r<15>;
	.reg .b32 	%f<28>;
	.reg .b64 	%rd<11>;

	ld.param.u64 	%rd2, [_Z7reduce6IfLj128ELb1EEvPT_S1_j_param_0];
	ld.param.u64 	%rd3, [_Z7reduce6IfLj128ELb1EEvPT_S1_j_param_1];
	ld.param.u32 	%r8, [_Z7reduce6IfLj128ELb1EEvPT_S1_j_param_2];
	mov.u32 	%r1, %tid.x;
	mov.u32 	%r2, %ctaid.x;
	shl.b32 	%r9, %r2, 8;
	add.s32 	%r14, %r9, %r1;
	setp.ge.u32 	%p1, %r14, %r8;
	mov.f32 	%f26, 0f00000000;
	@%p1 bra 	$L__BB60_3;
	cvta.to.global.u64 	%rd1, %rd2;
	mov.u32 	%r10, %nctaid.x;
	shl.b32 	%r4, %r10, 8;
	mov.f32 	%f26, 0f00000000;
$L__BB60_2:
	mul.wide.u32 	%rd4, %r14, 4;
	add.s64 	%rd5, %rd1, %rd4;
	ld.global.f32 	%f8, [%rd5];
	add.f32 	%f9, %f26, %f8;
	add.s32 	%r11, %r14, 128;
	mul.wide.u32 	%rd6, %r11, 4;
	add.s64 	%rd7, %rd1, %rd6;
	ld.global.f32 	%f10, [%rd7];
	add.f32 	%f26, %f9, %f10;
	add.s32 	%r14, %r14, %r4;
	setp.lt.u32 	%p2, %r14, %r8;
	@%p2 bra 	$L__BB60_2;
$L__BB60_3:
	shl.b32 	%r12, %r1, 2;
	mov.u32 	%r13, __smem;
	add.s32 	%r7, %r13, %r12;
	st.shared.f32 	[%r7], %f26;
	bar.sync 	0;
	setp.gt.u32 	%p3, %r1, 63;
	@%p3 bra 	$L__BB60_5;
	ld.shared.f32 	%f11, [%r7+256];
	add.f32 	%f26, %f26, %f11;
	st.shared.f32 	[%r7], %f26;
$L__BB60_5:
	bar.sync 	0;
	setp.gt.u32 	%p4, %r1, 31;
	@%p4 bra 	$L__BB60_8;
	ld.volatile.shared.f32 	%f12, [%r7+128];
	add.f32 	%f13, %f26, %f12;
	st.volatile.shared.f32 	[%r7], %f13;
	ld.volatile.shared.f32 	%f14, [%r7+64];
	add.f32 	%f15, %f13, %f14;
	st.volatile.shared.f32 	[%r7], %f15;
	ld.volatile.shared.f32 	%f16, [%r7+32];
	add.f32 	%f17, %f15, %f16;
	st.volatile.shared.f32 	[%r7], %f17;
	ld.volatile.shared.f32 	%f18, [%r7+16];
	add.f32 	%f19, %f17, %f18;
	st.volatile.shared.f32 	[%r7], %f19;
	ld.volatile.shared.f32 	%f20, [%r7+8];
	add.f32 	%f21, %f19, %f20;
	st.volatile.shared.f32 	[%r7], %f21;
	ld.volatile.shared.f32 	%f22, [%r7+4];
	add.f32 	%f23, %f21, %f22;
	st.volatile.shared.f32 	[%r7], %f23;
	setp.ne.s32 	%p5, %r1, 0;
	@%p5 bra 	$L__BB60_8;
	ld.shared.f32 	%f24, [__smem];
	cvta.to.global.u64 	%rd8, %rd3;
	mul.wide.u32 	%rd9, %r2, 4;
	add.s64 	%rd10, %rd8, %rd9;
	st.global.f32 	[%rd10], %f24;
$L__BB60_8:
	ret;

}
	// .globl	_Z7reduce6IfLj64ELb1EEvPT_S1_j
.visible .entry _Z7reduce6IfLj64ELb1EEvPT_S1_j(
	.param .u64 .ptr .align 1 _Z7reduce6IfLj64ELb1EEvPT_S1_j_param_0,
	.param .u64 .ptr .align 1 _Z7reduce6IfLj64ELb1EEvPT_S1_j_param_1,
	.param .u32 _Z7reduce6IfLj64ELb1EEvPT_S1_j_param_2
)
{
	.reg .pred 	%p<5>;
	.reg .b32 	%r<15>;
	.reg .b32 	%f<24>;
	.reg .b64 	%rd<11>;

	ld.param.u64 	%rd2, [_Z7reduce6IfLj64ELb1EEvPT_S1_j_param_0];
	ld.param.u64 	%rd3, [_Z7reduce6IfLj64ELb1EEvPT_S1_j_param_1];
	ld.param.u32 	%r8, [_Z7reduce6IfLj64ELb1EEvPT_S1_j_param_2];
	mov.u32 	%r1, %tid.x;
	mov.u32 	%r2, %ctaid.x;
	shl.b32 	%r9, %r2, 7;
	add.s32 	%r14, %r9, %r1;
	setp.ge.u32 	%p1, %r14, %r8;
	mov.f32 	%f23, 0f00000000;
	@%p1 bra 	$L__BB61_3;
	cvta.to.global.u64 	%rd1, %rd2;
	mov.u32 	%r10, %nctaid.x;
	shl.b32 	%r4, %r10, 7;
	mov.f32 	%f23, 0f00000000;
$L__BB61_2:
	mul.wide.u32 	%rd4, %r14, 4;
	add.s64 	%rd5, %rd1, %rd4;
	ld.global.f32 	%f6, [%rd5];
	add.f32 	%f7, %f23, %f6;
	add.s32 	%r11, %r14, 64;
	mul.wide.u32 	%rd6, %r11, 4;
	add.s64 	%rd7, %rd1, %rd6;
	ld.global.f32 	%f8, [%rd7];
	add.f32 	%f23, %f7, %f8;
	add.s32 	%r14, %r14, %r4;
	setp.lt.u32 	%p2, %r14, %r8;
	@%p2 bra 	$L__BB61_2;
$L__BB61_3:
	shl.b32 	%r12, %r1, 2;
	mov.u32 	%r13, __smem;
	add.s32 	%r7, %r13, %r12;
	st.shared.f32 	[%r7], %f23;
	bar.sync 	0;
	setp.gt.u32 	%p3, %r1, 31;
	@%p3 bra 	$L__BB61_6;
	ld.volatile.shared.f32 	%f9, [%r7+128];
	add.f32 	%f10, %f23, %f9;
	st.volatile.shared.f32 	[%r7], %f10;
	ld.volatile.shared.f32 	%f11, [%r7+64];
	add.f32 	%f12, %f10, %f11;
	st.volatile.shared.f32 	[%r7], %f12;
	ld.volatile.shared.f32 	%f13, [%r7+32];
	add.f32 	%f14, %f12, %f13;
	st.volatile.shared.f32 	[%r7], %f14;
	ld.volatile.shared.f32 	%f15, [%r7+16];
	add.f32 	%f16, %f14, %f15;
	st.volatile.shared.f32 	[%r7], %f16;
	ld.volatile.shared.f32 	%f17, [%r7+8];
	add.f32 	%f18, %f16, %f17;
	st.volatile.shared.f32 	[%r7], %f18;
	ld.volatile.shared.f32 	%f19, [%r7+4];
	add.f32 	%f20, %f18, %f19;
	st.volatile.shared.f32 	[%r7], %f20;
	setp.ne.s32 	%p4, %r1, 0;
	@%p4 bra 	$L__BB61_6;
	ld.shared.f32 	%f21, [__smem];
	cvta.to.global.u64 	%rd8, %rd3;
	mul.wide.u32 	%rd9, %r2, 4;
	add.s64 	%rd10, %rd8, %rd9;
	st.global.f32 	[%rd10], %f21;
$L__BB61_6:
	ret;

}
	// .globl	_Z7reduce6IfLj32ELb1EEvPT_S1_j
.visible .entry _Z7reduce6IfLj32ELb1EEvPT_S1_j(
	.param .u64 .ptr .align 1 _Z7reduce6IfLj32ELb1EEvPT_S1_j_param_0,
	.param .u64 .ptr .align 1 _Z7reduce6IfLj32ELb1EEvPT_S1_j_param_1,
	.param .u32 _Z7reduce6IfLj32ELb1EEvPT_S1_j_param_2
)
{
	.reg .pred 	%p<5>;
	.reg .b32 	%r<15>;
	.reg .b32 	%f<22>;
	.reg .b64 	%rd<11>;

	ld.param.u64 	%rd2, [_Z7reduce6IfLj32ELb1EEvPT_S1_j_param_0];
	ld.param.u64 	%rd3, [_Z7reduce6IfLj32ELb1EEvPT_S1_j_param_1];
	ld.param.u32 	%r8, [_Z7reduce6IfLj32ELb1EEvPT_S1_j_param_2];
	mov.u32 	%r1, %tid.x;
	mov.u32 	%r2, %ctaid.x;
	shl.b32 	%r9, %r2, 6;
	add.s32 	%r14, %r9, %r1;
	setp.ge.u32 	%p1, %r14, %r8;
	mov.f32 	%f21, 0f00000000;
	@%p1 bra 	$L__BB62_3;
	cvta.to.global.u64 	%rd1, %rd2;
	mov.u32 	%r10, %nctaid.x;
	shl.b32 	%r4, %r10, 6;
	mov.f32 	%f21, 0f00000000;
$L__BB62_2:
	mul.wide.u32 	%rd4, %r14, 4;
	add.s64 	%rd5, %rd1, %rd4;
	ld.global.f32 	%f6, [%rd5];
	add.f32 	%f7, %f21, %f6;
	add.s32 	%r11, %r14, 32;
	mul.wide.u32 	%rd6, %r11, 4;
	add.s64 	%rd7, %rd1, %rd6;
	ld.global.f32 	%f8, [%rd7];
	add.f32 	%f21, %f7, %f8;
	add.s32 	%r14, %r14, %r4;
	setp.lt.u32 	%p2, %r14, %r8;
	@%p2 bra 	$L__BB62_2;
$L__BB62_3:
	shl.b32 	%r12, %r1, 2;
	mov.u32 	%r13, __smem;
	add.s32 	%r7, %r13, %r12;
	st.shared.f32 	[%r7], %f21;
	bar.sync 	0;
	setp.gt.u32 	%p3, %r1, 31;
	@%p3 bra 	$L__BB62_6;
	ld.volatile.shared.f32 	%f9, [%r7+64];
	add.f32 	%f10, %f21, %f9;
	st.volatile.shared.f32 	[%r7], %f10;
	ld.volatile.shared.f32 	%f11, [%r7+32];
	add.f32 	%f12, %f10, %f11;
	st.volatile.shared.f32 	[%r7], %f12;
	ld.volatile.shared.f32 	%f13, [%r7+16];
	add.f32 	%f14, %f12, %f13;
	st.volatile.shared.f32 	[%r7], %f14;
	ld.volatile.shared.f32 	%f15, [%r7+8];
	add.f32 	%f16, %f14, %f15;
	st.volatile.shared.f32 	[%r7], %f16;
	ld.volatile.shared.f32 	%f17, [%r7+4];
	add.f32 	%f18, %f16, %f17;
	st.volatile.shared.f32 	[%r7], %f18;
	setp.ne.s32 	%p4, %r1, 0;
	@%p4 bra 	$L__BB62_6;
	ld.shared.f32 	%f19, [__smem];
	cvta.to.global.u64 	%rd8, %rd3;
	mul.wide.u32 	%rd9, %r2, 4;
	add.s64 	%rd10, %rd8, %rd9;
	st.global.f32 	[%rd10], %f19;
$L__BB62_6:
	ret;

}
	// .globl	_Z7reduce6IfLj16ELb1EEvPT_S1_j
.visible .entry _Z7reduce6IfLj16ELb1EEvPT_S1_j(
	.param .u64 .ptr .align 1 _Z7reduce6IfLj16ELb1EEvPT_S1_j_param_0,
	.param .u64 .ptr .align 1 _Z7reduce6IfLj16ELb1EEvPT_S1_j_param_1,
	.param .u32 _Z7reduce6IfLj16ELb1EEvPT_S1_j_param_2
)
{
	.reg .pred 	%p<5>;
	.reg .b32 	%r<15>;
	.reg .b32 	%f<20>;
	.reg .b64 	%rd<11>;

	ld.param.u64 	%rd2, [_Z7reduce6IfLj16ELb1EEvPT_S1_j_param_0];
	ld.param.u64 	%rd3, [_Z7reduce6IfLj16ELb1EEvPT_S1_j_param_1];
	ld.param.u32 	%r8, [_Z7reduce6IfLj16ELb1EEvPT_S1_j_param_2];
	mov.u32 	%r1, %tid.x;
	mov.u32 	%r2, %ctaid.x;
	shl.b32 	%r9, %r2, 5;
	add.s32 	%r14, %r9, %r1;
	setp.ge.u32 	%p1, %r14, %r8;
	mov.f32 	%f19, 0f00000000;
	@%p1 bra 	$L__BB63_3;
	cvta.to.global.u64 	%rd1, %rd2;
	mov.u32 	%r10, %nctaid.x;
	shl.b32 	%r4, %r10, 5;
	mov.f32 	%f19, 0f00000000;
$L__BB63_2:
	mul.wide.u32 	%rd4, %r14, 4;
	add.s64 	%rd5, %rd1, %rd4;
	ld.global.f32 	%f6, [%rd5];
	add.f32 	%f7, %f19, %f6;
	add.s32 	%r11, %r14, 16;
	mul.wide.u32 	%rd6, %r11, 4;
	add.s64 	%rd7, %rd1, %rd6;
	ld.global.f32 	%f8, [%rd7];
	add.f32 	%f19, %f7, %f8;
	add.s32 	%r14, %r14, %r4;
	setp.lt.u32 	%p2, %r14, %r8;
	@%p2 bra 	$L__BB63_2;
$L__BB63_3:
	shl.b32 	%r12, %r1, 2;
	mov.u32 	%r13, __smem;
	add.s32 	%r7, %r13, %r12;
	st.shared.f32 	[%r7], %f19;
	bar.sync 	0;
	setp.gt.u32 	%p3, %r1, 31;
	@%p3 bra 	$L__BB63_6;
	ld.volatile.shared.f32 	%f9, [%r7+32];
	add.f32 	%f10, %f19, %f9;
	st.volatile.shared.f32 	[%r7], %f10;
	ld.volatile.shared.f32 	%f11, [%r7+16];
	add.f32 	%f12, %f10, %f11;
	st.volatile.shared.f32 	[%r7], %f12;
	ld.volatile.shared.f32 	%f13, [%r7+8];
	add.f32 	%f14, %f12, %f13;
	st.volatile.shared.f32 	[%r7], %f14;
	ld.volatile.shared.f32 	%f15, [%r7+4];
	add.f32 	%f16, %f14, %f15;
	st.volatile.shared.f32 	[%r7], %f16;
	setp.ne.s32 	%p4, %r1, 0;
	@%p4 bra 	$L__BB63_6;
	ld.shared.f32 	%f17, [__smem];
	cvta.to.global.u64 	%rd8, %rd3;
	mul.wide.u32 	%rd9, %r2, 4;
	add.s64 	%rd10, %rd8, %rd9;
	st.global.f32 	[%rd10], %f17;
$L__BB63_6:
	ret;

}
	// .globl	_Z7reduce6IfLj8ELb1EEvPT_S1_j
.visible .entry _Z7reduce6IfLj8ELb1EEvPT_S1_j(
	.param .u64 .ptr .align 1 _Z7reduce6IfLj8ELb1EEvPT_S1_j_param_0,
	.param .u64 .ptr .align 1 _Z7reduce6IfLj8ELb1EEvPT_S1_j_param_1,
	.param .u32 _Z7reduce6IfLj8ELb1EEvPT_S1_j_param_2
)
{
	.reg .pred 	%p<5>;
	.reg .b32 	%r<15>;
	.reg .b32 	%f<18>;
	.reg .b64 	%rd<11>;

	ld.param.u64 	%rd2, [_Z7reduce6IfLj8ELb1EEvPT_S1_j_param_0];
	ld.param.u64 	%rd3, [_Z7reduce6IfLj8ELb1EEvPT_S1_j_param_1];
	ld.param.u32 	%r8, [_Z7reduce6IfLj8ELb1EEvPT_S1_j_param_2];
	mov.u32 	%r1, %tid.x;
	mov.u32 	%r2, %ctaid.x;
	shl.b32 	%r9, %r2, 4;
	add.s32 	%r14, %r9, %r1;
	setp.ge.u32 	%p1, %r14, %r8;
	mov.f32 	%f17, 0f00000000;
	@%p1 bra 	$L__BB64_3;
	cvta.to.global.u64 	%rd1, %rd2;
	mov.u32 	%r10, %nctaid.x;
	shl.b32 	%r4, %r10, 4;
	mov.f32 	%f17, 0f00000000;
$L__BB64_2:
	mul.wide.u32 	%rd4, %r14, 4;
	add.s64 	%rd5, %rd1, %rd4;
	ld.global.f32 	%f6, [%rd5];
	add.f32 	%f7, %f17, %f6;
	add.s32 	%r11, %r14, 8;
	mul.wide.u32 	%rd6, %r11, 4;
	add.s64 	%rd7, %rd1, %rd6;
	ld.global.f32 	%f8, [%rd7];
	add.f32 	%f17, %f7, %f8;
	add.s32 	%r14, %r14, %r4;
	setp.lt.u32 	%p2, %r14, %r8;
	@%p2 bra 	$L__BB64_2;
$L__BB64_3:
	shl.b32 	%r12, %r1, 2;
	mov.u32 	%r13, __smem;
	add.s32 	%r7, %r13, %r12;
	st.shared.f32 	[%r7], %f17;
	bar.sync 	0;
	setp.gt.u32 	%p3, %r1, 31;
	@%p3 bra 	$L__BB64_6;
	ld.volatile.shared.f32 	%f9, [%r7+16];
	add.f32 	%f10, %f17, %f9;
	st.volatile.shared.f32 	[%r7], %f10;
	ld.volatile.shared.f32 	%f11, [%r7+8];
	add.f32 	%f12, %f10, %f11;
	st.volatile.shared.f32 	[%r7], %f12;
	ld.volatile.shared.f32 	%f13, [%r7+4];
	add.f32 	%f14, %f12, %f13;
	st.volatile.shared.f32 	[%r7], %f14;
	setp.ne.s32 	%p4, %r1, 0;
	@%p4 bra 	$L__BB64_6;
	ld.shared.f32 	%f15, [__smem];
	cvta.to.global.u64 	%rd8, %rd3;
	mul.wide.u32 	%rd9, %r2, 4;
	add.s64 	%rd10, %rd8, %rd9;
	st.global.f32 	[%rd10], %f15;
$L__BB64_6:
	ret;

}
	// .globl	_Z7reduce6IfLj4ELb1EEvPT_S1_j
.visible .entry _Z7reduce6IfLj4ELb1EEvPT_S1_j(
	.param .u64 .ptr .align 1 _Z7reduce6IfLj4ELb1EEvPT_S1_j_param_0,
	.param .u64 .ptr .align 1 _Z7reduce6IfLj4ELb1EEvPT_S1_j_param_1,
	.param .u32 _Z7reduce6IfLj4ELb1EEvPT_S1_j_param_2
)
{
	.reg .pred 	%p<5>;
	.reg .b32 	%r<15>;
	.reg .b32 	%f<16>;
	.reg .b64 	%rd<11>;

	ld.param.u64 	%rd2, [_Z7reduce6IfLj4ELb1EEvPT_S1_j_param_0];
	ld.param.u64 	%rd3, [_Z7reduce6IfLj4ELb1EEvPT_S1_j_param_1];
	ld.param.u32 	%r8, [_Z7reduce6IfLj4ELb1EEvPT_S1_j_param_2];
	mov.u32 	%r1, %tid.x;
	mov.u32 	%r2, %ctaid.x;
	shl.b32 	%r9, %r2, 3;
	add.s32 	%r14, %r9, %r1;
	setp.ge.u32 	%p1, %r14, %r8;
	mov.f32 	%f15, 0f00000000;
	@%p1 bra 	$L__BB65_3;
	cvta.to.global.u64 	%rd1, %rd2;
	mov.u32 	%r10, %nctaid.x;
	shl.b32 	%r4, %r10, 3;
	mov.f32 	%f15, 0f00000000;
$L__BB65_2:
	mul.wide.u32 	%rd4, %r14, 4;
	add.s64 	%rd5, %rd1, %rd4;
	ld.global.f32 	%f6, [%rd5];
	add.f32 	%f7, %f15, %f6;
	add.s32 	%r11, %r14, 4;
	mul.wide.u32 	%rd6, %r11, 4;
	add.s64 	%rd7, %rd1, %rd6;
	ld.global.f32 	%f8, [%rd7];
	add.f32 	%f15, %f7, %f8;
	add.s32 	%r14, %r14, %r4;
	setp.lt.u32 	%p2, %r14, %r8;
	@%p2 bra 	$L__BB65_2;
$L__BB65_3:
	shl.b32 	%r12, %r1, 2;
	mov.u32 	%r13, __smem;
	add.s32 	%r7, %r13, %r12;
	st.shared.f32 	[%r7], %f15;
	bar.sync 	0;
	setp.gt.u32 	%p3, %r1, 31;
	@%p3 bra 	$L__BB65_6;
	ld.volatile.shared.f32 	%f9, [%r7+8];
	add.f32 	%f10, %f15, %f9;
	st.volatile.shared.f32 	[%r7], %f10;
	ld.volatile.shared.f32 	%f11, [%r7+4];
	add.f32 	%f12, %f10, %f11;
	st.volatile.shared.f32 	[%r7], %f12;
	setp.ne.s32 	%p4, %r1, 0;
	@%p4 bra 	$L__BB65_6;
	ld.shared.f32 	%f13, [__smem];
	cvta.to.global.u64 	%rd8, %rd3;
	mul.wide.u32 	%rd9, %r2, 4;
	add.s64 	%rd10, %rd8, %rd9;
	st.global.f32 	[%rd10], %f13;
$L__BB65_6:
	ret;

}
	// .globl	_Z7reduce6IfLj2ELb1EEvPT_S1_j
.visible .entry _Z7reduce6IfLj2ELb1EEvPT_S1_j(
	.param .u64 .ptr .align 1 _Z7reduce6IfLj2ELb1EEvPT_S1_j_param_0,
	.param .u64 .ptr .align 1 _Z7reduce6IfLj2ELb1EEvPT_S1_j_param_1,
	.param .u32 _Z7reduce6IfLj2ELb1EEvPT_S1_j_param_2
)
{
	.reg .pred 	%p<5>;
	.reg .b32 	%r<15>;
	.reg .b32 	%f<14>;
	.reg .b64 	%rd<11>;

	ld.param.u64 	%rd2, [_Z7reduce6IfLj2ELb1EEvPT_S1_j_param_0];
	ld.param.u64 	%rd3, [_Z7reduce6IfLj2ELb1EEvPT_S1_j_param_1];
	ld.param.u32 	%r8, [_Z7reduce6IfLj2ELb1EEvPT_S1_j_param_2];
	mov.u32 	%r1, %tid.x;
	mov.u32 	%r2, %ctaid.x;
	shl.b32 	%r9, %r2, 2;
	add.s32 	%r14, %r9, %r1;
	setp.ge.u32 	%p1, %r14, %r8;
	mov.f32 	%f13, 0f00000000;
	@%p1 bra 	$L__BB66_3;
	cvta.to.global.u64 	%rd1, %rd2;
	mov.u32 	%r10, %nctaid.x;
	shl.b32 	%r4, %r10, 2;
	mov.f32 	%f13, 0f00000000;
$L__BB66_2:
	mul.wide.u32 	%rd4, %r14, 4;
	add.s64 	%rd5, %rd1, %rd4;
	ld.global.f32 	%f6, [%rd5];
	add.f32 	%f7, %f13, %f6;
	add.s32 	%r11, %r14, 2;
	mul.wide.u32 	%rd6, %r11, 4;
	add.s64 	%rd7, %rd1, %rd6;
	ld.global.f32 	%f8, [%rd7];
	add.f32 	%f13, %f7, %f8;
	add.s32 	%r14, %r14, %r4;
	setp.lt.u32 	%p2, %r14, %r8;
	@%p2 bra 	$L__BB66_2;
$L__BB66_3:
	shl.b32 	%r12, %r1, 2;
	mov.u32 	%r13, __smem;
	add.s32 	%r7, %r13, %r12;
	st.shared.f32 	[%r7], %f13;
	bar.sync 	0;
	setp.gt.u32 	%p3, %r1, 31;
	@%p3 bra 	$L__BB66_6;
	ld.volatile.shared.f32 	%f9, [%r7+4];
	add.f32 	%f10, %f13, %f9;
	st.volatile.shared.f32 	[%r7], %f10;
	setp.ne.s32 	%p4, %r1, 0;
	@%p4 bra 	$L__BB66_6;
	ld.shared.f32 	%f11, [__smem];
	cvta.to.global.u64 	%rd8, %rd3;
	mul.wide.u32 	%rd9, %r2, 4;
	add.s64 	%rd10, %rd8, %rd9;
	st.global.f32 	[%rd10], %f11;
$L__BB66_6:
	ret;

}
	// .globl	_Z7reduce6IfLj1ELb1EEvPT_S1_j
.visible .entry _Z7reduce6IfLj1ELb1EEvPT_S1_j(
	.param .u64 .ptr .align 1 _Z7reduce6IfLj1ELb1EEvPT_S1_j_param_0,
	.param .u64 .ptr .align 1 _Z7reduce6IfLj1ELb1EEvPT_S1_j_param_1,
	.param .u32 _Z7reduce6IfLj1ELb1EEvPT_S1_j_param_2
)
{
	.reg .pred 	%p<4>;
	.reg .b32 	%r<14>;
	.reg .b32 	%f<12>;
	.reg .b64 	%rd<9>;

	ld.param.u64 	%rd2, [_Z7reduce6IfLj1ELb1EEvPT_S1_j_param_0];
	ld.param.u64 	%rd3, [_Z7reduce6IfLj1ELb1EEvPT_S1_j_param_1];
	ld.param.u32 	%r7, [_Z7reduce6IfLj1ELb1EEvPT_S1_j_param_2];
	mov.u32 	%r1, %tid.x;
	mov.u32 	%r2, %ctaid.x;
	shl.b32 	%r8, %r2, 1;
	add.s32 	%r13, %r8, %r1;
	setp.ge.u32 	%p1, %r13, %r7;
	mov.f32 	%f11, 0f00000000;
	@%p1 bra 	$L__BB67_3;
	mov.u32 	%r9, %nctaid.x;
	shl.b32 	%r4, %r9, 1;
	cvta.to.global.u64 	%rd1, %rd2;
	mov.f32 	%f11, 0f00000000;
$L__BB67_2:
	mul.wide.u32 	%rd4, %r13, 4;
	add.s64 	%rd5, %rd1, %rd4;
	ld.global.f32 	%f6, [%rd5];
	add.f32 	%f7, %f11, %f6;
	ld.global.f32 	%f8, [%rd5+4];
	add.f32 	%f11, %f7, %f8;
	add.s32 	%r13, %r13, %r4;
	setp.lt.u32 	%p2, %r13, %r7;
	@%p2 bra 	$L__BB67_2;
$L__BB67_3:
	shl.b32 	%r10, %r1, 2;
	mov.u32 	%r11, __smem;
	add.s32 	%r12, %r11, %r10;
	st.shared.f32 	[%r12], %f11;
	bar.sync 	0;
	setp.ne.s32 	%p3, %r1, 0;
	@%p3 bra 	$L__BB67_5;
	ld.shared.f32 	%f9, [__smem];
	cvta.to.global.u64 	%rd6, %rd3;
	mul.wide.u32 	%rd7, %r2, 4;
	add.s64 	%rd8, %rd6, %rd7;
	st.global.f32 	[%rd8], %f9;
$L__BB67_5:
	ret;

}
	// .globl	_Z7reduce0IdEvPT_S1_j
.visible .entry _Z7reduce0IdEvPT_S1_j(
	.param .u64 .ptr .align 1 _Z7reduce0IdEvPT_S1_j_param_0,
	.param .u64 .ptr .align 1 _Z7reduce0IdEvPT_S1_j_param_1,
	.param .u32 _Z7reduce0IdEvPT_S1_j_param_2
)
{
	.reg .pred 	%p<6>;
	.reg .b32 	%r<17>;
	.reg .b64 	%rd<9>;
	.reg .b64 	%fd<9>;

	ld.param.u64 	%rd1, [_Z7reduce0IdEvPT_S1_j_param_0];
	ld.param.u64 	%rd2, [_Z7reduce0IdEvPT_S1_j_param_1];
	ld.param.u32 	%r8, [_Z7reduce0IdEvPT_S1_j_param_2];
	mov.u32 	%r1, %tid.x;
	mov.u32 	%r2, %ctaid.x;
	mov.u32 	%r3, %ntid.x;
	mad.lo.s32 	%r4, %r2, %r3, %r1;
	setp.ge.u32 	%p1, %r4, %r8;
	mov.f64 	%fd8, 0d0000000000000000;
	@%p1 bra 	$L__BB68_2;
	cvta.to.global.u64 	%rd3, %rd1;
	mul.wide.u32 	%rd4, %r4, 8;
	add.s64 	%rd5, %rd3, %rd4;
	ld.global.f64 	%fd8, [%rd5];
$L__BB68_2:
	shl.b32 	%r9, %r1, 3;
	mov.u32 	%r10, __smem_d;
	add.s32 	%r5, %r10, %r9;
	st.shared.f64 	[%r5], %fd8;
	bar.sync 	0;
	setp.lt.u32 	%p2, %r3, 2;
	@%p2 bra 	$L__BB68_7;
	mov.b32 	%r16, 1;
$L__BB68_4:
	shl.b32 	%r7, %r16, 1;
	add.s32 	%r12, %r7, -1;
	and.b32  	%r13, %r12, %r1;
	setp.ne.s32 	%p3, %r13, 0;
	@%p3 bra 	$L__BB68_6;
	shl.b32 	%r14, %r16, 3;
	add.s32 	%r15, %r5, %r14;
	ld.shared.f64 	%fd4, [%r15];
	ld.shared.f64 	%fd5, [%r5];
	add.f64 	%fd6, %fd4, %fd5;
	st.shared.f64 	[%r5], %fd6;
$L__BB68_6:
	bar.sync 	0;
	setp.lt.u32 	%p4, %r7, %r3;
	mov.u32 	%r16, %r7;
	@%p4 bra 	$L__BB68_4;
$L__BB68_7:
	setp.ne.s32 	%p5, %r1, 0;
	@%p5 bra 	$L__BB68_9;
	ld.shared.f64 	%fd7, [__smem_d];
	cvta.to.global.u64 	%rd6, %rd2;
	mul.wide.u32 	%rd7, %r2, 8;
	add.s64 	%rd8, %rd6, %rd7;
	st.global.f64 	[%rd8], %fd7;
$L__BB68_9:
	ret;

}
	// .globl	_Z7reduce1IdEvPT_S1_j
.visible .entry _Z7reduce1IdEvPT_S1_j(
	.param .u64 .ptr .align 1 _Z7reduce1IdEvPT_S1_j_param_0,
	.param .u64 .ptr .align 1 _Z7reduce1IdEvPT_S1_j_param_1,
	.param .u32 _Z7reduce1IdEvPT_S1_j_param_2
)
{
	.reg .pred 	%p<6>;
	.reg .b32 	%r<20>;
	.reg .b64 	%rd<9>;
	.reg .b64 	%fd<9>;

	ld.param.u64 	%rd1, [_Z7reduce1IdEvPT_S1_j_param_0];
	ld.param.u64 	%rd2, [_Z7reduce1IdEvPT_S1_j_param_1];
	ld.param.u32 	%r8, [_Z7reduce1IdEvPT_S1_j_param_2];
	mov.u32 	%r1, %tid.x;
	mov.u32 	%r2, %ctaid.x;
	mov.u32 	%r3, %ntid.x;
	mad.lo.s32 	%r4, %r2, %r3, %r1;
	setp.ge.u32 	%p1, %r4, %r8;
	mov.f64 	%fd8, 0d0000000000000000;
	@%p1 bra 	$L__BB69_2;
	cvta.to.global.u64 	%rd3, %rd1;
	mul.wide.u32 	%rd4, %r4, 8;
	add.s64 	%rd5, %rd3, %rd4;
	ld.global.f64 	%fd8, [%rd5];
$L__BB69_2:
	shl.b32 	%r9, %r1, 3;
	mov.u32 	%r10, __smem_d;
	add.s32 	%r11, %r10, %r9;
	st.shared.f64 	[%r11], %fd8;
	bar.sync 	0;
	setp.lt.u32 	%p2, %r3, 2;
	@%p2 bra 	$L__BB69_7;
	mov.b32 	%r19, 1;
$L__BB69_4:
	shl.b32 	%r6, %r19, 1;
	mul.lo.s32 	%r7, %r6, %r1;
	setp.ge.u32 	%p3, %r7, %r3;
	@%p3 bra 	$L__BB69_6;
	add.s32 	%r13, %r7, %r19;
	shl.b32 	%r14, %r13, 3;
	add.s32 	%r16, %r10, %r14;
	ld.shared.f64 	%fd4, [%r16];
	shl.b32 	%r17, %r7, 3;
	add.s32 	%r18, %r10, %r17;
	ld.shared.f64 	%fd5, [%r18];
	add.f64 	%fd6, %fd4, %fd5;
	st.shared.f64 	[%r18], %fd6;
$L__BB69_6:
	bar.sync 	0;
	setp.lt.u32 	%p4, %r6, %r3;
	mov.u32 	%r19, %r6;
	@%p4 bra 	$L__BB69_4;
$L__BB69_7:
	setp.ne.s32 	%p5, %r1, 0;
	@%p5 bra 	$L__BB69_9;
	ld.shared.f64 	%fd7, [__smem_d];
	cvta.to.global.u64 	%rd6, %rd2;
	mul.wide.u32 	%rd7, %r2, 8;
	add.s64 	%rd8, %rd6, %rd7;
	st.global.f64 	[%rd8], %fd7;
$L__BB69_9:
	ret;

}
	// .globl	_Z7reduce2IdEvPT_S1_j
.visible .entry _Z7reduce2IdEvPT_S1_j(
	.param .u64 .ptr .align 1 _Z7reduce2IdEvPT_S1_j_param_0,
	.param .u64 .ptr .align 1 _Z7reduce2IdEvPT_S1_j_param_1,
	.param .u32 _Z7reduce2IdEvPT_S1_j_param_2
)
{
	.reg .pred 	%p<6>;
	.reg .b32 	%r<14>;
	.reg .b64 	%rd<9>;
	.reg .b64 	%fd<9>;

	ld.param.u64 	%rd1, [_Z7reduce2IdEvPT_S1_j_param_0];
	ld.param.u64 	%rd2, [_Z7reduce2IdEvPT_S1_j_param_1];
	ld.param.u32 	%r8, [_Z7reduce2IdEvPT_S1_j_param_2];
	mov.u32 	%r1, %tid.x;
	mov.u32 	%r2, %ctaid.x;
	mov.u32 	%r13, %ntid.x;
	mad.lo.s32 	%r4, %r2, %r13, %r1;
	setp.ge.u32 	%p1, %r4, %r8;
	mov.f64 	%fd8, 0d0000000000000000;
	@%p1 bra 	$L__BB70_2;
	cvta.to.global.u64 	%rd3, %rd1;
	mul.wide.u32 	%rd4, %r4, 8;
	add.s64 	%rd5, %rd3, %rd4;
	ld.global.f64 	%fd8, [%rd5];
$L__BB70_2:
	shl.b32 	%r9, %r1, 3;
	mov.u32 	%r10, __smem_d;
	add.s32 	%r5, %r10, %r9;
	st.shared.f64 	[%r5], %fd8;
	bar.sync 	0;
	setp.lt.u32 	%p2, %r13, 2;
	@%p2 bra 	$L__BB70_6;
$L__BB70_3:
	shr.u32 	%r7, %r13, 1;
	setp.ge.u32 	%p3, %r1, %r7;
	@%p3 bra 	$L__BB70_5;
	shl.b32 	%r11, %r7, 3;
	add.s32 	%r12, %r5, %r11;
	ld.shared.f64 	%fd4, [%r12];
	ld.shared.f64 	%fd5, [%r5];
	add.f64 	%fd6, %fd4, %fd5;
	st.shared.f64 	[%r5], %fd6;
$L__BB70_5:
	bar.sync 	0;
	setp.gt.u32 	%p4, %r13, 3;
	mov.u32 	%r13, %r7;
	@%p4 bra 	$L__BB70_3;
$L__BB70_6:
	setp.ne.s32 	%p5, %r1, 0;
	@%p5 bra 	$L__BB70_8;
	ld.shared.f64 	%fd7, [__smem_d];
	cvta.to.global.u64 	%rd6, %rd2;
	mul.wide.u32 	%rd7, %r2, 8;
	add.s64 	%rd8, %rd6, %rd7;
	st.global.f64 	[%rd8], %fd7;
$L__BB70_8:
	ret;

}
	// .globl	_Z7reduce3IdEvPT_S1_j
.visible .entry _Z7reduce3IdEvPT_S1_j(
	.param .u64 .ptr .align 1 _Z7reduce3IdEvPT_S1_j_param_0,
	.param .u64 .ptr .align 1 _Z7reduce3IdEvPT_S1_j_param_1,
	.param .u32 _Z7reduce3IdEvPT_S1_j_param_2
)
{
	.reg .pred 	%p<7>;
	.reg .b32 	%r<17>;
	.reg .b64 	%rd<11>;
	.reg .b64 	%fd<16>;

	ld.param.u64 	%rd3, [_Z7reduce3IdEvPT_S1_j_param_0];
	ld.param.u64 	%rd2, [_Z7reduce3IdEvPT_S1_j_param_1];
	ld.param.u32 	%r9, [_Z7reduce3IdEvPT_S1_j_param_2];
	cvta.to.global.u64 	%rd1, %rd3;
	mov.u32 	%r1, %tid.x;
	mov.u32 	%r2, %ctaid.x;
	mov.u32 	%r16, %ntid.x;
	mul.lo.s32 	%r10, %r16, %r2;
	shl.b32 	%r11, %r10, 1;
	add.s32 	%r4, %r11, %r1;
	setp.ge.u32 	%p1, %r4, %r9;
	mov.f64 	%fd13, 0d0000000000000000;
	@%p1 bra 	$L__BB71_2;
	mul.wide.u32 	%rd4, %r4, 8;
	add.s64 	%rd5, %rd1, %rd4;
	ld.global.f64 	%fd13, [%rd5];
$L__BB71_2:
	add.s32 	%r5, %r4, %r16;
	setp.ge.u32 	%p2, %r5, %r9;
	@%p2 bra 	$L__BB71_4;
	mul.wide.u32 	%rd6, %r5, 8;
	add.s64 	%rd7, %rd1, %rd6;
	ld.global.f64 	%fd9, [%rd7];
	add.f64 	%fd13, %fd13, %fd9;
$L__BB71_4:
	shl.b32 	%r12, %r1, 3;
	mov.u32 	%r13, __smem_d;
	add.s32 	%r6, %r13, %r12;
	st.shared.f64 	[%r6], %fd13;
	bar.sync 	0;
	setp.lt.u32 	%p3, %r16, 2;
	@%p3 bra 	$L__BB71_8;
$L__BB71_5:
	shr.u32 	%r8, %r16, 1;
	setp.ge.u32 	%p4, %r1, %r8;
	@%p4 bra 	$L__BB71_7;
	shl.b32 	%r14, %r8, 3;
	add.s32 	%r15, %r6, %r14;
	ld.shared.f64 	%fd10, [%r15];
	add.f64 	%fd13, %fd13, %fd10;
	st.shared.f64 	[%r6], %fd13;
$L__BB71_7:
	bar.sync 	0;
	setp.gt.u32 	%p5, %r16, 3;
	mov.u32 	%r16, %r8;
	@%p5 bra 	$L__BB71_5;
$L__BB71_8:
	setp.ne.s32 	%p6, %r1, 0;
	@%p6 bra 	$L__BB71_10;
	ld.shared.f64 	%fd11, [__smem_d];
	cvta.to.global.u64 	%rd8, %rd2;
	mul.wide.u32 	%rd9, %r2, 8;
	add.s64 	%rd10, %rd8, %rd9;
	st.global.f64 	[%rd10], %fd11;
$L__BB71_10:
	ret;

}
	// .globl	_Z7reduce4IdLj512EEvPT_S1_j
.visible .entry _Z7reduce4IdLj512EEvPT_S1_j(
	.param .u64 .ptr .align 1 _Z7reduce4IdLj512EEvPT_S1_j_param_0,
	.param .u64 .ptr .align 1 _Z7reduce4IdLj512EEvPT_S1_j_param_1,
	.param .u32 _Z7reduce4IdLj512EEvPT_S1_j_param_2
)
{
	.reg .pred 	%p<8>;
	.reg .b32 	%r<17>;
	.reg .b64 	%rd<11>;
	.reg .b64 	%fd<30>;

	ld.param.u64 	%rd3, [_Z7reduce4IdLj512EEvPT_S1_j_param_0];
	ld.param.u64 	%rd2, [_Z7reduce4IdLj512EEvPT_S1_j_param_1];
	ld.param.u32 	%r9, [_Z7reduce4IdLj512EEvPT_S1_j_param_2];
	cvta.to.global.u64 	%rd1, %rd3;
	mov.u32 	%r1, %tid.x;
	mov.u32 	%r2, %ctaid.x;
	mov.u32 	%r16, %ntid.x;
	mul.lo.s32 	%r10, %r16, %r2;
	shl.b32 	%r11, %r10, 1;
	add.s32 	%r4, %r11, %r1;
	setp.ge.u32 	%p1, %r4, %r9;
	mov.f64 	%fd28, 0d0000000000000000;
	@%p1 bra 	$L__BB72_2;
	mul.wide.u32 	%rd4, %r4, 8;
	add.s64 	%rd5, %rd1, %rd4;
	ld.global.f64 	%fd28, [%rd5];
$L__BB72_2:
	add.s32 	%r5, %r4, 512;
	setp.ge.u32 	%p2, %r5, %r9;
	@%p2 bra 	$L__BB72_4;
	mul.wide.u32 	%rd6, %r5, 8;
	add.s64 	%rd7, %rd1, %rd6;
	ld.global.f64 	%fd10, [%rd7];
	add.f64 	%fd28, %fd28, %fd10;
$L__BB72_4:
	shl.b32 	%r12, %r1, 3;
	mov.u32 	%r13, __smem_d;
	add.s32 	%r6, %r13, %r12;
	st.shared.f64 	[%r6], %fd28;
	bar.sync 	0;
	setp.lt.u32 	%p3, %r16, 66;
	@%p3 bra 	$L__BB72_8;
$L__BB72_5:
	shr.u32 	%r8, %r16, 1;
	setp.ge.u32 	%p4, %r1, %r8;
	@%p4 bra 	$L__BB72_7;
	shl.b32 	%r14, %r8, 3;
	add.s32 	%r15, %r6, %r14;
	ld.shared.f64 	%fd11, [%r15];
	add.f64 	%fd28, %fd28, %fd11;
	st.shared.f64 	[%r6], %fd28;
$L__BB72_7:
	bar.sync 	0;
	setp.gt.u32 	%p5, %r16, 131;
	mov.u32 	%r16, %r8;
	@%p5 bra 	$L__BB72_5;
$L__BB72_8:
	setp.gt.u32 	%p6, %r1, 31;
	@%p6 bra 	$L__BB72_11;
	ld.volatile.shared.f64 	%fd12, [%r6+256];
	add.f64 	%fd13, %fd28, %fd12;
	st.volatile.shared.f64 	[%r6], %fd13;
	ld.volatile.shared.f64 	%fd14, [%r6+128];
	add.f64 	%fd15, %fd13, %fd14;
	st.volatile.shared.f64 	[%r6], %fd15;
	ld.volatile.shared.f64 	%fd16, [%r6+64];
	add.f64 	%fd17, %fd15, %fd16;
	st.volatile.shared.f64 	[%r6], %fd17;
	ld.volatile.shared.f64 	%fd18, [%r6+32];
	add.f64 	%fd19, %fd17, %fd18;
	st.volatile.shared.f64 	[%r6], %fd19;
	ld.volatile.shared.f64 	%fd20, [%r6+16];
	add.f64 	%fd21, %fd19, %fd20;
	st.volatile.shared.f64 	[%r6], %fd21;
	ld.volatile.shared.f64 	%fd22, [%r6+8];
	add.f64 	%fd23, %fd21, %fd22;
	st.volatile.shared.f64 	[%r6], %fd23;
	setp.ne.s32 	%p7, %r1, 0;
	@%p7 bra 	$L__BB72_11;
	ld.shared.f64 	%fd24, [__smem_d];
	cvta.to.global.u64 	%rd8, %rd2;
	mul.wide.u32 	%rd9, %r2, 8;
	add.s64 	%rd10, %rd8, %rd9;
	st.global.f64 	[%rd10], %fd24;
$L__BB72_11:
	ret;

}
	// .globl	_Z7reduce4IdLj256EEvPT_S1_j
.visible .entry _Z7reduce4IdLj256EEvPT_S1_j(
	.param .u64 .ptr .align 1 _Z7reduce4IdLj256EEvPT_S1_j_param_0,
	.param .u64 .ptr .align 1 _Z7reduce4IdLj256EEvPT_S1_j_param_1,
	.param .u32 _Z7reduce4IdLj256EEvPT_S1_j_param_2
)
{
	.reg .pred 	%p<8>;
	.reg .b32 	%r<17>;
	.reg .b64 	%rd<11>;
	.reg .b64 	%fd<30>;

	ld.param.u64 	%rd3, [_Z7reduce4IdLj256EEvPT_S1_j_param_0];
	ld.param.u64 	%rd2, [_Z7reduce4IdLj256EEvPT_S1_j_param_1];
	ld.param.u32 	%r9, [_Z7reduce4IdLj256EEvPT_S1_j_param_2];
	cvta.to.global.u64 	%rd1, %rd3;
	mov.u32 	%r1, %tid.x;
	mov.u32 	%r2, %ctaid.x;
	mov.u32 	%r16, %ntid.x;
	mul.lo.s32 	%r10, %r16, %r2;
	shl.b32 	%r11, %r10, 1;
	add.s32 	%r4, %r11, %r1;
	setp.ge.u32 	%p1, %r4, %r9;
	mov.f64 	%fd28, 0d0000000000000000;
	@%p1 bra 	$L__BB73_2;
	mul.wide.u32 	%rd4, %r4, 8;
	add.s64 	%rd5, %rd1, %rd4;
	ld.global.f64 	%fd28, [%rd5];
$L__BB73_2:
	add.s32 	%r5, %r4, 256;
	setp.ge.u32 	%p2, %r5, %r9;
	@%p2 bra 	$L__BB73_4;
	mul.wide.u32 	%rd6, %r5, 8;
	add.s64 	%rd7, %rd1, %rd6;
	ld.global.f64 	%fd10, [%rd7];
	add.f64 	%fd28, %fd28, %fd10;
$L__BB73_4:
	shl.b32 	%r12, %r1, 3;
	mov.u32 	%r13, __smem_d;
	add.s32 	%r6, %r13, %r12;
	st.shared.f64 	[%r6], %fd28;
	bar.sync 	0;
	setp.lt.u32 	%p3, %r16, 66;
	@%p3 bra 	$L__BB73_8;
$L__BB73_5:
	shr.u32 	%r8, %r16, 1;
	setp.ge.u32 	%p4, %r1, %r8;
	@%p4 bra 	$L__BB73_7;
	shl.b32 	%r14, %r8, 3;
	add.s32 	%r15, %r6, %r14;
	ld.shared.f64 	%fd11, [%r15];
	add.f64 	%fd28, %fd28, %fd11;
	st.shared.f64 	[%r6], %fd28;
$L__BB73_7:
	bar.sync 	0;
	setp.gt.u32 	%p5, %r16, 131;
	mov.u32 	%r16, %r8;
	@%p5 bra 	$L__BB73_5;
$L__BB73_8:
	setp.gt.u32 	%p6, %r1, 31;
	@%p6 bra 	$L__BB73_11;
	ld.volatile.shared.f64 	%fd12, [%r6+256];
	add.f64 	%fd13, %fd28, %fd12;
	st.volatile.shared.f64 	[%r6], %fd13;
	ld.volatile.shared.f64 	%fd14, [%r6+128];
	add.f64 	%fd15, %fd13, %fd14;
	st.volatile.shared.f64 	[%r6], %fd15;
	ld.volatile.shared.f64 	%fd16, [%r6+64];
	add.f64 	%fd17, %fd15, %fd16;
	st.volatile.shared.f64 	[%r6], %fd17;
	ld.volatile.shared.f64 	%fd18, [%r6+32];
	add.f64 	%fd19, %fd17, %fd18;
	st.volatile.shared.f64 	[%r6], %fd19;
	ld.volatile.shared.f64 	%fd20, [%r6+16];
	add.f64 	%fd21, %fd19, %fd20;
	st.volatile.shared.f64 	[%r6], %fd21;
	ld.volatile.shared.f64 	%fd22, [%r6+8];
	add.f64 	%fd23, %fd21, %fd22;
	st.volatile.shared.f64 	[%r6], %fd23;
	setp.ne.s32 	%p7, %r1, 0;
	@%p7 bra 	$L__BB73_11;
	ld.shared.f64 	%fd24, [__smem_d];
	cvta.to.global.u64 	%rd8, %rd2;
	mul.wide.u32 	%rd9, %r2, 8;
	add.s64 	%rd10, %rd8, %rd9;
	st.global.f64 	[%rd10], %fd24;
$L__BB73_11:
	ret;

}
	// .globl	_Z7reduce4IdLj128EEvPT_S1_j
.visible .entry _Z7reduce4IdLj128EEvPT_S1_j(
	.param .u64 .ptr .align 1 _Z7reduce4IdLj128EEvPT_S1_j_param_0,
	.param .u64 .ptr .align 1 _Z7reduce4IdLj128EEvPT_S1_j_param_1,
	.param .u32 _Z7reduce4IdLj128EEvPT_S1_j_param_2
)
{
	.reg .pred 	%p<8>;
	.reg .b32 	%r<17>;
	.reg .b64 	%rd<11>;
	.reg .b64 	%fd<30>;

	ld.param.u64 	%rd3, [_Z7reduce4IdLj128EEvPT_S1_j_param_0];
	ld.param.u64 	%rd2, [_Z7reduce4IdLj128EEvPT_S1_j_param_1];
	ld.param.u32 	%r9, [_Z7reduce4IdLj128EEvPT_S1_j_param_2];
	cvta.to.global.u64 	%rd1, %rd3;
	mov.u32 	%r1, %tid.x;
	mov.u32 	%r2, %ctaid.x;
	mov.u32 	%r16, %ntid.x;
	mul.lo.s32 	%r10, %r16, %r2;
	shl.b32 	%r11, %r10, 1;
	add.s32 	%r4, %r11, %r1;
	setp.ge.u32 	%p1, %r4, %r9;
	mov.f64 	%fd28, 0d0000000000000000;
	@%p1 bra 	$L__BB74_2;
	mul.wide.u32 	%rd4, %r4, 8;
	add.s64 	%rd5, %rd1, %rd4;
	ld.global.f64 	%fd28, [%rd5];
$L__BB74_2:
	add.s32 	%r5, %r4, 128;
	setp.ge.u32 	%p2, %r5, %r9;
	@%p2 bra 	$L__BB74_4;
	mul.wide.u32 	%rd6, %r5, 8;
	add.s64 	%rd7, %rd1, %rd6;
	ld.global.f64 	%fd10, [%rd7];
	add.f64 	%fd28, %fd28, %fd10;
$L__BB74_4:
	shl.b32 	%r12, %r1, 3;
	mov.u32 	%r13, __smem_d;
	add.s32 	%r6, %r13, %r12;
	st.shared.f64 	[%r6], %fd28;
	bar.sync 	0;
	setp.lt.u32 	%p3, %r16, 66;
	@%p3 bra 	$L__BB74_8;
$L__BB74_5:
	shr.u32 	%r8, %r16, 1;
	setp.ge.u32 	%p4, %r1, %r8;
	@%p4 bra 	$L__BB74_7;
	shl.b32 	%r14, %r8, 3;
	add.s32 	%r15, %r6, %r14;
	ld.shared.f64 	%fd11, [%r15];
	add.f64 	%fd28, %fd28, %fd11;
	st.shared.f64 	[%r6], %fd28;
$L__BB74_7:
	bar.sync 	0;
	setp.gt.u32 	%p5, %r16, 131;
	mov.u32 	%r16, %r8;
	@%p5 bra 	$L__BB74_5;
$L__BB74_8:
	setp.gt.u32 	%p6, %r1, 31;
	@%p6 bra 	$L__BB74_11;
	ld.volatile.shared.f64 	%fd12, [%r6+256];
	add.f64 	%fd13, %fd28, %fd12;
	st.volatile.shared.f64 	[%r6], %fd13;
	ld.volatile.shared.f64 	%fd14, [%r6+128];
	add.f64 	%fd15, %fd13, %fd14;
	st.volatile.shared.f64 	[%r6], %fd15;
	ld.volatile.shared.f64 	%fd16, [%r6+64];
	add.f64 	%fd17, %fd15, %fd16;
	st.volatile.shared.f64 	[%r6], %fd17;
	ld.volatile.shared.f64 	%fd18, [%r6+32];
	add.f64 	%fd19, %fd17, %fd18;
	st.volatile.shared.f64 	[%r6], %fd19;
	ld.volatile.shared.f64 	%fd20, [%r6+16];
	add.f64 	%fd21, %fd19, %fd20;
	st.volatile.shared.f64 	[%r6], %fd21;
	ld.volatile.shared.f64 	%fd22, [%r6+8];
	add.f64 	%fd23, %fd21, %fd22;
	st.volatile.shared.f64 	[%r6], %fd23;
	setp.ne.s32 	%p7, %r1, 0;
	@%p7 bra 	$L__BB74_11;
	ld.shared.f64 	%fd24, [__smem_d];
	cvta.to.global.u64 	%rd8, %rd2;
	mul.wide.u32 	%rd9, %r2, 8;
	add.s64 	%rd10, %rd8, %rd9;
	st.global.f64 	[%rd10], %fd24;
$L__BB74_11:
	ret;

}
	// .globl	_Z7reduce4IdLj64EEvPT_S1_j
.visible .entry _Z7reduce4IdLj64EEvPT_S1_j(
	.param .u64 .ptr .align 1 _Z7reduce4IdLj64EEvPT_S1_j_param_0,
	.param .u64 .ptr .align 1 _Z7reduce4IdLj64EEvPT_S1_j_param_1,
	.param .u32 _Z7reduce4IdLj64EEvPT_S1_j_param_2
)
{
	.reg .pred 	%p<8>;
	.reg .b32 	%r<17>;
	.reg .b64 	%rd<11>;
	.reg .b64 	%fd<30>;

	ld.param.u64 	%rd3, [_Z7reduce4IdLj64EEvPT_S1_j_param_0];
	ld.param.u64 	%rd2, [_Z7reduce4IdLj64EEvPT_S1_j_param_1];
	ld.param.u32 	%r9, [_Z7reduce4IdLj64EEvPT_S1_j_param_2];
	cvta.to.global.u64 	%rd1, %rd3;
	mov.u32 	%r1, %tid.x;
	mov.u32 	%r2, %ctaid.x;
	mov.u32 	%r16, %ntid.x;
	mul.lo.s32 	%r10, %r16, %r2;
	shl.b32 	%r11, %r10, 1;
	add.s32 	%r4, %r11, %r1;
	setp.ge.u32 	%p1, %r4, %r9;
	mov.f64 	%fd28, 0d0000000000000000;
	@%p1 bra 	$L__BB75_2;
	mul.wide.u32 	%rd4, %r4, 8;
	add.s64 	%rd5, %rd1, %rd4;
	ld.global.f64 	%fd28, [%rd5];
$L__BB75_2:
	add.s32 	%r5, %r4, 64;
	setp.ge.u32 	%p2, %r5, %r9;
	@%p2 bra 	$L__BB75_4;
	mul.wide.u32 	%rd6, %r5, 8;
	add.s64 	%rd7, %rd1, %rd6;
	ld.global.f64 	%fd10, [%rd7];
	add.f64 	%fd28, %fd28, %fd10;
$L__BB75_4:
	shl.b32 	%r12, %r1, 3;
	mov.u32 	%r13, __smem_d;
	add.s32 	%r6, %r13, %r12;
	st.shared.f64 	[%r6], %fd28;
	bar.sync 	0;
	setp.lt.u32 	%p3, %r16, 66;
	@%p3 bra 	$L__BB75_8;
$L__BB75_5:
	shr.u32 	%r8, %r16, 1;
	setp.ge.u32 	%p4, %r1, %r8;
	@%p4 bra 	$L__BB75_7;
	shl.b32 	%r14, %r8, 3;
	add.s32 	%r15, %r6, %r14;
	ld.shared.f64 	%fd11, [%r15];
	add.f64 	%fd28, %fd28, %fd11;
	st.shared.f64 	[%r6], %fd28;
$L__BB75_7:
	bar.sync 	0;
	setp.gt.u32 	%p5, %r16, 131;
	mov.u32 	%r16, %r8;
	@%p5 bra 	$L__BB75_5;
$L__BB75_8:
	setp.gt.u32 	%p6, %r1, 31;
	@%p6 bra 	$L__BB75_11;
	ld.volatile.shared.f64 	%fd12, [%r6+256];
	add.f64 	%fd13, %fd28, %fd12;
	st.volatile.shared.f64 	[%r6], %fd13;
	ld.volatile.shared.f64 	%fd14, [%r6+128];
	add.f64 	%fd15, %fd13, %fd14;
	st.volatile.shared.f64 	[%r6], %fd15;
	ld.volatile.shared.f64 	%fd16, [%r6+64];
	add.f64 	%fd17, %fd15, %fd16;
	st.volatile.shared.f64 	[%r6], %fd17;
	ld.volatile.shared.f64 	%fd18, [%r6+32];
	add.f64 	%fd19, %fd17, %fd18;
	st.volatile.shared.f64 	[%r6], %fd19;
	ld.volatile.shared.f64 	%fd20, [%r6+16];
	add.f64 	%fd21, %fd19, %fd20;
	st.volatile.shared.f64 	[%r6], %fd21;
	ld.volatile.shared.f64 	%fd22, [%r6+8];
	add.f64 	%fd23, %fd21, %fd22;
	st.volatile.shared.f64 	[%r6], %fd23;
	setp.ne.s32 	%p7, %r1, 0;
	@%p7 bra 	$L__BB75_11;
	ld.shared.f64 	%fd24, [__smem_d];
	cvta.to.global.u64 	%rd8, %rd2;
	mul.wide.u32 	%rd9, %r2, 8;
	add.s64 	%rd10, %rd8, %rd9;
	st.global.f64 	[%rd10], %fd24;
$L__BB75_11:
	ret;

}
	// .globl	_Z7reduce4IdLj32EEvPT_S1_j
.visible .entry _Z7reduce4IdLj32EEvPT_S1_j(
	.param .u64 .ptr .align 1 _Z7reduce4IdLj32EEvPT_S1_j_param_0,
	.param .u64 .ptr .align 1 _Z7reduce4IdLj32EEvPT_S1_j_param_1,
	.param .u32 _Z7reduce4IdLj32EEvPT_S1_j_param_2
)
{
	.reg .pred 	%p<8>;
	.reg .b32 	%r<17>;
	.reg .b64 	%rd<11>;
	.reg .b64 	%fd<28>;

	ld.param.u64 	%rd3, [_Z7reduce4IdLj32EEvPT_S1_j_param_0];
	ld.param.u64 	%rd2, [_Z7reduce4IdLj32EEvPT_S1_j_param_1];
	ld.param.u32 	%r9, [_Z7reduce4IdLj32EEvPT_S1_j_param_2];
	cvta.to.global.u64 	%rd1, %rd3;
	mov.u32 	%r1, %tid.x;
	mov.u32 	%r2, %ctaid.x;
	mov.u32 	%r16, %ntid.x;
	mul.lo.s32 	%r10, %r16, %r2;
	shl.b32 	%r11, %r10, 1;
	add.s32 	%r4, %r11, %r1;
	setp.ge.u32 	%p1, %r4, %r9;
	mov.f64 	%fd26, 0d0000000000000000;
	@%p1 bra 	$L__BB76_2;
	mul.wide.u32 	%rd4, %r4, 8;
	add.s64 	%rd5, %rd1, %rd4;
	ld.global.f64 	%fd26, [%rd5];
$L__BB76_2:
	add.s32 	%r5, %r4, 32;
	setp.ge.u32 	%p2, %r5, %r9;
	@%p2 bra 	$L__BB76_4;
	mul.wide.u32 	%rd6, %r5, 8;
	add.s64 	%rd7, %rd1, %rd6;
	ld.global.f64 	%fd10, [%rd7];
	add.f64 	%fd26, %fd26, %fd10;
$L__BB76_4:
	shl.b32 	%r12, %r1, 3;
	mov.u32 	%r13, __smem_d;
	add.s32 	%r6, %r13, %r12;
	st.shared.f64 	[%r6], %fd26;
	bar.sync 	0;
	setp.lt.u32 	%p3, %r16, 66;
	@%p3 bra 	$L__BB76_8;
$L__BB76_5:
	shr.u32 	%r8, %r16, 1;
	setp.ge.u32 	%p4, %r1, %r8;
	@%p4 bra 	$L__BB76_7;
	shl.b32 	%r14, %r8, 3;
	add.s32 	%r15, %r6, %r14;
	ld.shared.f64 	%fd11, [%r15];
	add.f64 	%fd26, %fd26, %fd11;
	st.shared.f64 	[%r6], %fd26;
$L__BB76_7:
	bar.sync 	0;
	setp.gt.u32 	%p5, %r16, 131;
	mov.u32 	%r16, %r8;
	@%p5 bra 	$L__BB76_5;
$L__BB76_8:
	setp.gt.u32 	%p6, %r1, 31;
	@%p6 bra 	$L__BB76_11;
	ld.volatile.shared.f64 	%fd12, [%r6+128];
	add.f64 	%fd13, %fd26, %fd12;
	st.volatile.shared.f64 	[%r6], %fd13;
	ld.volatile.shared.f64 	%fd14, [%r6+64];
	add.f64 	%fd15, %fd13, %fd14;
	st.volatile.shared.f64 	[%r6], %fd15;
	ld.volatile.shared.f64 	%fd16, [%r6+32];
	add.f64 	%fd17, %fd15, %fd16;
	st.volatile.shared.f64 	[%r6], %fd17;
	ld.volatile.shared.f64 	%fd18, [%r6+16];
	add.f64 	%fd19, %fd17, %fd18;
	st.volatile.shared.f64 	[%r6], %fd19;
	ld.volatile.shared.f64 	%fd20, [%r6+8];
	add.f64 	%fd21, %fd19, %fd20;
	st.volatile.shared.f64 	[%r6], %fd21;
	setp.ne.s32 	%p7, %r1, 0;
	@%p7 bra 	$L__BB76_11;
	ld.shared.f64 	%fd22, [__smem_d];
	cvta.to.global.u64 	%rd8, %rd2;
	mul.wide.u32 	%rd9, %r2, 8;
	add.s64 	%rd10, %rd8, %rd9;
	st.global.f64 	[%rd10], %fd22;
$L__BB76_11:
	ret;

}
	// .globl	_Z7reduce4IdLj16EEvPT_S1_j
.visible .entry _Z7reduce4IdLj16EEvPT_S1_j(
	.param .u64 .ptr .align 1 _Z7reduce4IdLj16EEvPT_S1_j_param_0,
	.param .u64 .ptr .align 1 _Z7reduce4IdLj16EEvPT_S1_j_param_1,
	.param .u32 _Z7reduce4IdLj16EEvPT_S1_j_param_2
)
{
	.reg .pred 	%p<8>;
	.reg .b32 	%r<17>;
	.reg .b64 	%rd<11>;
	.reg .b64 	%fd<26>;

	ld.param.u64 	%rd3, [_Z7reduce4IdLj16EEvPT_S1_j_param_0];
	ld.param.u64 	%rd2, [_Z7reduce4IdLj16EEvPT_S1_j_param_1];
	ld.param.u32 	%r9, [_Z7reduce4IdLj16EEvPT_S1_j_param_2];
	cvta.to.global.u64 	%rd1, %rd3;
	mov.u32 	%r1, %tid.x;
	mov.u32 	%r2, %ctaid.x;
	mov.u32 	%r16, %ntid.x;
	mul.lo.s32 	%r10, %r16, %r2;
	shl.b32 	%r11, %r10, 1;
	add.s32 	%r4, %r11, %r1;
	setp.ge.u32 	%p1, %r4, %r9;
	mov.f64 	%fd24, 0d0000000000000000;
	@%p1 bra 	$L__BB77_2;
	mul.wide.u32 	%rd4, %r4, 8;
	add.s64 	%rd5, %rd1, %rd4;
	ld.global.f64 	%fd24, [%rd5];
$L__BB77_2:
	add.s32 	%r5, %r4, 16;
	setp.ge.u32 	%p2, %r5, %r9;
	@%p2 bra 	$L__BB77_4;
	mul.wide.u32 	%rd6, %r5, 8;
	add.s64 	%rd7, %rd1, %rd6;
	ld.global.f64 	%fd10, [%rd7];
	add.f64 	%fd24, %fd24, %fd10;
$L__BB77_4:
	shl.b32 	%r12, %r1, 3;
	mov.u32 	%r13, __smem_d;
	add.s32 	%r6, %r13, %r12;
	st.shared.f64 	[%r6], %fd24;
	bar.sync 	0;
	setp.lt.u32 	%p3, %r16, 66;
	@%p3 bra 	$L__BB77_8;
$L__BB77_5:
	shr.u32 	%r8, %r16, 1;
	setp.ge.u32 	%p4, %r1, %r8;
	@%p4 bra 	$L__BB77_7;
	shl.b32 	%r14, %r8, 3;
	add.s32 	%r15, %r6, %r14;
	ld.shared.f64 	%fd11, [%r15];
	add.f64 	%fd24, %fd24, %fd11;
	st.shared.f64 	[%r6], %fd24;
$L__BB77_7:
	bar.sync 	0;
	setp.gt.u32 	%p5, %r16, 131;
	mov.u32 	%r16, %r8;
	@%p5 bra 	$L__BB77_5;
$L__BB77_8:
	setp.gt.u32 	%p6, %r1, 31;
	@%p6 bra 	$L__BB77_11;
	ld.volatile.shared.f64 	%fd12, [%r6+64];
	add.f64 	%fd13, %fd24, %fd12;
	st.volatile.shared.f64 	[%r6], %fd13;
	ld.volatile.shared.f64 	%fd14, [%r6+32];
	add.f64 	%fd15, %fd13, %fd14;
	st.volatile.shared.f64 	[%r6], %fd15;
	ld.volatile.shared.f64 	%fd16, [%r6+16];
	add.f64 	%fd17, %fd15, %fd16;
	st.volatile.shared.f64 	[%r6], %fd17;
	ld.volatile.shared.f64 	%fd18, [%r6+8];
	add.f64 	%fd19, %fd17, %fd18;
	st.volatile.shared.f64 	[%r6], %fd19;
	setp.ne.s32 	%p7, %r1, 0;
	@%p7 bra 	$L__BB77_11;
	ld.shared.f64 	%fd20, [__smem_d];
	cvta.to.global.u64 	%rd8, %rd2;
	mul.wide.u32 	%rd9, %r2, 8;
	add.s64 	%rd10, %rd8, %rd9;
	st.global.f64 	[%rd10], %fd20;
$L__BB77_11:
	ret;

}
	// .globl	_Z7reduce4IdLj8EEvPT_S1_j
.visible .entry _Z7reduce4IdLj8EEvPT_S1_j(
	.param .u64 .ptr .align 1 _Z7reduce4IdLj8EEvPT_S1_j_param_0,
	.param .u64 .ptr .align 1 _Z7reduce4IdLj8EEvPT_S1_j_param_1,
	.param .u32 _Z7reduce4IdLj8EEvPT_S1_j_param_2
)
{
	.reg .pred 	%p<8>;
	.reg .b32 	%r<17>;
	.reg .b64 	%rd<11>;
	.reg .b64 	%fd<24>;

	ld.param.u64 	%rd3, [_Z7reduce4IdLj8EEvPT_S1_j_param_0];
	ld.param.u64 	%rd2, [_Z7reduce4IdLj8EEvPT_S1_j_param_1];
	ld.param.u32 	%r9, [_Z7reduce4IdLj8EEvPT_S1_j_param_2];
	cvta.to.global.u64 	%rd1, %rd3;
	mov.u32 	%r1, %tid.x;
	mov.u32 	%r2, %ctaid.x;
	mov.u32 	%r16, %ntid.x;
	mul.lo.s32 	%r10, %r16, %r2;
	shl.b32 	%r11, %r10, 1;
	add.s32 	%r4, %r11, %r1;
	setp.ge.u32 	%p1, %r4, %r9;
	mov.f64 	%fd22, 0d0000000000000000;
	@%p1 bra 	$L__BB78_2;
	mul.wide.u32 	%rd4, %r4, 8;
	add.s64 	%rd5, %rd1, %rd4;
	ld.global.f64 	%fd22, [%rd5];
$L__BB78_2:
	add.s32 	%r5, %r4, 8;
	setp.ge.u32 	%p2, %r5, %r9;
	@%p2 bra 	$L__BB78_4;
	mul.wide.u32 	%rd6, %r5, 8;
	add.s64 	%rd7, %rd1, %rd6;
	ld.global.f64 	%fd10, [%rd7];
	add.f64 	%fd22, %fd22, %fd10;
$L__BB78_4:
	shl.b32 	%r12, %r1, 3;
	mov.u32 	%r13, __smem_d;
	add.s32 	%r6, %r13, %r12;
	st.shared.f64 	[%r6], %fd22;
	bar.sync 	0;
	setp.lt.u32 	%p3, %r16, 66;
	@%p3 bra 	$L__BB78_8;
$L__BB78_5:
	shr.u32 	%r8, %r16, 1;
	setp.ge.u32 	%p4, %r1, %r8;
	@%p4 bra 	$L__BB78_7;
	shl.b32 	%r14, %r8, 3;
	add.s32 	%r15, %r6, %r14;
	ld.shared.f64 	%fd11, [%r15];
	add.f64 	%fd22, %fd22, %fd11;
	st.shared.f64 	[%r6], %fd22;
$L__BB78_7:
	bar.sync 	0;
	setp.gt.u32 	%p5, %r16, 131;
	mov.u32 	%r16, %r8;
	@%p5 bra 	$L__BB78_5;
$L__BB78_8:
	setp.gt.u32 	%p6, %r1, 31;
	@%p6 bra 	$L__BB78_11;
	ld.volatile.shared.f64 	%fd12, [%r6+32];
	add.f64 	%fd13, %fd22, %fd12;
	st.volatile.shared.f64 	[%r6], %fd13;
	ld.volatile.shared.f64 	%fd14, [%r6+16];
	add.f64 	%fd15, %fd13, %fd14;
	st.volatile.shared.f64 	[%r6], %fd15;
	ld.volatile.shared.f64 	%fd16, [%r6+8];
	add.f64 	%fd17, %fd15, %fd16;
	st.volatile.shared.f64 	[%r6], %fd17;
	setp.ne.s32 	%p7, %r1, 0;
	@%p7 bra 	$L__BB78_11;
	ld.shared.f64 	%fd18, [__smem_d];
	cvta.to.global.u64 	%rd8, %rd2;
	mul.wide.u32 	%rd9, %r2, 8;
	add.s64 	%rd10, %rd8, %rd9;
	st.global.f64 	[%rd10], %fd18;
$L__BB78_11:
	ret;

}
	// .globl	_Z7reduce4IdLj4EEvPT_S1_j
.visible .entry _Z7reduce4IdLj4EEvPT_S1_j(
	.param .u64 .ptr .align 1 _Z7reduce4IdLj4EEvPT_S1_j_param_0,
	.param .u64 .ptr .align 1 _Z7reduce4IdLj4EEvPT_S1_j_param_1,
	.param .u32 _Z7reduce4IdLj4EEvPT_S1_j_param_2
)
{
	.reg .pred 	%p<8>;
	.reg .b32 	%r<17>;
	.reg .b64 	%rd<11>;
	.reg .b64 	%fd<22>;

	ld.param.u64 	%rd3, [_Z7reduce4IdLj4EEvPT_S1_j_param_0];
	ld.param.u64 	%rd2, [_Z7reduce4IdLj4EEvPT_S1_j_param_1];
	ld.param.u32 	%r9, [_Z7reduce4IdLj4EEvPT_S1_j_param_2];
	cvta.to.global.u64 	%rd1, %rd3;
	mov.u32 	%r1, %tid.x;
	mov.u32 	%r2, %ctaid.x;
	mov.u32 	%r16, %ntid.x;
	mul.lo.s32 	%r10, %r16, %r2;
	shl.b32 	%r11, %r10, 1;
	add.s32 	%r4, %r11, %r1;
	setp.ge.u32 	%p1, %r4, %r9;
	mov.f64 	%fd20, 0d0000000000000000;
	@%p1 bra 	$L__BB79_2;
	mul.wide.u32 	%rd4, %r4, 8;
	add.s64 	%rd5, %rd1, %rd4;
	ld.global.f64 	%fd20, [%rd5];
$L__BB79_2:
	add.s32 	%r5, %r4, 4;
	setp.ge.u32 	%p2, %r5, %r9;
	@%p2 bra 	$L__BB79_4;
	mul.wide.u32 	%rd6, %r5, 8;
	add.s64 	%rd7, %rd1, %rd6;
	ld.global.f64 	%fd10, [%rd7];
	add.f64 	%fd20, %fd20, %fd10;
$L__BB79_4:
	shl.b32 	%r12, %r1, 3;
	mov.u32 	%r13, __smem_d;
	add.s32 	%r6, %r13, %r12;
	st.shared.f64 	[%r6], %fd20;
	bar.sync 	0;
	setp.lt.u32 	%p3, %r16, 66;
	@%p3 bra 	$L__BB79_8;
$L__BB79_5:
	shr.u32 	%r8, %r16, 1;
	setp.ge.u32 	%p4, %r1, %r8;
	@%p4 bra 	$L__BB79_7;
	shl.b32 	%r14, %r8, 3;
	add.s32 	%r15, %r6, %r14;
	ld.shared.f64 	%fd11, [%r15];
	add.f64 	%fd20, %fd20, %fd11;
	st.shared.f64 	[%r6], %fd20;
$L__BB79_7:
	bar.sync 	0;
	setp.gt.u32 	%p5, %r16, 131;
	mov.u32 	%r16, %r8;
	@%p5 bra 	$L__BB79_5;
$L__BB79_8:
	setp.gt.u32 	%p6, %r1, 31;
	@%p6 bra 	$L__BB79_11;
	ld.volatile.shared.f64 	%fd12, [%r6+16];
	add.f64 	%fd13, %fd20, %fd12;
	st.volatile.shared.f64 	[%r6], %fd13;
	ld.volatile.shared.f64 	%fd14, [%r6+8];
	add.f64 	%fd15, %fd13, %fd14;
	st.volatile.shared.f64 	[%r6], %fd15;
	setp.ne.s32 	%p7, %r1, 0;
	@%p7 bra 	$L__BB79_11;
	ld.shared.f64 	%fd16, [__smem_d];
	cvta.to.global.u64 	%rd8, %rd2;
	mul.wide.u32 	%rd9, %r2, 8;
	add.s64 	%rd10, %rd8, %rd9;
	st.global.f64 	[%rd10], %fd16;
$L__BB79_11:
	ret;

}
	// .globl	_Z7reduce4IdLj2EEvPT_S1_j
.visible .entry _Z7reduce4IdLj2EEvPT_S1_j(
	.param .u64 .ptr .align 1 _Z7reduce4IdLj2EEvPT_S1_j_param_0,
	.param .u64 .ptr .align 1 _Z7reduce4IdLj2EEvPT_S1_j_param_1,
	.param .u32 _Z7reduce4IdLj2EEvPT_S1_j_param_2
)
{
	.reg .pred 	%p<8>;
	.reg .b32 	%r<17>;
	.reg .b64 	%rd<11>;
	.reg .b64 	%fd<20>;

	ld.param.u64 	%rd3, [_Z7reduce4IdLj2EEvPT_S1_j_param_0];
	ld.param.u64 	%rd2, [_Z7reduce4IdLj2EEvPT_S1_j_param_1];
	ld.param.u32 	%r9, [_Z7reduce4IdLj2EEvPT_S1_j_param_2];
	cvta.to.global.u64 	%rd1, %rd3;
	mov.u32 	%r1, %tid.x;
	mov.u32 	%r2, %ctaid.x;
	mov.u32 	%r16, %ntid.x;
	mul.lo.s32 	%r10, %r16, %r2;
	shl.b32 	%r11, %r10, 1;
	add.s32 	%r4, %r11, %r1;
	setp.ge.u32 	%p1, %r4, %r9;
	mov.f64 	%fd18, 0d0000000000000000;
	@%p1 bra 	$L__BB80_2;
	mul.wide.u32 	%rd4, %r4, 8;
	add.s64 	%rd5, %rd1, %rd4;
	ld.global.f64 	%fd18, [%rd5];
$L__BB80_2:
	add.s32 	%r5, %r4, 2;
	setp.ge.u32 	%p2, %r5, %r9;
	@%p2 bra 	$L__BB80_4;
	mul.wide.u32 	%rd6, %r5, 8;
	add.s64 	%rd7, %rd1, %rd6;
	ld.global.f64 	%fd10, [%rd7];
	add.f64 	%fd18, %fd18, %fd10;
$L__BB80_4:
	shl.b32 	%r12, %r1, 3;
	mov.u32 	%r13, __smem_d;
	add.s32 	%r6, %r13, %r12;
	st.shared.f64 	[%r6], %fd18;
	bar.sync 	0;
	setp.lt.u32 	%p3, %r16, 66;
	@%p3 bra 	$L__BB80_8;
$L__BB80_5:
	shr.u32 	%r8, %r16, 1;
	setp.ge.u32 	%p4, %r1, %r8;
	@%p4 bra 	$L__BB80_7;
	shl.b32 	%r14, %r8, 3;
	add.s32 	%r15, %r6, %r14;
	ld.shared.f64 	%fd11, [%r15];
	add.f64 	%fd18, %fd18, %fd11;
	st.shared.f64 	[%r6], %fd18;
$L__BB80_7:
	bar.sync 	0;
	setp.gt.u32 	%p5, %r16, 131;
	mov.u32 	%r16, %r8;
	@%p5 bra 	$L__BB80_5;
$L__BB80_8:
	setp.gt.u32 	%p6, %r1, 31;
	@%p6 bra 	$L__BB80_11;
	ld.volatile.shared.f64 	%fd12, [%r6+8];
	add.f64 	%fd13, %fd18, %fd12;
	st.volatile.shared.f64 	[%r6], %fd13;
	setp.ne.s32 	%p7, %r1, 0;
	@%p7 bra 	$L__BB80_11;
	ld.shared.f64 	%fd14, [__smem_d];
	cvta.to.global.u64 	%rd8, %rd2;
	mul.wide.u32 	%rd9, %r2, 8;
	add.s64 	%rd10, %rd8, %rd9;
	st.global.f64 	[%rd10], %fd14;
$L__BB80_11:
	ret;

}
	// .globl	_Z7reduce4IdLj1EEvPT_S1_j
.visible .entry _Z7reduce4IdLj1EEvPT_S1_j(
	.param .u64 .ptr .align 1 _Z7reduce4IdLj1EEvPT_S1_j_param_0,
	.param .u64 .ptr .align 1 _Z7reduce4IdLj1EEvPT_S1_j_param_1,
	.param .u32 _Z7reduce4IdLj1EEvPT_S1_j_param_2
)
{
	.reg .pred 	%p<7>;
	.reg .b32 	%r<17>;
	.reg .b64 	%rd<11>;
	.reg .b64 	%fd<16>;

	ld.param.u64 	%rd3, [_Z7reduce4IdLj1EEvPT_S1_j_param_0];
	ld.param.u64 	%rd2, [_Z7reduce4IdLj1EEvPT_S1_j_param_1];
	ld.param.u32 	%r9, [_Z7reduce4IdLj1EEvPT_S1_j_param_2];
	cvta.to.global.u64 	%rd1, %rd3;
	mov.u32 	%r1, %tid.x;
	mov.u32 	%r2, %ctaid.x;
	mov.u32 	%r16, %ntid.x;
	mul.lo.s32 	%r10, %r16, %r2;
	shl.b32 	%r11, %r10, 1;
	add.s32 	%r4, %r11, %r1;
	setp.ge.u32 	%p1, %r4, %r9;
	mov.f64 	%fd13, 0d0000000000000000;
	@%p1 bra 	$L__BB81_2;
	mul.wide.u32 	%rd4, %r4, 8;
	add.s64 	%rd5, %rd1, %rd4;
	ld.global.f64 	%fd13, [%rd5];
$L__BB81_2:
	add.s32 	%r5, %r4, 1;
	setp.ge.u32 	%p2, %r5, %r9;
	@%p2 bra 	$L__BB81_4;
	mul.wide.u32 	%rd6, %r5, 8;
	add.s64 	%rd7, %rd1, %rd6;
	ld.global.f64 	%fd9, [%rd7];
	add.f64 	%fd13, %fd13, %fd9;
$L__BB81_4:
	shl.b32 	%r12, %r1, 3;
	mov.u32 	%r13, __smem_d;
	add.s32 	%r6, %r13, %r12;
	st.shared.f64 	[%r6], %fd13;
	bar.sync 	0;
	setp.lt.u32 	%p3, %r16, 66;
	@%p3 bra 	$L__BB81_8;
$L__BB81_5:
	shr.u32 	%r8, %r16, 1;
	setp.ge.u32 	%p4, %r1, %r8;
	@%p4 bra 	$L__BB81_7;
	shl.b32 	%r14, %r8, 3;
	add.s32 	%r15, %r6, %r14;
	ld.shared.f64 	%fd10, [%r15];
	add.f64 	%fd13, %fd13, %fd10;
	st.shared.f64 	[%r6], %fd13;
$L__BB81_7:
	bar.sync 	0;
	setp.gt.u32 	%p5, %r16, 131;
	mov.u32 	%r16, %r8;
	@%p5 bra 	$L__BB81_5;
$L__BB81_8:
	setp.ne.s32 	%p6, %r1, 0;
	@%p6 bra 	$L__BB81_10;
	ld.shared.f64 	%fd11, [__smem_d];
	cvta.to.global.u64 	%rd8, %rd2;
	mul.wide.u32 	%rd9, %r2, 8;
	add.s64 	%rd10, %rd8, %rd9;
	st.global.f64 	[%rd10], %fd11;
$L__BB81_10:
	ret;

}
	// .globl	_Z7reduce5IdLj512EEvPT_S1_j
.visible .entry _Z7reduce5IdLj512EEvPT_S1_j(
	.param .u64 .ptr .align 1 _Z7reduce5IdLj512EEvPT_S1_j_param_0,
	.param .u64 .ptr .align 1 _Z7reduce5IdLj512EEvPT_S1_j_param_1,
	.param .u32 _Z7reduce5IdLj512EEvPT_S1_j_param_2
)
{
	.reg .pred 	%p<8>;
	.reg .b32 	%r<10>;
	.reg .b64 	%rd<11>;
	.reg .b64 	%fd<34>;

	ld.param.u64 	%rd3, [_Z7reduce5IdLj512EEvPT_S1_j_param_0];
	ld.param.u64 	%rd2, [_Z7reduce5IdLj512EEvPT_S1_j_param_1];
	ld.param.u32 	%r6, [_Z7reduce5IdLj512EEvPT_S1_j_param_2];
	cvta.to.global.u64 	%rd1, %rd3;
	mov.u32 	%r1, %tid.x;
	mov.u32 	%r2, %ctaid.x;
	shl.b32 	%r7, %r2, 10;
	or.b32  	%r3, %r7, %r1;
	setp.ge.u32 	%p1, %r3, %r6;
	mov.f64 	%fd30, 0d0000000000000000;
	@%p1 bra 	$L__BB82_2;
	mul.wide.u32 	%rd4, %r3, 8;
	add.s64 	%rd5, %rd1, %rd4;
	ld.global.f64 	%fd30, [%rd5];
$L__BB82_2:
	add.s32 	%r4, %r3, 512;
	setp.ge.u32 	%p2, %r4, %r6;
	@%p2 bra 	$L__BB82_4;
	mul.wide.u32 	%rd6, %r4, 8;
	add.s64 	%rd7, %rd1, %rd6;
	ld.global.f64 	%fd12, [%rd7];
	add.f64 	%fd30, %fd30, %fd12;
$L__BB82_4:
	shl.b32 	%r8, %r1, 3;
	mov.u32 	%r9, __smem_d;
	add.s32 	%r5, %r9, %r8;
	st.shared.f64 	[%r5], %fd30;
	bar.sync 	0;
	setp.gt.u32 	%p3, %r1, 255;
	@%p3 bra 	$L__BB82_6;
	ld.shared.f64 	%fd13, [%r5+2048];
	add.f64 	%fd30, %fd30, %fd13;
	st.shared.f64 	[%r5], %fd30;
$L__BB82_6:
	bar.sync 	0;
	setp.gt.u32 	%p4, %r1, 127;
	@%p4 bra 	$L__BB82_8;
	ld.shared.f64 	%fd14, [%r5+1024];
	add.f64 	%fd30, %fd30, %fd14;
	st.shared.f64 	[%r5], %fd30;
$L__BB82_8:
	bar.sync 	0;
	setp.gt.u32 	%p5, %r1, 63;
	@%p5 bra 	$L__BB82_10;
	ld.shared.f64 	%fd15, [%r5+512];
	add.f64 	%fd30, %fd30, %fd15;
	st.shared.f64 	[%r5], %fd30;
$L__BB82_10:
	bar.sync 	0;
	setp.gt.u32 	%p6, %r1, 31;
	@%p6 bra 	$L__BB82_13;
	ld.volatile.shared.f64 	%fd16, [%r5+256];
	add.f64 	%fd17, %fd30, %fd16;
	st.volatile.shared.f64 	[%r5], %fd17;
	ld.volatile.shared.f64 	%fd18, [%r5+128];
	add.f64 	%fd19, %fd17, %fd18;
	st.volatile.shared.f64 	[%r5], %fd19;
	ld.volatile.shared.f64 	%fd20, [%r5+64];
	add.f64 	%fd21, %fd19, %fd20;
	st.volatile.shared.f64 	[%r5], %fd21;
	ld.volatile.shared.f64 	%fd22, [%r5+32];
	add.f64 	%fd23, %fd21, %fd22;
	st.volatile.shared.f64 	[%r5], %fd23;
	ld.volatile.shared.f64 	%fd24, [%r5+16];
	add.f64 	%fd25, %fd23, %fd24;
	st.volatile.shared.f64 	[%r5], %fd25;
	ld.volatile.shared.f64 	%fd26, [%r5+8];
	add.f64 	%fd27, %fd25, %fd26;
	st.volatile.shared.f64 	[%r5], %fd27;
	setp.ne.s32 	%p7, %r1, 0;
	@%p7 bra 	$L__BB82_13;
	ld.shared.f64 	%fd28, [__smem_d];
	cvta.to.global.u64 	%rd8, %rd2;
	mul.wide.u32 	%rd9, %r2, 8;
	add.s64 	%rd10, %rd8, %rd9;
	st.global.f64 	[%rd10], %fd28;
$L__BB82_13:
	ret;

}
	// .globl	_Z7reduce5IdLj256EEvPT_S1_j
.visible .entry _Z7reduce5IdLj256EEvPT_S1_j(
	.param .u64 .ptr .align 1 _Z7reduce5IdLj256EEvPT_S1_j_param_0,
	.param .u64 .ptr .align 1 _Z7reduce5IdLj256EEvPT_S1_j_param_1,
	.param .u32 _Z7reduce5IdLj256EEvPT_S1_j_param_2
)
{
	.reg .pred 	%p<7>;
	.reg .b32 	%r<10>;
	.reg .b64 	%rd<11>;
	.reg .b64 	%fd<30>;

	ld.param.u64 	%rd3, [_Z7reduce5IdLj256EEvPT_S1_j_param_0];
	ld.param.u64 	%rd2, [_Z7reduce5IdLj256EEvPT_S1_j_param_1];
	ld.param.u32 	%r6, [_Z7reduce5IdLj256EEvPT_S1_j_param_2];
	cvta.to.global.u64 	%rd1, %rd3;
	mov.u32 	%r1, %tid.x;
	mov.u32 	%r2, %ctaid.x;
	shl.b32 	%r7, %r2, 9;
	add.s32 	%r3, %r7, %r1;
	setp.ge.u32 	%p1, %r3, %r6;
	mov.f64 	%fd27, 0d0000000000000000;
	@%p1 bra 	$L__BB83_2;
	mul.wide.u32 	%rd4, %r3, 8;
	add.s64 	%rd5, %rd1, %rd4;
	ld.global.f64 	%fd27, [%rd5];
$L__BB83_2:
	add.s32 	%r4, %r3, 256;
	setp.ge.u32 	%p2, %r4, %r6;
	@%p2 bra 	$L__BB83_4;
	mul.wide.u32 	%rd6, %r4, 8;
	add.s64 	%rd7, %rd1, %rd6;
	ld.global.f64 	%fd10, [%rd7];
	add.f64 	%fd27, %fd27, %fd10;
$L__BB83_4:
	shl.b32 	%r8, %r1, 3;
	mov.u32 	%r9, __smem_d;
	add.s32 	%r5, %r9, %r8;
	st.shared.f64 	[%r5], %fd27;
	bar.sync 	0;
	setp.gt.u32 	%p3, %r1, 127;
	@%p3 bra 	$L__BB83_6;
	ld.shared.f64 	%fd11, [%r5+1024];
	add.f64 	%fd27, %fd27, %fd11;
	st.shared.f64 	[%r5], %fd27;
$L__BB83_6:
	bar.sync 	0;
	setp.gt.u32 	%p4, %r1, 63;
	@%p4 bra 	$L__BB83_8;
	ld.shared.f64 	%fd12, [%r5+512];
	add.f64 	%fd27, %fd27, %fd12;
	st.shared.f64 	[%r5], %fd27;
$L__BB83_8:
	bar.sync 	0;
	setp.gt.u32 	%p5, %r1, 31;
	@%p5 bra 	$L__BB83_11;
	ld.volatile.shared.f64 	%fd13, [%r5+256];
	add.f64 	%fd14, %fd27, %fd13;
	st.volatile.shared.f64 	[%r5], %fd14;
	ld.volatile.shared.f64 	%fd15, [%r5+128];
	add.f64 	%fd16, %fd14, %fd15;
	st.volatile.shared.f64 	[%r5], %fd16;
	ld.volatile.shared.f64 	%fd17, [%r5+64];
	add.f64 	%fd18, %fd16, %fd17;
	st.volatile.shared.f64 	[%r5], %fd18;
	ld.volatile.shared.f64 	%fd19, [%r5+32];
	add.f64 	%fd20, %fd18, %fd19;
	st.volatile.shared.f64 	[%r5], %fd20;
	ld.volatile.shared.f64 	%fd21, [%r5+16];
	add.f64 	%fd22, %fd20, %fd21;
	st.volatile.shared.f64 	[%r5], %fd22;
	ld.volatile.shared.f64 	%fd23, [%r5+8];
	add.f64 	%fd24, %fd22, %fd23;
	st.volatile.shared.f64 	[%r5], %fd24;
	setp.ne.s32 	%p6, %r1, 0;
	@%p6 bra 	$L__BB83_11;
	ld.shared.f64 	%fd25, [__smem_d];
	cvta.to.global.u64 	%rd8, %rd2;
	mul.wide.u32 	%rd9, %r2, 8;
	add.s64 	%rd10, %rd8, %rd9;
	st.global.f64 	[%rd10], %fd25;
$L__BB83_11:
	ret;

}
	// .globl	_Z7reduce5IdLj128EEvPT_S1_j
.visible .entry _Z7reduce5IdLj128EEvPT_S1_j(
	.param .u64 .ptr .align 1 _Z7reduce5IdLj128EEvPT_S1_j_param_0,
	.param .u64 .ptr .align 1 _Z7reduce5IdLj128EEvPT_S1_j_param_1,
	.param .u32 _Z7reduce5IdLj128EEvPT_S1_j_param_2
)
{
	.reg .pred 	%p<6>;
	.reg .b32 	%r<10>;
	.reg .b64 	%rd<11>;
	.reg .b64 	%fd<26>;

	ld.param.u64 	%rd3, [_Z7reduce5IdLj128EEvPT_S1_j_param_0];
	ld.param.u64 	%rd2, [_Z7reduce5IdLj128EEvPT_S1_j_param_1];
	ld.param.u32 	%r6, [_Z7reduce5IdLj128EEvPT_S1_j_param_2];
	cvta.to.global.u64 	%rd1, %rd3;
	mov.u32 	%r1, %tid.x;
	mov.u32 	%r2, %ctaid.x;
	shl.b32 	%r7, %r2, 8;
	add.s32 	%r3, %r7, %r1;
	setp.ge.u32 	%p1, %r3, %r6;
	mov.f64 	%fd24, 0d0000000000000000;
	@%p1 bra 	$L__BB84_2;
	mul.wide.u32 	%rd4, %r3, 8;
	add.s64 	%rd5, %rd1, %rd4;
	ld.global.f64 	%fd24, [%rd5];
$L__BB84_2:
	add.s32 	%r4, %r3, 128;
	setp.ge.u32 	%p2, %r4, %r6;
	@%p2 bra 	$L__BB84_4;
	mul.wide.u32 	%rd6, %r4, 8;
	add.s64 	%rd7, %rd1, %rd6;
	ld.global.f64 	%fd8, [%rd7];
	add.f64 	%fd24, %fd24, %fd8;
$L__BB84_4:
	shl.b32 	%r8, %r1, 3;
	mov.u32 	%r9, __smem_d;
	add.s32 	%r5, %r9, %r8;
	st.shared.f64 	[%r5], %fd24;
	bar.sync 	0;
	setp.gt.u32 	%p3, %r1, 63;
	@%p3 bra 	$L__BB84_6;
	ld.shared.f64 	%fd9, [%r5+512];
	add.f64 	%fd24, %fd24, %fd9;
	st.shared.f64 	[%r5], %fd24;
$L__BB84_6:
	bar.sync 	0;
	setp.gt.u32 	%p4, %r1, 31;
	@%p4 bra 	$L__BB84_9;
	ld.volatile.shared.f64 	%fd10, [%r5+256];
	add.f64 	%fd11, %fd24, %fd10;
	st.volatile.shared.f64 	[%r5], %fd11;
	ld.volatile.shared.f64 	%fd12, [%r5+128];
	add.f64 	%fd13, %fd11, %fd12;
	st.volatile.shared.f64 	[%r5], %fd13;
	ld.volatile.shared.f64 	%fd14, [%r5+64];
	add.f64 	%fd15, %fd13, %fd14;
	st.volatile.shared.f64 	[%r5], %fd15;
	ld.volatile.shared.f64 	%fd16, [%r5+32];
	add.f64 	%fd17, %fd15, %fd16;
	st.volatile.shared.f64 	[%r5], %fd17;
	ld.volatile.shared.f64 	%fd18, [%r5+16];
	add.f64 	%fd19, %fd17, %fd18;
	st.volatile.shared.f64 	[%r5], %fd19;
	ld.volatile.shared.f64 	%fd20, [%r5+8];
	add.f64 	%fd21, %fd19, %fd20;
	st.volatile.shared.f64 	[%r5], %fd21;
	setp.ne.s32 	%p5, %r1, 0;
	@%p5 bra 	$L__BB84_9;
	ld.shared.f64 	%fd22, [__smem_d];
	cvta.to.global.u64 	%rd8, %rd2;
	mul.wide.u32 	%rd9, %r2, 8;
	add.s64 	%rd10, %rd8, %rd9;
	st.global.f64 	[%rd10], %fd22;
$L__BB84_9:
	ret;

}
	// .globl	_Z7reduce5IdLj64EEvPT_S1_j
.visible .entry _Z7reduce5IdLj64EEvPT_S1_j(
	.param .u64 .ptr .align 1 _Z7reduce5IdLj64EEvPT_S1_j_param_0,
	.param .u64 .ptr .align 1 _Z7reduce5IdLj64EEvPT_S1_j_param_1,
	.param .u32 _Z7reduce5IdLj64EEvPT_S1_j_param_2
)
{
	.reg .pred 	%p<5>;
	.reg .b32 	%r<10>;
	.reg .b64 	%rd<11>;
	.reg .b64 	%fd<22>;

	ld.param.u64 	%rd3, [_Z7reduce5IdLj64EEvPT_S1_j_param_0];
	ld.param.u64 	%rd2, [_Z7reduce5IdLj64EEvPT_S1_j_param_1];
	ld.param.u32 	%r6, [_Z7reduce5IdLj64EEvPT_S1_j_param_2];
	cvta.to.global.u64 	%rd1, %rd3;
	mov.u32 	%r1, %tid.x;
	mov.u32 	%r2, %ctaid.x;
	shl.b32 	%r7, %r2, 7;
	add.s32 	%r3, %r7, %r1;
	setp.ge.u32 	%p1, %r3, %r6;
	mov.f64 	%fd21, 0d0000000000000000;
	@%p1 bra 	$L__BB85_2;
	mul.wide.u32 	%rd4, %r3, 8;
	add.s64 	%rd5, %rd1, %rd4;
	ld.global.f64 	%fd21, [%rd5];
$L__BB85_2:
	add.s32 	%r4, %r3, 64;
	setp.ge.u32 	%p2, %r4, %r6;
	@%p2 bra 	$L__BB85_4;
	mul.wide.u32 	%rd6, %r4, 8;
	add.s64 	%rd7, %rd1, %rd6;
	ld.global.f64 	%fd6, [%rd7];
	add.f64 	%fd21, %fd21, %fd6;
$L__BB85_4:
	shl.b32 	%r8, %r1, 3;
	mov.u32 	%r9, __smem_d;
	add.s32 	%r5, %r9, %r8;
	st.shared.f64 	[%r5], %fd21;
	bar.sync 	0;
	setp.gt.u32 	%p3, %r1, 31;
	@%p3 bra 	$L__BB85_7;
	ld.volatile.shared.f64 	%fd7, [%r5+256];
	add.f64 	%fd8, %fd21, %fd7;
	st.volatile.shared.f64 	[%r5], %fd8;
	ld.volatile.shared.f64 	%fd9, [%r5+128];
	add.f64 	%fd10, %fd8, %fd9;
	st.volatile.shared.f64 	[%r5], %fd10;
	ld.volatile.shared.f64 	%fd11, [%r5+64];
	add.f64 	%fd12, %fd10, %fd11;
	st.volatile.shared.f64 	[%r5], %fd12;
	ld.volatile.shared.f64 	%fd13, [%r5+32];
	add.f64 	%fd14, %fd12, %fd13;
	st.volatile.shared.f64 	[%r5], %fd14;
	ld.volatile.shared.f64 	%fd15, [%r5+16];
	add.f64 	%fd16, %fd14, %fd15;
	st.volatile.shared.f64 	[%r5], %fd16;
	ld.volatile.shared.f64 	%fd17, [%r5+8];
	add.f64 	%fd18, %fd16, %fd17;
	st.volatile.shared.f64 	[%r5], %fd18;
	setp.ne.s32 	%p4, %r1, 0;
	@%p4 bra 	$L__BB85_7;
	ld.shared.f64 	%fd19, [__smem_d];
	cvta.to.global.u64 	%rd8, %rd2;
	mul.wide.u32 	%rd9, %r2, 8;
	add.s64 	%rd10, %rd8, %rd9;
	st.global.f64 	[%rd10], %fd19;
$L__BB85_7:
	ret;

}
	// .globl	_Z7reduce5IdLj32EEvPT_S1_j
.visible .entry _Z7reduce5IdLj32EEvPT_S1_j(
	.param .u64 .ptr .align 1 _Z7reduce5IdLj32EEvPT_S1_j_param_0,
	.param .u64 .ptr .align 1 _Z7reduce5IdLj32EEvPT_S1_j_param_1,
	.param .u32 _Z7reduce5IdLj32EEvPT_S1_j_param_2
)
{
	.reg .pred 	%p<5>;
	.reg .b32 	%r<10>;
	.reg .b64 	%rd<11>;
	.reg .b64 	%fd<20>;

	ld.param.u64 	%rd3, [_Z7reduce5IdLj32EEvPT_S1_j_param_0];
	ld.param.u64 	%rd2, [_Z7reduce5IdLj32EEvPT_S1_j_param_1];
	ld.param.u32 	%r6, [_Z7reduce5IdLj32EEvPT_S1_j_param_2];
	cvta.to.global.u64 	%rd1, %rd3;
	mov.u32 	%r1, %tid.x;
	mov.u32 	%r2, %ctaid.x;
	shl.b32 	%r7, %r2, 6;
	add.s32 	%r3, %r7, %r1;
	setp.ge.u32 	%p1, %r3, %r6;
	mov.f64 	%fd19, 0d0000000000000000;
	@%p1 bra 	$L__BB86_2;
	mul.wide.u32 	%rd4, %r3, 8;
	add.s64 	%rd5, %rd1, %rd4;
	ld.global.f64 	%fd19, [%rd5];
$L__BB86_2:
	add.s32 	%r4, %r3, 32;
	setp.ge.u32 	%p2, %r4, %r6;
	@%p2 bra 	$L__BB86_4;
	mul.wide.u32 	%rd6, %r4, 8;
	add.s64 	%rd7, %rd1, %rd6;
	ld.global.f64 	%fd6, [%rd7];
	add.f64 	%fd19, %fd19, %fd6;
$L__BB86_4:
	shl.b32 	%r8, %r1, 3;
	mov.u32 	%r9, __smem_d;
	add.s32 	%r5, %r9, %r8;
	st.shared.f64 	[%r5], %fd19;
	bar.sync 	0;
	setp.gt.u32 	%p3, %r1, 31;
	@%p3 bra 	$L__BB86_7;
	ld.volatile.shared.f64 	%fd7, [%r5+128];
	add.f64 	%fd8, %fd19, %fd7;
	st.volatile.shared.f64 	[%r5], %fd8;
	ld.volatile.shared.f64 	%fd9, [%r5+64];
	add.f64 	%fd10, %fd8, %fd9;
	st.volatile.shared.f64 	[%r5], %fd10;
	ld.volatile.shared.f64 	%fd11, [%r5+32];
	add.f64 	%fd12, %fd10, %fd11;
	st.volatile.shared.f64 	[%r5], %fd12;
	ld.volatile.shared.f64 	%fd13, [%r5+16];
	add.f64 	%fd14, %fd12, %fd13;
	st.volatile.shared.f64 	[%r5], %fd14;
	ld.volatile.shared.f64 	%fd15, [%r5+8];
	add.f64 	%fd16, %fd14, %fd15;
	st.volatile.shared.f64 	[%r5], %fd16;
	setp.ne.s32 	%p4, %r1, 0;
	@%p4 bra 	$L__BB86_7;
	ld.shared.f64 	%fd17, [__smem_d];
	cvta.to.global.u64 	%rd8, %rd2;
	mul.wide.u32 	%rd9, %r2, 8;
	add.s64 	%rd10, %rd8, %rd9;
	st.global.f64 	[%rd10], %fd17;
$L__BB86_7:
	ret;

}
	// .globl	_Z7reduce5IdLj16EEvPT_S1_j
.visible .entry _Z7reduce5IdLj16EEvPT_S1_j(
	.param .u64 .ptr .align 1 _Z7reduce5IdLj16EEvPT_S1_j_param_0,
	.param .u64 .ptr .align 1 _Z7reduce5IdLj16EEvPT_S1_j_param_1,
	.param .u32 _Z7reduce5IdLj16EEvPT_S1_j_param_2
)
{
	.reg .pred 	%p<5>;
	.reg .b32 	%r<10>;
	.reg .b64 	%rd<11>;
	.reg .b64 	%fd<18>;

	ld.param.u64 	%rd3, [_Z7reduce5IdLj16EEvPT_S1_j_param_0];
	ld.param.u64 	%rd2, [_Z7reduce5IdLj16EEvPT_S1_j_param_1];
	ld.param.u32 	%r6, [_Z7reduce5IdLj16EEvPT_S1_j_param_2];
	cvta.to.global.u64 	%rd1, %rd3;
	mov.u32 	%r1, %tid.x;
	mov.u32 	%r2, %ctaid.x;
	shl.b32 	%r7, %r2, 5;
	add.s32 	%r3, %r7, %r1;
	setp.ge.u32 	%p1, %r3, %r6;
	mov.f64 	%fd17, 0d0000000000000000;
	@%p1 bra 	$L__BB87_2;
	mul.wide.u32 	%rd4, %r3, 8;
	add.s64 	%rd5, %rd1, %rd4;
	ld.global.f64 	%fd17, [%rd5];
$L__BB87_2:
	add.s32 	%r4, %r3, 16;
	setp.ge.u32 	%p2, %r4, %r6;
	@%p2 bra 	$L__BB87_4;
	mul.wide.u32 	%rd6, %r4, 8;
	add.s64 	%rd7, %rd1, %rd6;
	ld.global.f64 	%fd6, [%rd7];
	add.f64 	%fd17, %fd17, %fd6;
$L__BB87_4:
	shl.b32 	%r8, %r1, 3;
	mov.u32 	%r9, __smem_d;
	add.s32 	%r5, %r9, %r8;
	st.shared.f64 	[%r5], %fd17;
	bar.sync 	0;
	setp.gt.u32 	%p3, %r1, 31;
	@%p3 bra 	$L__BB87_7;
	ld.volatile.shared.f64 	%fd7, [%r5+64];
	add.f64 	%fd8, %fd17, %fd7;
	st.volatile.shared.f64 	[%r5], %fd8;
	ld.volatile.shared.f64 	%fd9, [%r5+32];
	add.f64 	%fd10, %fd8, %fd9;
	st.volatile.shared.f64 	[%r5], %fd10;
	ld.volatile.shared.f64 	%fd11, [%r5+16];
	add.f64 	%fd12, %fd10, %fd11;
	st.volatile.shared.f64 	[%r5], %fd12;
	ld.volatile.shared.f64 	%fd13, [%r5+8];
	add.f64 	%fd14, %fd12, %fd13;
	st.volatile.shared.f64 	[%r5], %fd14;
	setp.ne.s32 	%p4, %r1, 0;
	@%p4 bra 	$L__BB87_7;
	ld.shared.f64 	%fd15, [__smem_d];
	cvta.to.global.u64 	%rd8, %rd2;
	mul.wide.u32 	%rd9, %r2, 8;
	add.s64 	%rd10, %rd8, %rd9;
	st.global.f64 	[%rd10], %fd15;
$L__BB87_7:
	ret;

}
	// .globl	_Z7reduce5IdLj8EEvPT_S1_j
.visible .entry _Z7reduce5IdLj8EEvPT_S1_j(
	.param .u64 .ptr .align 1 _Z7reduce5IdLj8EEvPT_S1_j_param_0,
	.param .u64 .ptr .align 1 _Z7reduce5IdLj8EEvPT_S1_j_param_1,
	.param .u32 _Z7reduce5IdLj8EEvPT_S1_j_param_2
)
{
	.reg .pred 	%p<5>;
	.reg .b32 	%r<10>;
	.reg .b64 	%rd<11>;
	.reg .b64 	%fd<16>;

	ld.param.u64 	%rd3, [_Z7reduce5IdLj8EEvPT_S1_j_param_0];
	ld.param.u64 	%rd2, [_Z7reduce5IdLj8EEvPT_S1_j_param_1];
	ld.param.u32 	%r6, [_Z7reduce5IdLj8EEvPT_S1_j_param_2];
	cvta.to.global.u64 	%rd1, %rd3;
	mov.u32 	%r1, %tid.x;
	mov.u32 	%r2, %ctaid.x;
	shl.b32 	%r7, %r2, 4;
	add.s32 	%r3, %r7, %r1;
	setp.ge.u32 	%p1, %r3, %r6;
	mov.f64 	%fd15, 0d0000000000000000;
	@%p1 bra 	$L__BB88_2;
	mul.wide.u32 	%rd4, %r3, 8;
	add.s64 	%rd5, %rd1, %rd4;
	ld.global.f64 	%fd15, [%rd5];
$L__BB88_2:
	add.s32 	%r4, %r3, 8;
	setp.ge.u32 	%p2, %r4, %r6;
	@%p2 bra 	$L__BB88_4;
	mul.wide.u32 	%rd6, %r4, 8;
	add.s64 	%rd7, %rd1, %rd6;
	ld.global.f64 	%fd6, [%rd7];
	add.f64 	%fd15, %fd15, %fd6;
$L__BB88_4:
	shl.b32 	%r8, %r1, 3;
	mov.u32 	%r9, __smem_d;
	add.s32 	%r5, %r9, %r8;
	st.shared.f64 	[%r5], %fd15;
	bar.sync 	0;
	setp.gt.u32 	%p3, %r1, 31;
	@%p3 bra 	$L__BB88_7;
	ld.volatile.shared.f64 	%fd7, [%r5+32];
	add.f64 	%fd8, %fd15, %fd7;
	st.volatile.shared.f64 	[%r5], %fd8;
	ld.volatile.shared.f64 	%fd9, [%r5+16];
	add.f64 	%fd10, %fd8, %fd9;
	st.volatile.shared.f64 	[%r5], %fd10;
	ld.volatile.shared.f64 	%fd11, [%r5+8];
	add.f64 	%fd12, %fd10, %fd11;
	st.volatile.shared.f64 	[%r5], %fd12;
	setp.ne.s32 	%p4, %r1, 0;
	@%p4 bra 	$L__BB88_7;
	ld.shared.f64 	%fd13, [__smem_d];
	cvta.to.global.u64 	%rd8, %rd2;
	mul.wide.u32 	%rd9, %r2, 8;
	add.s64 	%rd10, %rd8, %rd9;
	st.global.f64 	[%rd10], %fd13;
$L__BB88_7:
	ret;

}
	// .globl	_Z7reduce5IdLj4EEvPT_S1_j
.visible .entry _Z7reduce5IdLj4EEvPT_S1_j(
	.param .u64 .ptr .align 1 _Z7reduce5IdLj4EEvPT_S1_j_param_0,
	.param .u64 .ptr .align 1 _Z7reduce5IdLj4EEvPT_S1_j_param_1,
	.param .u32 _Z7reduce5IdLj4EEvPT_S1_j_param_2
)
{
	.reg .pred 	%p<5>;
	.reg .b32 	%r<10>;
	.reg .b64 	%rd<11>;
	.reg .b64 	%fd<14>;

	ld.param.u64 	%rd3, [_Z7reduce5IdLj4EEvPT_S1_j_param_0];
	ld.param.u64 	%rd2, [_Z7reduce5IdLj4EEvPT_S1_j_param_1];
	ld.param.u32 	%r6, [_Z7reduce5IdLj4EEvPT_S1_j_param_2];
	cvta.to.global.u64 	%rd1, %rd3;
	mov.u32 	%r1, %tid.x;
	mov.u32 	%r2, %ctaid.x;
	shl.b32 	%r7, %r2, 3;
	add.s32 	%r3, %r7, %r1;
	setp.ge.u32 	%p1, %r3, %r6;
	mov.f64 	%fd13, 0d0000000000000000;
	@%p1 bra 	$L__BB89_2;
	mul.wide.u32 	%rd4, %r3, 8;
	add.s64 	%rd5, %rd1, %rd4;
	ld.global.f64 	%fd13, [%rd5];
$L__BB89_2:
	add.s32 	%r4, %r3, 4;
	setp.ge.u32 	%p2, %r4, %r6;
	@%p2 bra 	$L__BB89_4;
	mul.wide.u32 	%rd6, %r4, 8;
	add.s64 	%rd7, %rd1, %rd6;
	ld.global.f64 	%fd6, [%rd7];
	add.f64 	%fd13, %fd13, %fd6;
$L__BB89_4:
	shl.b32 	%r8, %r1, 3;
	mov.u32 	%r9, __smem_d;
	add.s32 	%r5, %r9, %r8;
	st.shared.f64 	[%r5], %fd13;
	bar.sync 	0;
	setp.gt.u32 	%p3, %r1, 31;
	@%p3 bra 	$L__BB89_7;
	ld.volatile.shared.f64 	%fd7, [%r5+16];
	add.f64 	%fd8, %fd13, %fd7;
	st.volatile.shared.f64 	[%r5], %fd8;
	ld.volatile.shared.f64 	%fd9, [%r5+8];
	add.f64 	%fd10, %fd8, %fd9;
	st.volatile.shared.f64 	[%r5], %fd10;
	setp.ne.s32 	%p4, %r1, 0;
	@%p4 bra 	$L__BB89_7;
	ld.shared.f64 	%fd11, [__smem_d];
	cvta.to.global.u64 	%rd8, %rd2;
	mul.wide.u32 	%rd9, %r2, 8;
	add.s64 	%rd10, %rd8, %rd9;
	st.global.f64 	[%rd10], %fd11;
$L__BB89_7:
	ret;

}
	// .globl	_Z7reduce5IdLj2EEvPT_S1_j
.visible .entry _Z7reduce5IdLj2EEvPT_S1_j(
	.param .u64 .ptr .align 1 _Z7reduce5IdLj2EEvPT_S1_j_param_0,
	.param .u64 .ptr .align 1 _Z7reduce5IdLj2EEvPT_S1_j_param_1,
	.param .u32 _Z7reduce5IdLj2EEvPT_S1_j_param_2
)
{
	.reg .pred 	%p<5>;
	.reg .b32 	%r<10>;
	.reg .b64 	%rd<11>;
	.reg .b64 	%fd<12>;

	ld.param.u64 	%rd3, [_Z7reduce5IdLj2EEvPT_S1_j_param_0];
	ld.param.u64 	%rd2, [_Z7reduce5IdLj2EEvPT_S1_j_param_1];
	ld.param.u32 	%r6, [_Z7reduce5IdLj2EEvPT_S1_j_param_2];
	cvta.to.global.u64 	%rd1, %rd3;
	mov.u32 	%r1, %tid.x;
	mov.u32 	%r2, %ctaid.x;
	shl.b32 	%r7, %r2, 2;
	add.s32 	%r3, %r7, %r1;
	setp.ge.u32 	%p1, %r3, %r6;
	mov.f64 	%fd11, 0d0000000000000000;
	@%p1 bra 	$L__BB90_2;
	mul.wide.u32 	%rd4, %r3, 8;
	add.s64 	%rd5, %rd1, %rd4;
	ld.global.f64 	%fd11, [%rd5];
$L__BB90_2:
	add.s32 	%r4, %r3, 2;
	setp.ge.u32 	%p2, %r4, %r6;
	@%p2 bra 	$L__BB90_4;
	mul.wide.u32 	%rd6, %r4, 8;
	add.s64 	%rd7, %rd1, %rd6;
	ld.global.f64 	%fd6, [%rd7];
	add.f64 	%fd11, %fd11, %fd6;
$L__BB90_4:
	shl.b32 	%r8, %r1, 3;
	mov.u32 	%r9, __smem_d;
	add.s32 	%r5, %r9, %r8;
	st.shared.f64 	[%r5], %fd11;
	bar.sync 	0;
	setp.gt.u32 	%p3, %r1, 31;
	@%p3 bra 	$L__BB90_7;
	ld.volatile.shared.f64 	%fd7, [%r5+8];
	add.f64 	%fd8, %fd11, %fd7;
	st.volatile.shared.f64 	[%r5], %fd8;
	setp.ne.s32 	%p4, %r1, 0;
	@%p4 bra 	$L__BB90_7;
	ld.shared.f64 	%fd9, [__smem_d];
	cvta.to.global.u64 	%rd8, %rd2;
	mul.wide.u32 	%rd9, %r2, 8;
	add.s64 	%rd10, %rd8, %rd9;
	st.global.f64 	[%rd10], %fd9;
$L__BB90_7:
	ret;

}
	// .globl	_Z7reduce5IdLj1EEvPT_S1_j
.visible .entry _Z7reduce5IdLj1EEvPT_S1_j(
	.param .u64 .ptr .align 1 _Z7reduce5IdLj1EEvPT_S1_j_param_0,
	.param .u64 .ptr .align 1 _Z7reduce5IdLj1EEvPT_S1_j_param_1,
	.param .u32 _Z7reduce5IdLj1EEvPT_S1_j_param_2
)
{
	.reg .pred 	%p<4>;
	.reg .b32 	%r<10>;
	.reg .b64 	%rd<11>;
	.reg .b64 	%fd<10>;

	ld.param.u64 	%rd3, [_Z7reduce5IdLj1EEvPT_S1_j_param_0];
	ld.param.u64 	%rd2, [_Z7reduce5IdLj1EEvPT_S1_j_param_1];
	ld.param.u32 	%r5, [_Z7reduce5IdLj1EEvPT_S1_j_param_2];
	cvta.to.global.u64 	%rd1, %rd3;
	mov.u32 	%r1, %tid.x;
	mov.u32 	%r2, %ctaid.x;
	shl.b32 	%r6, %r2, 1;
	add.s32 	%r3, %r6, %r1;
	setp.ge.u32 	%p1, %r3, %r5;
	mov.f64 	%fd9, 0d0000000000000000;
	@%p1 bra 	$L__BB91_2;
	mul.wide.u32 	%rd4, %r3, 8;
	add.s64 	%rd5, %rd1, %rd4;
	ld.global.f64 	%fd9, [%rd5];
$L__BB91_2:
	add.s32 	%r4, %r3, 1;
	setp.ge.u32 	%p2, %r4, %r5;
	@%p2 bra 	$L__BB91_4;
	mul.wide.u32 	%rd6, %r4, 8;
	add.s64 	%rd7, %rd1, %rd6;
	ld.global.f64 	%fd6, [%rd7];
	add.f64 	%fd9, %fd9, %fd6;
$L__BB91_4:
	shl.b32 	%r7, %r1, 3;
	mov.u32 	%r8, __smem_d;
	add.s32 	%r9, %r8, %r7;
	st.shared.f64 	[%r9], %fd9;
	bar.sync 	0;
	setp.ne.s32 	%p3, %r1, 0;
	@%p3 bra 	$L__BB91_6;
	ld.shared.f64 	%fd7, [__smem_d];
	cvta.to.global.u64 	%rd8, %rd2;
	mul.wide.u32 	%rd9, %r2, 8;
	add.s64 	%rd10, %rd8, %rd9;
	st.global.f64 	[%rd10], %fd7;
$L__BB91_6:
	ret;

}
	// .globl	_Z7reduce6IdLj512ELb1EEvPT_S1_j
.visible .entry _Z7reduce6IdLj512ELb1EEvPT_S1_j(
	.param .u64 .ptr .align 1 _Z7reduce6IdLj512ELb1EEvPT_S1_j_param_0,
	.param .u64 .ptr .align 1 _Z7reduce6IdLj512ELb1EEvPT_S1_j_param_1,
	.param .u32 _Z7reduce6IdLj512ELb1EEvPT_S1_j_param_2
)
{
	.reg .pred 	%p<8>;
	.reg .b32 	%r<15>;
	.reg .b64 	%rd<11>;
	.reg .b64 	%fd<36>;

	ld.param.u64 	%rd2, [_Z7reduce6IdLj512ELb1EEvPT_S1_j_param_0];
	ld.param.u64 	%rd3, [_Z7reduce6IdLj512ELb1EEvPT_S1_j_param_1];
	ld.param.u32 	%r8, [_Z7reduce6IdLj512ELb1EEvPT_S1_j_param_2];
	mov.u32 	%r1, %tid.x;
	mov.u32 	%r2, %ctaid.x;
	shl.b32 	%r9, %r2, 10;
	or.b32  	%r14, %r9, %r1;
	setp.ge.u32 	%p1, %r14, %r8;
	mov.f64 	%fd32, 0d0000000000000000;
	@%p1 bra 	$L__BB92_3;
	cvta.to.global.u64 	%rd1, %rd2;
	mov.u32 	%r10, %nctaid.x;
	shl.b32 	%r4, %r10, 10;
	mov.f64 	%fd32, 0d0000000000000000;
$L__BB92_2:
	mul.wide.u32 	%rd4, %r14, 8;
	add.s64 	%rd5, %rd1, %rd4;
	ld.global.f64 	%fd12, [%rd5];
	add.f64 	%fd13, %fd32, %fd12;
	add.s32 	%r11, %r14, 512;
	mul.wide.u32 	%rd6, %r11, 8;
	add.s64 	%rd7, %rd1, %rd6;
	ld.global.f64 	%fd14, [%rd7];
	add.f64 	%fd32, %fd13, %fd14;
	add.s32 	%r14, %r14, %r4;
	setp.lt.u32 	%p2, %r14, %r8;
	@%p2 bra 	$L__BB92_2;
$L__BB92_3:
	shl.b32 	%r12, %r1, 3;
	mov.u32 	%r13, __smem_d;
	add.s32 	%r7, %r13, %r12;
	st.shared.f64 	[%r7], %fd32;
	bar.sync 	0;
	setp.gt.u32 	%p3, %r1, 255;
	@%p3 bra 	$L__BB92_5;
	ld.shared.f64 	%fd15, [%r7+2048];
	add.f64 	%fd32, %fd32, %fd15;
	st.shared.f64 	[%r7], %fd32;
$L__BB92_5:
	bar.sync 	0;
	setp.gt.u32 	%p4, %r1, 127;
	@%p4 bra 	$L__BB92_7;
	ld.shared.f64 	%fd16, [%r7+1024];
	add.f64 	%fd32, %fd32, %fd16;
	st.shared.f64 	[%r7], %fd32;
$L__BB92_7:
	bar.sync 	0;
	setp.gt.u32 	%p5, %r1, 63;
	@%p5 bra 	$L__BB92_9;
	ld.shared.f64 	%fd17, [%r7+512];
	add.f64 	%fd32, %fd32, %fd17;
	st.shared.f64 	[%r7], %fd32;
$L__BB92_9:
	bar.sync 	0;
	setp.gt.u32 	%p6, %r1, 31;
	@%p6 bra 	$L__BB92_12;
	ld.volatile.shared.f64 	%fd18, [%r7+256];
	add.f64 	%fd19, %fd32, %fd18;
	st.volatile.shared.f64 	[%r7], %fd19;
	ld.volatile.shared.f64 	%fd20, [%r7+128];
	add.f64 	%fd21, %fd19, %fd20;
	st.volatile.shared.f64 	[%r7], %fd21;
	ld.volatile.shared.f64 	%fd22, [%r7+64];
	add.f64 	%fd23, %fd21, %fd22;
	st.volatile.shared.f64 	[%r7], %fd23;
	ld.volatile.shared.f64 	%fd24, [%r7+32];
	add.f64 	%fd25, %fd23, %fd24;
	st.volatile.shared.f64 	[%r7], %fd25;
	ld.volatile.shared.f64 	%fd26, [%r7+16];
	add.f64 	%fd27, %fd25, %fd26;
	st.volatile.shared.f64 	[%r7], %fd27;
	ld.volatile.shared.f64 	%fd28, [%r7+8];
	add.f64 	%fd29, %fd27, %fd28;
	st.volatile.shared.f64 	[%r7], %fd29;
	setp.ne.s32 	%p7, %r1, 0;
	@%p7 bra 	$L__BB92_12;
	ld.shared.f64 	%fd30, [__smem_d];
	cvta.to.global.u64 	%rd8, %rd3;
	mul.wide.u32 	%rd9, %r2, 8;
	add.s64 	%rd10, %rd8, %rd9;
	st.global.f64 	[%rd10], %fd30;
$L__BB92_12:
	ret;

}
	// .globl	_Z7reduce6IdLj256ELb1EEvPT_S1_j
.visible .entry _Z7reduce6IdLj256ELb1EEvPT_S1_j(
	.param .u64 .ptr .align 1 _Z7reduce6IdLj256ELb1EEvPT_S1_j_param_0,
	.param .u64 .ptr .align 1 _Z7reduce6IdLj256ELb1EEvPT_S1_j_param_1,
	.param .u32 _Z7reduce6IdLj256ELb1EEvPT_S1_j_param_2
)
{
	.reg .pred 	%p<7>;
	.reg .b32 	%r<15>;
	.reg .b64 	%rd<11>;
	.reg .b64 	%fd<32>;

	ld.param.u64 	%rd2, [_Z7reduce6IdLj256ELb1EEvPT_S1_j_param_0];
	ld.param.u64 	%rd3, [_Z7reduce6IdLj256ELb1EEvPT_S1_j_param_1];
	ld.param.u32 	%r8, [_Z7reduce6IdLj256ELb1EEvPT_S1_j_param_2];
	mov.u32 	%r1, %tid.x;
	mov.u32 	%r2, %ctaid.x;
	shl.b32 	%r9, %r2, 9;
	add.s32 	%r14, %r9, %r1;
	setp.ge.u32 	%p1, %r14, %r8;
	mov.f64 	%fd29, 0d0000000000000000;
	@%p1 bra 	$L__BB93_3;
	cvta.to.global.u64 	%rd1, %rd2;
	mov.u32 	%r10, %nctaid.x;
	shl.b32 	%r4, %r10, 9;
	mov.f64 	%fd29, 0d0000000000000000;
$L__BB93_2:
	mul.wide.u32 	%rd4, %r14, 8;
	add.s64 	%rd5, %rd1, %rd4;
	ld.global.f64 	%fd10, [%rd5];
	add.f64 	%fd11, %fd29, %fd10;
	add.s32 	%r11, %r14, 256;
	mul.wide.u32 	%rd6, %r11, 8;
	add.s64 	%rd7, %rd1, %rd6;
	ld.global.f64 	%fd12, [%rd7];
	add.f64 	%fd29, %fd11, %fd12;
	add.s32 	%r14, %r14, %r4;
	setp.lt.u32 	%p2, %r14, %r8;
	@%p2 bra 	$L__BB93_2;
$L__BB93_3:
	shl.b32 	%r12, %r1, 3;
	mov.u32 	%r13, __smem_d;
	add.s32 	%r7, %r13, %r12;
	st.shared.f64 	[%r7], %fd29;
	bar.sync 	0;
	setp.gt.u32 	%p3, %r1, 127;
	@%p3 bra 	$L__BB93_5;
	ld.shared.f64 	%fd13, [%r7+1024];
	add.f64 	%fd29, %fd29, %fd13;
	st.shared.f64 	[%r7], %fd29;
$L__BB93_5:
	bar.sync 	0;
	setp.gt.u32 	%p4, %r1, 63;
	@%p4 bra 	$L__BB93_7;
	ld.shared.f64 	%fd14, [%r7+512];
	add.f64 	%fd29, %fd29, %fd14;
	st.shared.f64 	[%r7], %fd29;
$L__BB93_7:
	bar.sync 	0;
	setp.gt.u32 	%p5, %r1, 31;
	@%p5 bra 	$L__BB93_10;
	ld.volatile.shared.f64 	%fd15, [%r7+256];
	add.f64 	%fd16, %fd29, %fd15;
	st.volatile.shared.f64 	[%r7], %fd16;
	ld.volatile.shared.f64 	%fd17, [%r7+128];
	add.f64 	%fd18, %fd16, %fd17;
	st.volatile.shared.f64 	[%r7], %fd18;
	ld.volatile.shared.f64 	%fd19, [%r7+64];
	add.f64 	%fd20, %fd18, %fd19;
	st.volatile.shared.f64 	[%r7], %fd20;
	ld.volatile.shared.f64 	%fd21, [%r7+32];
	add.f64 	%fd22, %fd20, %fd21;
	st.volatile.shared.f64 	[%r7], %fd22;
	ld.volatile.shared.f64 	%fd23, [%r7+16];
	add.f64 	%fd24, %fd22, %fd23;
	st.volatile.shared.f64 	[%r7], %fd24;
	ld.volatile.shared.f64 	%fd25, [%r7+8];
	add.f64 	%fd26, %fd24, %fd25;
	st.volatile.shared.f64 	[%r7], %fd26;
	setp.ne.s32 	%p6, %r1, 0;
	@%p6 bra 	$L__BB93_10;
	ld.shared.f64 	%fd27, [__smem_d];
	cvta.to.global.u64 	%rd8, %rd3;
	mul.wide.u32 	%rd9, %r2, 8;
	add.s64 	%rd10, %rd8, %rd9;
	st.global.f64 	[%rd10], %fd27;
$L__BB93_10:
	ret;

}
	// .globl	_Z7reduce6IdLj128ELb1EEvPT_S1_j
.visible .entry _Z7reduce6IdLj128ELb1EEvPT_S1_j(
	.param .u64 .ptr .align 1 _Z7reduce6IdLj128ELb1EEvPT_S1_j_param_0,
	.param .u64 .ptr .align 1 _Z7reduce6IdLj128ELb1EEvPT_S1_j_param_1,
	.param .u32 _Z7reduce6IdLj128ELb1EEvPT_S1_j_param_2
)
{
	.reg .pred 	%p<6>;
	.reg .b32 	%r<15>;
	.reg .b64 	%rd<11>;
	.reg .b64 	%fd<28>;

	ld.param.u64 	%rd2, [_Z7reduce6IdLj128ELb1EEvPT_S1_j_param_0];
	ld.param.u64 	%rd3, [_Z7reduce6IdLj128ELb1EEvPT_S1_j_param_1];
	ld.param.u32 	%r8, [_Z7reduce6IdLj128ELb1EEvPT_S1_j_param_2];
	mov.u32 	%r1, %tid.x;
	mov.u32 	%r2, %ctaid.x;
	shl.b32 	%r9, %r2, 8;
	add.s32 	%r14, %r9, %r1;
	setp.ge.u32 	%p1, %r14, %r8;
	mov.f64 	%fd26, 0d0000000000000000;
	@%p1 bra 	$L__BB94_3;
	cvta.to.global.u64 	%rd1, %rd2;
	mov.u32 	%r10, %nctaid.x;
	shl.b32 	%r4, %r10, 8;
	mov.f64 	%fd26, 0d0000000000000000;
$L__BB94_2:
	mul.wide.u32 	%rd4, %r14, 8;
	add.s64 	%rd5, %rd1, %rd4;
	ld.global.f64 	%fd8, [%rd5];
	add.f64 	%fd9, %fd26, %fd8;
	add.s32 	%r11, %r14, 128;
	mul.wide.u32 	%rd6, %r11, 8;
	add.s64 	%rd7, %rd1, %rd6;
	ld.global.f64 	%fd10, [%rd7];
	add.f64 	%fd26, %fd9, %fd10;
	add.s32 	%r14, %r14, %r4;
	setp.lt.u32 	%p2, %r14, %r8;
	@%p2 bra 	$L__BB94_2;
$L__BB94_3:
	shl.b32 	%r12, %r1, 3;
	mov.u32 	%r13, __smem_d;
	add.s32 	%r7, %r13, %r12;
	st.shared.f64 	[%r7], %fd26;
	bar.sync 	0;
	setp.gt.u32 	%p3, %r1, 63;
	@%p3 bra 	$L__BB94_5;
	ld.shared.f64 	%fd11, [%r7+512];
	add.f64 	%fd26, %fd26, %fd11;
	st.shared.f64 	[%r7], %fd26;
$L__BB94_5:
	bar.sync 	0;
	setp.gt.u32 	%p4, %r1, 31;
	@%p4 bra 	$L__BB94_8;
	ld.volatile.shared.f64 	%fd12, [%r7+256];
	add.f64 	%fd13, %fd26, %fd12;
	st.volatile.shared.f64 	[%r7], %fd13;
	ld.volatile.shared.f64 	%fd14, [%r7+128];
	add.f64 	%fd15, %fd13, %fd14;
	st.volatile.shared.f64 	[%r7], %fd15;
	ld.volatile.shared.f64 	%fd16, [%r7+64];
	add.f64 	%fd17, %fd15, %fd16;
	st.volatile.shared.f64 	[%r7], %fd17;
	ld.volatile.shared.f64 	%fd18, [%r7+32];
	add.f64 	%fd19, %fd17, %fd18;
	st.volatile.shared.f64 	[%r7], %fd19;
	ld.volatile.shared.f64 	%fd20, [%r7+16];
	add.f64 	%fd21, %fd19, %fd20;
	st.volatile.shared.f64 	[%r7], %fd21;
	ld.volatile.shared.f64 	%fd22, [%r7+8];
	add.f64 	%fd23, %fd21, %fd22;
	st.volatile.shared.f64 	[%r7], %fd23;
	setp.ne.s32 	%p5, %r1, 0;
	@%p5 bra 	$L__BB94_8;
	ld.shared.f64 	%fd24, [__smem_d];
	cvta.to.global.u64 	%rd8, %rd3;
	mul.wide.u32 	%rd9, %r2, 8;
	add.s64 	%rd10, %rd8, %rd9;
	st.global.f64 	[%rd10], %fd24;
$L__BB94_8:
	ret;

}
	// .globl	_Z7reduce6IdLj64ELb1EEvPT_S1_j
.visible .entry _Z7reduce6IdLj64ELb1EEvPT_S1_j(
	.param .u64 .ptr .align 1 _Z7reduce6IdLj64ELb1EEvPT_S1_j_param_0,
	.param .u64 .ptr .align 1 _Z7reduce6IdLj64ELb1EEvPT_S1_j_param_1,
	.param .u32 _Z7reduce6IdLj64ELb1EEvPT_S1_j_param_2
)
{
	.reg .pred 	%p<5>;
	.reg .b32 	%r<15>;
	.reg .b64 	%rd<11>;
	.reg .b64 	%fd<24>;

	ld.param.u64 	%rd2, [_Z7reduce6IdLj64ELb1EEvPT_S1_j_param_0];
	ld.param.u64 	%rd3, [_Z7reduce6IdLj64ELb1EEvPT_S1_j_param_1];
	ld.param.u32 	%r8, [_Z7reduce6IdLj64ELb1EEvPT_S1_j_param_2];
	mov.u32 	%r1, %tid.x;
	mov.u32 	%r2, %ctaid.x;
	shl.b32 	%r9, %r2, 7;
	add.s32 	%r14, %r9, %r1;
	setp.ge.u32 	%p1, %r14, %r8;
	mov.f64 	%fd23, 0d0000000000000000;
	@%p1 bra 	$L__BB95_3;
	cvta.to.global.u64 	%rd1, %rd2;
	mov.u32 	%r10, %nctaid.x;
	shl.b32 	%r4, %r10, 7;
	mov.f64 	%fd23, 0d0000000000000000;
$L__BB95_2:
	mul.wide.u32 	%rd4, %r14, 8;
	add.s64 	%rd5, %rd1, %rd4;
	ld.global.f64 	%fd6, [%rd5];
	add.f64 	%fd7, %fd23, %fd6;
	add.s32 	%r11, %r14, 64;
	mul.wide.u32 	%rd6, %r11, 8;
	add.s64 	%rd7, %rd1, %rd6;
	ld.global.f64 	%fd8, [%rd7];
	add.f64 	%fd23, %fd7, %fd8;
	add.s32 	%r14, %r14, %r4;
	setp.lt.u32 	%p2, %r14, %r8;
	@%p2 bra 	$L__BB95_2;
$L__BB95_3:
	shl.b32 	%r12, %r1, 3;
	mov.u32 	%r13, __smem_d;
	add.s32 	%r7, %r13, %r12;
	st.shared.f64 	[%r7], %fd23;
	bar.sync 	0;
	setp.gt.u32 	%p3, %r1, 31;
	@%p3 bra 	$L__BB95_6;
	ld.volatile.shared.f64 	%fd9, [%r7+256];
	add.f64 	%fd10, %fd23, %fd9;
	st.volatile.shared.f64 	[%r7], %fd10;
	ld.volatile.shared.f64 	%fd11, [%r7+128];
	add.f64 	%fd12, %fd10, %fd11;
	st.volatile.shared.f64 	[%r7], %fd12;
	ld.volatile.shared.f64 	%fd13, [%r7+64];
	add.f64 	%fd14, %fd12, %fd13;
	st.volatile.shared.f64 	[%r7], %fd14;
	ld.volatile.shared.f64 	%fd15, [%r7+32];
	add.f64 	%fd16, %fd14, %fd15;
	st.volatile.shared.f64 	[%r7], %fd16;
	ld.volatile.shared.f64 	%fd17, [%r7+16];
	add.f64 	%fd18, %fd16, %fd17;
	st.volatile.shared.f64 	[%r7], %fd18;
	ld.volatile.shared.f64 	%fd19, [%r7+8];
	add.f64 	%fd20, %fd18, %fd19;
	st.volatile.shared.f64 	[%r7], %fd20;
	setp.ne.s32 	%p4, %r1, 0;
	@%p4 bra 	$L__BB95_6;
	ld.shared.f64 	%fd21, [__smem_d];
	cvta.to.global.u64 	%rd8, %rd3;
	mul.wide.u32 	%rd9, %r2, 8;
	add.s64 	%rd10, %rd8, %rd9;
	st.global.f64 	[%rd10], %fd21;
$L__BB95_6:
	ret;

}
	// .globl	_Z7reduce6IdLj32ELb1EEvPT_S1_j
.visible .entry _Z7reduce6IdLj32ELb1EEvPT_S1_j(
	.param .u64 .ptr .align 1 _Z7reduce6IdLj32ELb1EEvPT_S1_j_param_0,
	.param .u64 .ptr .align 1 _Z7reduce6IdLj32ELb1EEvPT_S1_j_param_1,
	.param .u32 _Z7reduce6IdLj32ELb1EEvPT_S1_j_param_2
)
{
	.reg .pred 	%p<5>;
	.reg .b32 	%r<15>;
	.reg .b64 	%rd<11>;
	.reg .b64 	%fd<22>;

	ld.param.u64 	%rd2, [_Z7reduce6IdLj32ELb1EEvPT_S1_j_param_0];
	ld.param.u64 	%rd3, [_Z7reduce6IdLj32ELb1EEvPT_S1_j_param_1];
	ld.param.u32 	%r8, [_Z7reduce6IdLj32ELb1EEvPT_S1_j_param_2];
	mov.u32 	%r1, %tid.x;
	mov.u32 	%r2, %ctaid.x;
	shl.b32 	%r9, %r2, 6;
	add.s32 	%r14, %r9, %r1;
	setp.ge.u32 	%p1, %r14, %r8;
	mov.f64 	%fd21, 0d0000000000000000;
	@%p1 bra 	$L__BB96_3;
	cvta.to.global.u64 	%rd1, %rd2;
	mov.u32 	%r10, %nctaid.x;
	shl.b32 	%r4, %r10, 6;
	mov.f64 	%fd21, 0d0000000000000000;
$L__BB96_2:
	mul.wide.u32 	%rd4, %r14, 8;
	add.s64 	%rd5, %rd1, %rd4;
	ld.global.f64 	%fd6, [%rd5];
	add.f64 	%fd7, %fd21, %fd6;
	add.s32 	%r11, %r14, 32;
	mul.wide.u32 	%rd6, %r11, 8;
	add.s64 	%rd7, %rd1, %rd6;
	ld.global.f64 	%fd8, [%rd7];
	add.f64 	%fd21, %fd7, %fd8;
	add.s32 	%r14, %r14, %r4;
	setp.lt.u32 	%p2, %r14, %r8;
	@%p2 bra 	$L__BB96_2;
$L__BB96_3:
	shl.b32 	%r12, %r1, 3;
	mov.u32 	%r13, __smem_d;
	add.s32 	%r7, %r13, %r12;
	st.shared.f64 	[%r7], %fd21;
	bar.sync 	0;
	setp.gt.u32 	%p3, %r1, 31;
	@%p3 bra 	$L__BB96_6;
	ld.volatile.shared.f64 	%fd9, [%r7+128];
	add.f64 	%fd10, %fd21, %fd9;
	st.volatile.shared.f64 	[%r7], %fd10;
	ld.volatile.shared.f64 	%fd11, [%r7+64];
	add.f64 	%fd12, %fd10, %fd11;
	st.volatile.shared.f64 	[%r7], %fd12;
	ld.volatile.shared.f64 	%fd13, [%r7+32];
	add.f64 	%fd14, %fd12, %fd13;
	st.volatile.shared.f64 	[%r7], %fd14;
	ld.volatile.shared.f64 	%fd15, [%r7+16];
	add.f64 	%fd16, %fd14, %fd15;
	st.volatile.shared.f64 	[%r7], %fd16;
	ld.volatile.shared.f64 	%fd17, [%r7+8];
	add.f64 	%fd18, %fd16, %fd17;
	st.volatile.shared.f64 	[%r7], %fd18;
	setp.ne.s32 	%p4, %r1, 0;
	@%p4 bra 	$L__BB96_6;
	ld.shared.f64 	%fd19, [__smem_d];
	cvta.to.global.u64 	%rd8, %rd3;
	mul.wide.u32 	%rd9, %r2, 8;
	add.s64 	%rd10, %rd8, %rd9;
	st.global.f64 	[%rd10], %fd19;
$L__BB96_6:
	ret;

}
	// .globl	_Z7reduce6IdLj16ELb1EEvPT_S1_j
.visible .entry _Z7reduce6IdLj16ELb1EEvPT_S1_j(
	.param .u64 .ptr .align 1 _Z7reduce6IdLj16ELb1EEvPT_S1_j_param_0,
	.param .u64 .ptr .align 1 _Z7reduce6IdLj16ELb1EEvPT_S1_j_param_1,
	.param .u32 _Z7reduce6IdLj16ELb1EEvPT_S1_j_param_2
)
{
	.reg .pred 	%p<5>;
	.reg .b32 	%r<15>;
	.reg .b64 	%rd<11>;
	.reg .b64 	%fd<20>;

	ld.param.u64 	%rd2, [_Z7reduce6IdLj16ELb1EEvPT_S1_j_param_0];
	ld.param.u64 	%rd3, [_Z7reduce6IdLj16ELb1EEvPT_S1_j_param_1];
	ld.param.u32 	%r8, [_Z7reduce6IdLj16ELb1EEvPT_S1_j_param_2];
	mov.u32 	%r1, %tid.x;
	mov.u32 	%r2, %ctaid.x;
	shl.b32 	%r9, %r2, 5;
	add.s32 	%r14, %r9, %r1;
	setp.ge.u32 	%p1, %r14, %r8;
	mov.f64 	%fd19, 0d0000000000000000;
	@%p1 bra 	$L__BB97_3;
	cvta.to.global.u64 	%rd1, %rd2;
	mov.u32 	%r10, %nctaid.x;
	shl.b32 	%r4, %r10, 5;
	mov.f64 	%fd19, 0d0000000000000000;
$L__BB97_2:
	mul.wide.u32 	%rd4, %r14, 8;
	add.s64 	%rd5, %rd1, %rd4;
	ld.global.f64 	%fd6, [%rd5];
	add.f64 	%fd7, %fd19, %fd6;
	add.s32 	%r11, %r14, 16;
	mul.wide.u32 	%rd6, %r11, 8;
	add.s64 	%rd7, %rd1, %rd6;
	ld.global.f64 	%fd8, [%rd7];
	add.f64 	%fd19, %fd7, %fd8;
	add.s32 	%r14, %r14, %r4;
	setp.lt.u32 	%p2, %r14, %r8;
	@%p2 bra 	$L__BB97_2;
$L__BB97_3:
	shl.b32 	%r12, %r1, 3;
	mov.u32 	%r13, __smem_d;
	add.s32 	%r7, %r13, %r12;
	st.shared.f64 	[%r7], %fd19;
	bar.sync 	0;
	setp.gt.u32 	%p3, %r1, 31;
	@%p3 bra 	$L__BB97_6;
	ld.volatile.shared.f64 	%fd9, [%r7+64];
	add.f64 	%fd10, %fd19, %fd9;
	st.volatile.shared.f64 	[%r7], %fd10;
	ld.volatile.shared.f64 	%fd11, [%r7+32];
	add.f64 	%fd12, %fd10, %fd11;
	st.volatile.shared.f64 	[%r7], %fd12;
	ld.volatile.shared.f64 	%fd13, [%r7+16];
	add.f64 	%fd14, %fd12, %fd13;
	st.volatile.shared.f64 	[%r7], %fd14;
	ld.volatile.shared.f64 	%fd15, [%r7+8];
	add.f64 	%fd16, %fd14, %fd15;
	st.volatile.shared.f64 	[%r7], %fd16;
	setp.ne.s32 	%p4, %r1, 0;
	@%p4 bra 	$L__BB97_6;
	ld.shared.f64 	%fd17, [__smem_d];
	cvta.to.global.u64 	%rd8, %rd3;
	mul.wide.u32 	%rd9, %r2, 8;
	add.s64 	%rd10, %rd8, %rd9;
	st.global.f64 	[%rd10], %fd17;
$L__BB97_6:
	ret;

}
	// .globl	_Z7reduce6IdLj8ELb1EEvPT_S1_j
.visible .entry _Z7reduce6IdLj8ELb1EEvPT_S1_j(
	.param .u64 .ptr .align 1 _Z7reduce6IdLj8ELb1EEvPT_S1_j_param_0,
	.param .u64 .ptr .align 1 _Z7reduce6IdLj8ELb1EEvPT_S1_j_param_1,
	.param .u32 _Z7reduce6IdLj8ELb1EEvPT_S1_j_param_2
)
{
	.reg .pred 	%p<5>;
	.reg .b32 	%r<15>;
	.reg .b64 	%rd<11>;
	.reg .b64 	%fd<18>;

	ld.param.u64 	%rd2, [_Z7reduce6IdLj8ELb1EEvPT_S1_j_param_0];
	ld.param.u64 	%rd3, [_Z7reduce6IdLj8ELb1EEvPT_S1_j_param_1];
	ld.param.u32 	%r8, [_Z7reduce6IdLj8ELb1EEvPT_S1_j_param_2];
	mov.u32 	%r1, %tid.x;
	mov.u32 	%r2, %ctaid.x;
	shl.b32 	%r9, %r2, 4;
	add.s32 	%r14, %r9, %r1;
	setp.ge.u32 	%p1, %r14, %r8;
	mov.f64 	%fd17, 0d0000000000000000;
	@%p1 bra 	$L__BB98_3;
	cvta.to.global.u64 	%rd1, %rd2;
	mov.u32 	%r10, %nctaid.x;
	shl.b32 	%r4, %r10, 4;
	mov.f64 	%fd17, 0d0000000000000000;
$L__BB98_2:
	mul.wide.u32 	%rd4, %r14, 8;
	add.s64 	%rd5, %rd1, %rd4;
	ld.global.f64 	%fd6, [%rd5];
	add.f64 	%fd7, %fd17, %fd6;
	add.s32 	%r11, %r14, 8;
	mul.wide.u32 	%rd6, %r11, 8;
	add.s64 	%rd7, %rd1, %rd6;
	ld.global.f64 	%fd8, [%rd7];
	add.f64 	%fd17, %fd7, %fd8;
	add.s32 	%r14, %r14, %r4;
	setp.lt.u32 	%p2, %r14, %r8;
	@%p2 bra 	$L__BB98_2;
$L__BB98_3:
	shl.b32 	%r12, %r1, 3;
	mov.u32 	%r13, __smem_d;
	add.s32 	%r7, %r13, %r12;
	st.shared.f64 	[%r7], %fd17;
	bar.sync 	0;
	setp.gt.u32 	%p3, %r1, 31;
	@%p3 bra 	$L__BB98_6;
	ld.volatile.shared.f64 	%fd9, [%r7+32];
	add.f64 	%fd10, %fd17, %fd9;
	st.volatile.shared.f64 	[%r7], %fd10;
	ld.volatile.shared.f64 	%fd11, [%r7+16];
	add.f64 	%fd12, %fd10, %fd11;
	st.volatile.shared.f64 	[%r7], %fd12;
	ld.volatile.shared.f64 	%fd13, [%r7+8];
	add.f64 	%fd14, %fd12, %fd13;
	st.volatile.shared.f64 	[%r7], %fd14;
	setp.ne.s32 	%p4, %r1, 0;
	@%p4 bra 	$L__BB98_6;
	ld.shared.f64 	%fd15, [__smem_d];
	cvta.to.global.u64 	%rd8, %rd3;
	mul.wide.u32 	%rd9, %r2, 8;
	add.s64 	%rd10, %rd8, %rd9;
	st.global.f64 	[%rd10], %fd15;
$L__BB98_6:
	ret;

}
	// .globl	_Z7reduce6IdLj4ELb1EEvPT_S1_j
.visible .entry _Z7reduce6IdLj4ELb1EEvPT_S1_j(
	.param .u64 .ptr .align 1 _Z7reduce6IdLj4ELb1EEvPT_S1_j_param_0,
	.param .u64 .ptr .align 1 _Z7reduce6IdLj4ELb1EEvPT_S1_j_param_1,
	.param .u32 _Z7reduce6IdLj4ELb1EEvPT_S1_j_param_2
)
{
	.reg .pred 	%p<5>;
	.reg .b32 	%r<15>;
	.reg .b64 	%rd<11>;
	.reg .b64 	%fd<16>;

	ld.param.u64 	%rd2, [_Z7reduce6IdLj4ELb1EEvPT_S1_j_param_0];
	ld.param.u64 	%rd3, [_Z7reduce6IdLj4ELb1EEvPT_S1_j_param_1];
	ld.param.u32 	%r8, [_Z7reduce6IdLj4ELb1EEvPT_S1_j_param_2];
	mov.u32 	%r1, %tid.x;
	mov.u32 	%r2, %ctaid.x;
	shl.b32 	%r9, %r2, 3;
	add.s32 	%r14, %r9, %r1;
	setp.ge.u32 	%p1, %r14, %r8;
	mov.f64 	%fd15, 0d0000000000000000;
	@%p1 bra 	$L__BB99_3;
	cvta.to.global.u64 	%rd1, %rd2;
	mov.u32 	%r10, %nctaid.x;
	shl.b32 	%r4, %r10, 3;
	mov.f64 	%fd15, 0d0000000000000000;
$L__BB99_2:
	mul.wide.u32 	%rd4, %r14, 8;
	add.s64 	%rd5, %rd1, %rd4;
	ld.global.f64 	%fd6, [%rd5];
	add.f64 	%fd7, %fd15, %fd6;
	add.s32 	%r11, %r14, 4;
	mul.wide.u32 	%rd6, %r11, 8;
	add.s64 	%rd7, %rd1, %rd6;
	ld.global.f64 	%fd8, [%rd7];
	add.f64 	%fd15, %fd7, %fd8;
	add.s32 	%r14, %r14, %r4;
	setp.lt.u32 	%p2, %r14, %r8;
	@%p2 bra 	$L__BB99_2;
$L__BB99_3:
	shl.b32 	%r12, %r1, 3;
	mov.u32 	%r13, __smem_d;
	add.s32 	%r7, %r13, %r12;
	st.shared.f64 	[%r7], %fd15;
	bar.sync 	0;
	setp.gt.u32 	%p3, %r1, 31;
	@%p3 bra 	$L__BB99_6;
	ld.volatile.shared.f64 	%fd9, [%r7+16];
	add.f64 	%fd10, %fd15, %fd9;
	st.volatile.shared.f64 	[%r7], %fd10;
	ld.volatile.shared.f64 	%fd11, [%r7+8];
	add.f64 	%fd12, %fd10, %fd11;
	st.volatile.shared.f64 	[%r7], %fd12;
	setp.ne.s32 	%p4, %r1, 0;
	@%p4 bra 	$L__BB99_6;
	ld.shared.f64 	%fd13, [__smem_d];
	cvta.to.global.u64 	%rd8, %rd3;
	mul.wide.u32 	%rd9, %r2, 8;
	add.s64 	%rd10, %rd8, %rd9;
	st.global.f64 	[%rd10], %fd13;
$L__BB99_6:
	ret;

}
	// .globl	_Z7reduce6IdLj2ELb1EEvPT_S1_j
.visible .entry _Z7reduce6IdLj2ELb1EEvPT_S1_j(
	.param .u64 .ptr .align 1 _Z7reduce6IdLj2ELb1EEvPT_S1_j_param_0,
	.param .u64 .ptr .align 1 _Z7reduce6IdLj2ELb1EEvPT_S1_j_param_1,
	.param .u32 _Z7reduce6IdLj2ELb1EEvPT_S1_j_param_2
)
{
	.reg .pred 	%p<5>;
	.reg .b32 	%r<15>;
	.reg .b64 	%rd<11>;
	.reg .b64 	%fd<14>;

	ld.param.u64 	%rd2, [_Z7reduce6IdLj2ELb1EEvPT_S1_j_param_0];
	ld.param.u64 	%rd3, [_Z7reduce6IdLj2ELb1EEvPT_S1_j_param_1];
	ld.param.u32 	%r8, [_Z7reduce6IdLj2ELb1EEvPT_S1_j_param_2];
	mov.u32 	%r1, %tid.x;
	mov.u32 	%r2, %ctaid.x;
	shl.b32 	%r9, %r2, 2;
	add.s32 	%r14, %r9, %r1;
	setp.ge.u32 	%p1, %r14, %r8;
	mov.f64 	%fd13, 0d0000000000000000;
	@%p1 bra 	$L__BB100_3;
	cvta.to.global.u64 	%rd1, %rd2;
	mov.u32 	%r10, %nctaid.x;
	shl.b32 	%r4, %r10, 2;
	mov.f64 	%fd13, 0d0000000000000000;
$L__BB100_2:
	mul.wide.u32 	%rd4, %r14, 8;
	add.s64 	%rd5, %rd1, %rd4;
	ld.global.f64 	%fd6, [%rd5];
	add.f64 	%fd7, %fd13, %fd6;
	add.s32 	%r11, %r14, 2;
	mul.wide.u32 	%rd6, %r11, 8;
	add.s64 	%rd7, %rd1, %rd6;
	ld.global.f64 	%fd8, [%rd7];
	add.f64 	%fd13, %fd7, %fd8;
	add.s32 	%r14, %r14, %r4;
	setp.lt.u32 	%p2, %r14, %r8;
	@%p2 bra 	$L__BB100_2;
$L__BB100_3:
	shl.b32 	%r12, %r1, 3;
	mov.u32 	%r13, __smem_d;
	add.s32 	%r7, %r13, %r12;
	st.shared.f64 	[%r7], %fd13;
	bar.sync 	0;
	setp.gt.u32 	%p3, %r1, 31;
	@%p3 bra 	$L__BB100_6;
	ld.volatile.shared.f64 	%fd9, [%r7+8];
	add.f64 	%fd10, %fd13, %fd9;
	st.volatile.shared.f64 	[%r7], %fd10;
	setp.ne.s32 	%p4, %r1, 0;
	@%p4 bra 	$L__BB100_6;
	ld.shared.f64 	%fd11, [__smem_d];
	cvta.to.global.u64 	%rd8, %rd3;
	mul.wide.u32 	%rd9, %r2, 8;
	add.s64 	%rd10, %rd8, %rd9;
	st.global.f64 	[%rd10], %fd11;
$L__BB100_6:
	ret;

}
	// .globl	_Z7reduce6IdLj1ELb1EEvPT_S1_j
.visible .entry _Z7reduce6IdLj1ELb1EEvPT_S1_j(
	.param .u64 .ptr .align 1 _Z7reduce6IdLj1ELb1EEvPT_S1_j_param_0,
	.param .u64 .ptr .align 1 _Z7reduce6IdLj1ELb1EEvPT_S1_j_param_1,
	.param .u32 _Z7reduce6IdLj1ELb1EEvPT_S1_j_param_2
)
{
	.reg .pred 	%p<4>;
	.reg .b32 	%r<14>;
	.reg .b64 	%rd<9>;
	.reg .b64 	%fd<12>;

	ld.param.u64 	%rd2, [_Z7reduce6IdLj1ELb1EEvPT_S1_j_param_0];
	ld.param.u64 	%rd3, [_Z7reduce6IdLj1ELb1EEvPT_S1_j_param_1];
	ld.param.u32 	%r7, [_Z7reduce6IdLj1ELb1EEvPT_S1_j_param_2];
	mov.u32 	%r1, %tid.x;
	mov.u32 	%r2, %ctaid.x;
	shl.b32 	%r8, %r2, 1;
	add.s32 	%r13, %r8, %r1;
	setp.ge.u32 	%p1, %r13, %r7;
	mov.f64 	%fd11, 0d0000000000000000;
	@%p1 bra 	$L__BB101_3;
	mov.u32 	%r9, %nctaid.x;
	shl.b32 	%r4, %r9, 1;
	cvta.to.global.u64 	%rd1, %rd2;
	mov.f64 	%fd11, 0d0000000000000000;
$L__BB101_2:
	mul.wide.u32 	%rd4, %r13, 8;
	add.s64 	%rd5, %rd1, %rd4;
	ld.global.f64 	%fd6, [%rd5];
	add.f64 	%fd7, %fd11, %fd6;
	ld.global.f64 	%fd8, [%rd5+8];
	add.f64 	%fd11, %fd7, %fd8;
	add.s32 	%r13, %r13, %r4;
	setp.lt.u32 	%p2, %r13, %r7;
	@%p2 bra 	$L__BB101_2;
$L__BB101_3:
	shl.b32 	%r10, %r1, 3;
	mov.u32 	%r11, __smem_d;
	add.s32 	%r12, %r11, %r10;
	st.shared.f64 	[%r12], %fd11;
	bar.sync 	0;
	setp.ne.s32 	%p3, %r1, 0;
	@%p3 bra 	$L__BB101_5;
	ld.shared.f64 	%fd9, [__smem_d];
	cvta.to.global.u64 	%rd6, %rd3;
	mul.wide.u32 	%rd7, %r2, 8;
	add.s64 	%rd8, %rd6, %rd7;
	st.global.f64 	[%rd8], %fd9;
$L__BB101_5:
	ret;

}


// ===== COMPILED SASS (sm_100) =====

	.target	sm_100

	.elftype	@"ET_EXEC"


//--------------------- .note.nv.tkinfo           --------------------------
	.section	.note.nv.tkinfo,"",@"SHT_NOTE"
	.sectionflags	@"SHF_NOTE_NV_TKINFO"
	.tkinfo
        /*0018*/ 	.word	0x00000002
        /*0030*/ 	.string	""
        /*0030*/ 	.string	"ptxas"
        /*0030*/ 	.string	"Cuda compilation tools, release 13.0, V13.0.88"
        /*0030*/ 	.string	"Build cuda_13.0.r13.0/compiler.36424714_0"
        /*0030*/ 	.string	"-arch sm_100 -m 64 "



//--------------------- .note.nv.cuinfo           --------------------------
	.section	.note.nv.cuinfo,"",@"SHT_NOTE"
	.sectionflags	@"SHF_NOTE_NV_CUINFO"
        /*0018*/ 	.short	0x0002
        /*001a*/ 	.short	0x0064
        /*001c*/ 	.short	0x0082
	.zero		2


//--------------------- .nv.info                  --------------------------
	.section	.nv.info,"",@"SHT_CUDA_INFO"
	.align	4


	//----- nvinfo : EIATTR_REGCOUNT
	.align		4
        /*0000*/ 	.byte	0x04, 0x2f
        /*0002*/ 	.short	(.L_1 - .L_0)
	.align		4
.L_0:
        /*0004*/ 	.word	index@(_Z7reduce0IiEvPT_S1_j)
        /*0008*/ 	.word	0x0000000b


	//----- nvinfo : EIATTR_FRAME_SIZE
	.align		4
.L_1:
        /*000c*/ 	.byte	0x04, 0x11
        /*000e*/ 	.short	(.L_3 - .L_2)
	.align		4
.L_2:
        /*0010*/ 	.word	index@(_Z7reduce0IiEvPT_S1_j)
        /*0014*/ 	.word	0x00000000


	//----- nvinfo : EIATTR_REGCOUNT
	.align		4
.L_3:
        /*0018*/ 	.byte	0x04, 0x2f
        /*001a*/ 	.short	(.L_5 - .L_4)
	.align		4
.L_4:
        /*001c*/ 	.word	index@(_Z7reduce1IiEvPT_S1_j)
        /*0020*/ 	.word	0x0000000a


	//----- nvinfo : EIATTR_FRAME_SIZE
	.align		4
.L_5:
        /*0024*/ 	.byte	0x04, 0x11
        /*0026*/ 	.short	(.L_7 - .L_6)
	.align		4
.L_6:
        /*0028*/ 	.word	index@(_Z7reduce1IiEvPT_S1_j)
        /*002c*/ 	.word	0x00000000


	//----- nvinfo : EIATTR_REGCOUNT
	.align		4
.L_7:
        /*0030*/ 	.byte	0x04, 0x2f
        /*0032*/ 	.short	(.L_9 - .L_8)
	.align		4
.L_8:
        /*0034*/ 	.word	index@(_Z7reduce2IiEvPT_S1_j)
        /*0038*/ 	.word	0x0000000b


	//----- nvinfo : EIATTR_FRAME_SIZE
	.align		4
.L_9:
        /*003c*/ 	.byte	0x04, 0x11
        /*003e*/ 	.short	(.L_11 - .L_10)
	.align		4
.L_10:
        /*0040*/ 	.word	index@(_Z7reduce2IiEvPT_S1_j)
        /*0044*/ 	.word	0x00000000


	//----- nvinfo : EIATTR_REGCOUNT
	.align		4
.L_11:
        /*0048*/ 	.byte	0x04, 0x2f
        /*004a*/ 	.short	(.L_13 - .L_12)
	.align		4
.L_12:
        /*004c*/ 	.word	index@(_Z7reduce3IiEvPT_S1_j)
        /*0050*/ 	.word	0x00000010


	//----- nvinfo : EIATTR_FRAME_SIZE
	.align		4
.L_13:
        /*0054*/ 	.byte	0x04, 0x11
        /*0056*/ 	.short	(.L_15 - .L_14)
	.align		4
.L_14:
        /*0058*/ 	.word	index@(_Z7reduce3IiEvPT_S1_j)
        /*005c*/ 	.word	0x00000000


	//----- nvinfo : EIATTR_REGCOUNT
	.align		4
.L_15:
        /*0060*/ 	.byte	0x04, 0x2f
        /*0062*/ 	.short	(.L_17 - .L_16)
	.align		4
.L_16:
        /*0064*/ 	.word	index@(_Z7reduce4IiLj512EEvPT_S1_j)
        /*0068*/ 	.word	0x0000000d


	//----- nvinfo : EIATTR_FRAME_SIZE
	.align		4
.L_17:
        /*006c*/ 	.byte	0x04, 0x11
        /*006e*/ 	.short	(.L_19 - .L_18)
	.align		4
.L_18:
        /*0070*/ 	.word	index@(_Z7reduce4IiLj512EEvPT_S1_j)
        /*0074*/ 	.word	0x00000000


	//----- nvinfo : EIATTR_REGCOUNT
	.align		4
.L_19:
        /*0078*/ 	.byte	0x04, 0x2f
        /*007a*/ 	.short	(.L_21 - .L_20)
	.align		4
.L_20:
        /*007c*/ 	.word	index@(_Z7reduce4IiLj256EEvPT_S1_j)
        /*0080*/ 	.word	0x0000000d


	//----- nvinfo : EIATTR_FRAME_SIZE
	.align		4
.L_21:
        /*0084*/ 	.byte	0x04, 0x11
        /*0086*/ 	.short	(.L_23 - .L_22)
	.align		4
.L_22:
        /*0088*/ 	.word	index@(_Z7reduce4IiLj256EEvPT_S1_j)
        /*008c*/ 	.word	0x00000000


	//----- nvinfo : EIATTR_REGCOUNT
	.align		4
.L_23:
        /*0090*/ 	.byte	0x04, 0x2f
        /*0092*/ 	.short	(.L_25 - .L_24)
	.align		4
.L_24:
        /*0094*/ 	.word	index@(_Z7reduce4IiLj128EEvPT_S1_j)
        /*0098*/ 	.word	0x0000000d


	//----- nvinfo : EIATTR_FRAME_SIZE
	.align		4
.L_25:
        /*009c*/ 	.byte	0x04, 0x11
        /*009e*/ 	.short	(.L_27 - .L_26)
	.align		4
.L_26:
        /*00a0*/ 	.word	index@(_Z7reduce4IiLj128EEvPT_S1_j)
        /*00a4*/ 	.word	0x00000000


	//----- nvinfo : EIATTR_REGCOUNT
	.align		4
.L_27:
        /*00a8*/ 	.byte	0x04, 0x2f
        /*00aa*/ 	.short	(.L_29 - .L_28)
	.align		4
.L_28:
        /*00ac*/ 	.word	index@(_Z7reduce4IiLj64EEvPT_S1_j)
        /*00b0*/ 	.word	0x0000000d


	//----- nvinfo : EIATTR_FRAME_SIZE
	.align		4
.L_29:
        /*00b4*/ 	.byte	0x04, 0x11
        /*00b6*/ 	.short	(.L_31 - .L_30)
	.align		4
.L_30:
        /*00b8*/ 	.word	index@(_Z7reduce4IiLj64EEvPT_S1_j)
        /*00bc*/ 	.word	0x00000000


	//----- nvinfo : EIATTR_REGCOUNT
	.align		4
.L_31:
        /*00c0*/ 	.byte	0x04, 0x2f
        /*00c2*/ 	.short	(.L_33 - .L_32)
	.align		4
.L_32:
        /*00c4*/ 	.word	index@(_Z7reduce4IiLj32EEvPT_S1_j)
        /*00c8*/ 	.word	0x0000000e


	//----- nvinfo : EIATTR_FRAME_SIZE
	.align		4
.L_33:
        /*00cc*/ 	.byte	0x04, 0x11
        /*00ce*/ 	.short	(.L_35 - .L_34)
	.align		4
.L_34:
        /*00d0*/ 	.word	index@(_Z7reduce4IiLj32EEvPT_S1_j)
        /*00d4*/ 	.word	0x00000000


	//----- nvinfo : EIATTR_REGCOUNT
	.align		4
.L_35:
        /*00d8*/ 	.byte	0x04, 0x2f
        /*00da*/ 	.short	(.L_37 - .L_36)
	.align		4
.L_36:
        /*00dc*/ 	.word	index@(_Z7reduce4IiLj16EEvPT_S1_j)
        /*00e0*/ 	.word	0x0000000e


	//----- nvinfo : EIATTR_FRAME_SIZE
	.align		4
.L_37:
        /*00e4*/ 	.byte	0x04, 0x11
        /*00e6*/ 	.short	(.L_39 - .L_38)
	.align		4
.L_38:
        /*00e8*/ 	.word	index@(_Z7reduce4IiLj16EEvPT_S1_j)
        /*00ec*/ 	.word	0x00000000


	//----- nvinfo : EIATTR_REGCOUNT
	.align		4
.L_39:
        /*00f0*/ 	.byte	0x04, 0x2f
        /*00f2*/ 	.short	(.L_41 - .L_40)
	.align		4
.L_40:
        /*00f4*/ 	.word	index@(_Z7reduce4IiLj8EEvPT_S1_j)
        /*00f8*/ 	.word	0x00000010


	//----- nvinfo : EIATTR_FRAME_SIZE
	.align		4
.L_41:
        /*00fc*/ 	.byte	0x04, 0x11
        /*00fe*/ 	.short	(.L_43 - .L_42)
	.align		4
.L_42:
        /*0100*/ 	.word	index@(_Z7reduce4IiLj8EEvPT_S1_j)
        /*0104*/ 	.word	0x00000000


	//----- nvinfo : EIATTR_REGCOUNT
	.align		4
.L_43:
        /*0108*/ 	.byte	0x04, 0x2f
        /*010a*/ 	.short	(.L_45 - .L_44)
	.align		4
.L_44:
        /*010c*/ 	.word	index@(_Z7reduce4IiLj4EEvPT_S1_j)
        /*0110*/ 	.word	0x00000010


	//----- nvinfo : EIATTR_FRAME_SIZE
	.align		4
.L_45:
        /*0114*/ 	.byte	0x04, 0x11
        /*0116*/ 	.short	(.L_47 - .L_46)
	.align		4
.L_46:
        /*0118*/ 	.word	index@(_Z7reduce4IiLj4EEvPT_S1_j)
        /*011c*/ 	.word	0x00000000


	//----- nvinfo : EIATTR_REGCOUNT
	.align		4
.L_47:
        /*0120*/ 	.byte	0x04, 0x2f
        /*0122*/ 	.short	(.L_49 - .L_48)
	.align		4
.L_48:
        /*0124*/ 	.word	index@(_Z7reduce4IiLj2EEvPT_S1_j)
        /*0128*/ 	.word	0x00000010


	//----- nvinfo : EIATTR_FRAME_SIZE
	.align		4
.L_49:
        /*012c*/ 	.byte	0x04, 0x11
        /*012e*/ 	.short	(.L_51 - .L_50)
	.align		4
.L_50:
        /*0130*/ 	.word	index@(_Z7reduce4IiLj2EEvPT_S1_j)
        /*0134*/ 	.word	0x00000000


	//----- nvinfo : EIATTR_REGCOUNT
	.align		4
.L_51:
        /*0138*/ 	.byte	0x04, 0x2f
        /*013a*/ 	.short	(.L_53 - .L_52)
	.align		4
.L_52:
        /*013c*/ 	.word	index@(_Z7reduce4IiLj1EEvPT_S1_j)
        /*0140*/ 	.word	0x00000010


	//----- nvinfo : EIATTR_FRAME_SIZE
	.align		4
.L_53:
        /*0144*/ 	.byte	0x04, 0x11
        /*0146*/ 	.short	(.L_55 - .L_54)
	.align		4
.L_54:
        /*0148*/ 	.word	index@(_Z7reduce4IiLj1EEvPT_S1_j)
        /*014c*/ 	.word	0x00000000


	//----- nvinfo : EIATTR_REGCOUNT
	.align		4
.L_55:
        /*0150*/ 	.byte	0x04, 0x2f
        /*0152*/ 	.short	(.L_57 - .L_56)
	.align		4
.L_56:
        /*0154*/ 	.word	index@(_Z7reduce5IiLj512EEvPT_S1_j)
        /*0158*/ 	.word	0x0000000d


	//----- nvinfo : EIATTR_FRAME_SIZE
	.align		4
.L_57:
        /*015c*/ 	.byte	0x04, 0x11
        /*015e*/ 	.short	(.L_59 - .L_58)
	.align		4
.L_58:
        /*0160*/ 	.word	index@(_Z7reduce5IiLj512EEvPT_S1_j)
        /*0164*/ 	.word	0x00000000


	//----- nvinfo : EIATTR_REGCOUNT
	.align		4
.L_59:
        /*0168*/ 	.byte	0x04, 0x2f
        /*016a*/ 	.short	(.L_61 - .L_60)
	.align		4
.L_60:
        /*016c*/ 	.word	index@(_Z7reduce5IiLj256EEvPT_S1_j)
        /*0170*/ 	.word	0x0000000e


	//----- nvinfo : EIATTR_FRAME_SIZE
	.align		4
.L_61:
        /*0174*/ 	.byte	0x04, 0x11
        /*0176*/ 	.short	(.L_63 - .L_62)
	.align		4
.L_62:
        /*0178*/ 	.word	index@(_Z7reduce5IiLj256EEvPT_S1_j)
        /*017c*/ 	.word	0x00000000


	//----- nvinfo : EIATTR_REGCOUNT
	.align		4
.L_63:
        /*0180*/ 	.byte	0x04, 0x2f
        /*0182*/ 	.short	(.L_65 - .L_64)
	.align		4
.L_64:
        /*0184*/ 	.word	index@(_Z7reduce5IiLj128EEvPT_S1_j)
        /*0188*/ 	.word	0x0000000e


	//----- nvinfo : EIATTR_FRAME_SIZE
	.align		4
.L_65:
        /*018c*/ 	.byte	0x04, 0x11
        /*018e*/ 	.short	(.L_67 - .L_66)
	.align		4
.L_66:
        /*0190*/ 	.word	index@(_Z7reduce5IiLj128EEvPT_S1_j)
        /*0194*/ 	.word	0x00000000


	//----- nvinfo : EIATTR_REGCOUNT
	.align		4
.L_67:
        /*0198*/ 	.byte	0x04, 0x2f
        /*019a*/ 	.short	(.L_69 - .L_68)
	.align		4
.L_68:
        /*019c*/ 	.word	index@(_Z7reduce5IiLj64EEvPT_S1_j)
        /*01a0*/ 	.word	0x0000000e


	//----- nvinfo : EIATTR_FRAME_SIZE
	.align		4
.L_69:
        /*01a4*/ 	.byte	0x04, 0x11
        /*01a6*/ 	.short	(.L_71 - .L_70)
	.align		4
.L_70:
        /*01a8*/ 	.word	index@(_Z7reduce5IiLj64EEvPT_S1_j)
        /*01ac*/ 	.word	0x00000000


	//----- nvinfo : EIATTR_REGCOUNT
	.align		4
.L_71:
        /*01b0*/ 	.byte	0x04, 0x2f
        /*01b2*/ 	.short	(.L_73 - .L_72)
	.align		4
.L_72:
        /*01b4*/ 	.word	index@(_Z7reduce5IiLj32EEvPT_S1_j)
        /*01b8*/ 	.word	0x0000000e


	//----- nvinfo : EIATTR_FRAME_SIZE
	.align		4
.L_73:
        /*01bc*/ 	.byte	0x04, 0x11
        /*01be*/ 	.short	(.L_75 - .L_74)
	.align		4
.L_74:
        /*01c0*/ 	.word	index@(_Z7reduce5IiLj32EEvPT_S1_j)
        /*01c4*/ 	.word	0x00000000


	//----- nvinfo : EIATTR_REGCOUNT
	.align		4
.L_75:
        /*01c8*/ 	.byte	0x04, 0x2f
        /*01ca*/ 	.short	(.L_77 - .L_76)
	.align		4
.L_76:
        /*01cc*/ 	.word	index@(_Z7reduce5IiLj16EEvPT_S1_j)
        /*01d0*/ 	.word	0x0000000e


	//----- nvinfo : EIATTR_FRAME_SIZE
	.align		4
.L_77:
        /*01d4*/ 	.byte	0x04, 0x11
        /*01d6*/ 	.short	(.L_79 - .L_78)
	.align		4
.L_78:
        /*01d8*/ 	.word	index@(_Z7reduce5IiLj16EEvPT_S1_j)
        /*01dc*/ 	.word	0x00000000


	//----- nvinfo : EIATTR_REGCOUNT
	.align		4
.L_79:
        /*01e0*/ 	.byte	0x04, 0x2f
        /*01e2*/ 	.short	(.L_81 - .L_80)
	.align		4
.L_80:
        /*01e4*/ 	.word	index@(_Z7reduce5IiLj8EEvPT_S1_j)
        /*01e8*/ 	.word	0x0000000e


	//----- nvinfo : EIATTR_FRAME_SIZE
	.align		4
.L_81:
        /*01ec*/ 	.byte	0x04, 0x11
        /*01ee*/ 	.short	(.L_83 - .L_82)
	.align		4
.L_82:
        /*01f0*/ 	.word	index@(_Z7reduce5IiLj8EEvPT_S1_j)
        /*01f4*/ 	.word	0x00000000


	//----- nvinfo : EIATTR_REGCOUNT
	.align		4
.L_83:
        /*01f8*/ 	.byte	0x04, 0x2f
        /*01fa*/ 	.short	(.L_85 - .L_84)
	.align		4
.L_84:
        /*01fc*/ 	.word	index@(_Z7reduce5IiLj4EEvPT_S1_j)
        /*0200*/ 	.word	0x0000000e


	//----- nvinfo : EIATTR_FRAME_SIZE
	.align		4
.L_85:
        /*0204*/ 	.byte	0x04, 0x11
        /*0206*/ 	.short	(.L_87 - .L_86)
	.align		4
.L_86:
        /*0208*/ 	.word	index@(_Z7reduce5IiLj4EEvPT_S1_j)
        /*020c*/ 	.word	0x00000000


	//----- nvinfo : EIATTR_REGCOUNT
	.align		4
.L_87:
        /*0210*/ 	.byte	0x04, 0x2f
        /*0212*/ 	.short	(.L_89 - .L_88)
	.align		4
.L_88:
        /*0214*/ 	.word	index@(_Z7reduce5IiLj2EEvPT_S1_j)
        /*0218*/ 	.word	0x0000000e


	//----- nvinfo : EIATTR_FRAME_SIZE
	.align		4
.L_89:
        /*021c*/ 	.byte	0x04, 0x11
        /*021e*/ 	.short	(.L_91 - .L_90)
	.align		4
.L_90:
        /*0220*/ 	.word	index@(_Z7reduce5IiLj2EEvPT_S1_j)
        /*0224*/ 	.word	0x00000000


	//----- nvinfo : EIATTR_REGCOUNT
	.align		4
.L_91:
        /*0228*/ 	.byte	0x04, 0x2f
        /*022a*/ 	.short	(.L_93 - .L_92)
	.align		4
.L_92:
        /*022c*/ 	.word	index@(_Z7reduce5IiLj1EEvPT_S1_j)
        /*0230*/ 	.word	0x0000000e


	//----- nvinfo : EIATTR_FRAME_SIZE
	.align		4
.L_93:
        /*0234*/ 	.byte	0x04, 0x11
        /*0236*/ 	.short	(.L_95 - .L_94)
	.align		4
.L_94:
        /*0238*/ 	.word	index@(_Z7reduce5IiLj1EEvPT_S1_j)
        /*023c*/ 	.word	0x00000000


	//----- nvinfo : EIATTR_REGCOUNT
	.align		4
.L_95:
        /*0240*/ 	.byte	0x04, 0x2f
        /*0242*/ 	.short	(.L_97 - .L_96)
	.align		4
.L_96:
        /*0244*/ 	.word	index@(_Z7reduce6IiLj512ELb1EEvPT_S1_j)
        /*0248*/ 	.word	0x0000000f


	//----- nvinfo : EIATTR_FRAME_SIZE
	.align		4
.L_97:
        /*024c*/ 	.byte	0x04, 0x11
        /*024e*/ 	.short	(.L_99 - .L_98)
	.align		4
.L_98:
        /*0250*/ 	.word	index@(_Z7reduce6IiLj512ELb1EEvPT_S1_j)
        /*0254*/ 	.word	0x00000000


	//----- nvinfo : EIATTR_REGCOUNT
	.align		4
.L_99:
        /*0258*/ 	.byte	0x04, 0x2f
        /*025a*/ 	.short	(.L_101 - .L_100)
	.align		4
.L_100:
        /*025c*/ 	.word	index@(_Z7reduce6IiLj256ELb1EEvPT_S1_j)
        /*0260*/ 	.word	0x0000000e


	//----- nvinfo : EIATTR_FRAME_SIZE
	.align		4
.L_101:
        /*0264*/ 	.byte	0x04, 0x11
        /*0266*/ 	.short	(.L_103 - .L_102)
	.align		4
.L_102:
        /*0268*/ 	.word	index@(_Z7reduce6IiLj256ELb1EEvPT_S1_j)
        /*026c*/ 	.word	0x00000000


	//----- nvinfo : EIATTR_REGCOUNT
	.align		4
.L_103:
        /*0270*/ 	.byte	0x04, 0x2f
        /*0272*/ 	.short	(.L_105 - .L_104)
	.align		4
.L_104:
        /*0274*/ 	.word	index@(_Z7reduce6IiLj128ELb1EEvPT_S1_j)
        /*0278*/ 	.word	0x0000000e


	//----- nvinfo : EIATTR_FRAME_SIZE
	.align		4
.L_105:
        /*027c*/ 	.byte	0x04, 0x11
        /*027e*/ 	.short	(.L_107 - .L_106)
	.align		4
.L_106:
        /*0280*/ 	.word	index@(_Z7reduce6IiLj128ELb1EEvPT_S1_j)
        /*0284*/ 	.word	0x00000000


	//----- nvinfo : EIATTR_REGCOUNT
	.align		4
.L_107:
        /*0288*/ 	.byte	0x04, 0x2f
        /*028a*/ 	.short	(.L_109 - .L_108)
	.align		4
.L_108:
        /*028c*/ 	.word	index@(_Z7reduce6IiLj64ELb1EEvPT_S1_j)
        /*0290*/ 	.word	0x0000000e


	//----- nvinfo : EIATTR_FRAME_SIZE
	.align		4
.L_109:
        /*0294*/ 	.byte	0x04, 0x11
        /*0296*/ 	.short	(.L_111 - .L_110)
	.align		4
.L_110:
        /*0298*/ 	.word	index@(_Z7reduce6IiLj64ELb1EEvPT_S1_j)
        /*029c*/ 	.word	0x00000000


	//----- nvinfo : EIATTR_REGCOUNT
	.align		4
.L_111:
        /*02a0*/ 	.byte	0x04, 0x2f
        /*02a2*/ 	.short	(.L_113 - .L_112)
	.align		4
.L_112:
        /*02a4*/ 	.word	index@(_Z7reduce6IiLj32ELb1EEvPT_S1_j)
        /*02a8*/ 	.word	0x0000000e


	//----- nvinfo : EIATTR_FRAME_SIZE
	.align		4
.L_113:
        /*02ac*/ 	.byte	0x04, 0x11
        /*02ae*/ 	.short	(.L_115 - .L_114)
	.align		4
.L_114:
        /*02b0*/ 	.word	index@(_Z7reduce6IiLj32ELb1EEvPT_S1_j)
        /*02b4*/ 	.word	0x00000000


	//----- nvinfo : EIATTR_REGCOUNT
	.align		4
.L_115:
        /*02b8*/ 	.byte	0x04, 0x2f
        /*02ba*/ 	.short	(.L_117 - .L_116)
	.align		4
.L_116:
        /*02bc*/ 	.word	index@(_Z7reduce6IiLj16ELb1EEvPT_S1_j)
        /*02c0*/ 	.word	0x0000000e


	//----- nvinfo : EIATTR_FRAME_SIZE
	.align		4
.L_117:
        /*02c4*/ 	.byte	0x04, 0x11
        /*02c6*/ 	.short	(.L_119 - .L_118)
	.align		4
.L_118:
        /*02c8*/ 	.word	index@(_Z7reduce6IiLj16ELb1EEvPT_S1_j)
        /*02cc*/ 	.word	0x00000000


	//----- nvinfo : EIATTR_REGCOUNT
	.align		4
.L_119:
        /*02d0*/ 	.byte	0x04, 0x2f
        /*02d2*/ 	.short	(.L_121 - .L_120)
	.align		4
.L_120:
        /*02d4*/ 	.word	index@(_Z7reduce6IiLj8ELb1EEvPT_S1_j)
        /*02d8*/ 	.word	0x0000000e


	//----- nvinfo : EIATTR_FRAME_SIZE
	.align		4
.L_121:
        /*02dc*/ 	.byte	0x04, 0x11
        /*02de*/ 	.short	(.L_123 - .L_122)
	.align		4
.L_122:
        /*02e0*/ 	.word	index@(_Z7reduce6IiLj8ELb1EEvPT_S1_j)
        /*02e4*/ 	.word	0x00000000


	//----- nvinfo : EIATTR_REGCOUNT
	.align		4
.L_123:
        /*02e8*/ 	.byte	0x04, 0x2f
        /*02ea*/ 	.short	(.L_125 - .L_124)
	.align		4
.L_124:
        /*02ec*/ 	.word	index@(_Z7reduce6IiLj4ELb1EEvPT_S1_j)
        /*02f0*/ 	.word	0x0000000e


	//----- nvinfo : EIATTR_FRAME_SIZE
	.align		4
.L_125:
        /*02f4*/ 	.byte	0x04, 0x11
        /*02f6*/ 	.short	(.L_127 - .L_126)
	.align		4
.L_126:
        /*02f8*/ 	.word	index@(_Z7reduce6IiLj4ELb1EEvPT_S1_j)
        /*02fc*/ 	.word	0x00000000


	//----- nvinfo : EIATTR_REGCOUNT
	.align		4
.L_127:
        /*0300*/ 	.byte	0x04, 0x2f
        /*0302*/ 	.short	(.L_129 - .L_128)
	.align		4
.L_128:
        /*0304*/ 	.word	index@(_Z7reduce6IiLj2ELb1EEvPT_S1_j)
        /*0308*/ 	.word	0x0000000e


	//----- nvinfo : EIATTR_FRAME_SIZE
	.align		4
.L_129:
        /*030c*/ 	.byte	0x04, 0x11
        /*030e*/ 	.short	(.L_131 - .L_130)
	.align		4
.L_130:
        /*0310*/ 	.word	index@(_Z7reduce6IiLj2ELb1EEvPT_S1_j)
        /*0314*/ 	.word	0x00000000


	//----- nvinfo : EIATTR_REGCOUNT
	.align		4
.L_131:
        /*0318*/ 	.byte	0x04, 0x2f
        /*031a*/ 	.short	(.L_133 - .L_132)
	.align		4
.L_132:
        /*031c*/ 	.word	index@(_Z7reduce6IiLj1ELb1EEvPT_S1_j)
        /*0320*/ 	.word	0x0000000e


	//----- nvinfo : EIATTR_FRAME_SIZE
	.align		4
.L_133:
        /*0324*/ 	.byte	0x04, 0x11
        /*0326*/ 	.short	(.L_135 - .L_134)
	.align		4
.L_134:
        /*0328*/ 	.word	index@(_Z7reduce6IiLj1ELb1EEvPT_S1_j)
        /*032c*/ 	.word	0x00000000


	//----- nvinfo : EIATTR_REGCOUNT
	.align		4
.L_135:
        /*0330*/ 	.byte	0x04, 0x2f
        /*0332*/ 	.short	(.L_137 - .L_136)
	.align		4
.L_136:
        /*0334*/ 	.word	index@(_Z7reduce0IfEvPT_S1_j)
        /*0338*/ 	.word	0x0000000b


	//----- nvinfo : EIATTR_FRAME_SIZE
	.align		4
.L_137:
        /*033c*/ 	.byte	0x04, 0x11
        /*033e*/ 	.short	(.L_139 - .L_138)
	.align		4
.L_138:
        /*0340*/ 	.word	index@(_Z7reduce0IfEvPT_S1_j)
        /*0344*/ 	.word	0x00000000


	//----- nvinfo : EIATTR_REGCOUNT
	.align		4
.L_139:
        /*0348*/ 	.byte	0x04, 0x2f
        /*034a*/ 	.short	(.L_141 - .L_140)
	.align		4
.L_140:
        /*034c*/ 	.word	index@(_Z7reduce1IfEvPT_S1_j)
        /*0350*/ 	.word	0x0000000a


	//----- nvinfo : EIATTR_FRAME_SIZE
	.align		4
.L_141:
        /*0354*/ 	.byte	0x04, 0x11
        /*0356*/ 	.short	(.L_143 - .L_142)
	.align		4
.L_142:
        /*0358*/ 	.word	index@(_Z7reduce1IfEvPT_S1_j)
        /*035c*/ 	.word	0x00000000


	//----- nvinfo : EIATTR_REGCOUNT
	.align		4
.L_143:
        /*0360*/ 	.byte	0x04, 0x2f
        /*0362*/ 	.short	(.L_145 - .L_144)
	.align		4
.L_144:
        /*0364*/ 	.word	index@(_Z7reduce2IfEvPT_S1_j)
        /*0368*/ 	.word	0x0000000b


	//----- nvinfo : EIATTR_FRAME_SIZE
	.align		4
.L_145:
        /*036c*/ 	.byte	0x04, 0x11
        /*036e*/ 	.short	(.L_147 - .L_146)
	.align		4
.L_146:
        /*0370*/ 	.word	index@(_Z7reduce2IfEvPT_S1_j)
        /*0374*/ 	.word	0x00000000


	//----- nvinfo : EIATTR_REGCOUNT
	.align		4
.L_147:
        /*0378*/ 	.byte	0x04, 0x2f
        /*037a*/ 	.short	(.L_149 - .L_148)
	.align		4
.L_148:
        /*037c*/ 	.word	index@(_Z7reduce3IfEvPT_S1_j)
        /*0380*/ 	.word	0x00000010


	//----- nvinfo : EIATTR_FRAME_SIZE
	.align		4
.L_149:
        /*0384*/ 	.byte	0x04, 0x11
        /*0386*/ 	.short	(.L_151 - .L_150)
	.align		4
.L_150:
        /*0388*/ 	.word	index@(_Z7reduce3IfEvPT_S1_j)
        /*038c*/ 	.word	0x00000000


	//----- nvinfo : EIATTR_REGCOUNT
	.align		4
.L_151:
        /*0390*/ 	.byte	0x04, 0x2f
        /*0392*/ 	.short	(.L_153 - .L_152)
	.align		4
.L_152:
        /*0394*/ 	.word	index@(_Z7reduce4IfLj512EEvPT_S1_j)
        /*0398*/ 	.word	0x0000000d


	//----- nvinfo : EIATTR_FRAME_SIZE
	.align		4
.L_153:
        /*039c*/ 	.byte	0x04, 0x11
        /*039e*/ 	.short	(.L_155 - .L_154)
	.align		4
.L_154:
        /*03a0*/ 	.word	index@(_Z7reduce4IfLj512EEvPT_S1_j)
        /*03a4*/ 	.word	0x00000000


	//----- nvinfo : EIATTR_REGCOUNT
	.align		4
.L_155:
        /*03a8*/ 	.byte	0x04, 0x2f
        /*03aa*/ 	.short	(.L_157 - .L_156)
	.align		4
.L_156:
        /*03ac*/ 	.word	index@(_Z7reduce4IfLj256EEvPT_S1_j)
        /*03b0*/ 	.word	0x0000000d


	//----- nvinfo : EIATTR_FRAME_SIZE
	.align		4
.L_157:
        /*03b4*/ 	.byte	0x04, 0x11
        /*03b6*/ 	.short	(.L_159 - .L_158)
	.align		4
.L_158:
        /*03b8*/ 	.word	index@(_Z7reduce4IfLj256EEvPT_S1_j)
        /*03bc*/ 	.word	0x00000000


	//----- nvinfo : EIATTR_REGCOUNT
	.align		4
.L_159:
        /*03c0*/ 	.byte	0x04, 0x2f
        /*03c2*/ 	.short	(.L_161 - .L_160)
	.align		4
.L_160:
        /*03c4*/ 	.word	index@(_Z7reduce4IfLj128EEvPT_S1_j)
        /*03c8*/ 	.word	0x0000000d


	//----- nvinfo : EIATTR_FRAME_SIZE
	.align		4
.L_161:
        /*03cc*/ 	.byte	0x04, 0x11
        /*03ce*/ 	.short	(.L_163 - .L_162)
	.align		4
.L_162:
        /*03d0*/ 	.word	index@(_Z7reduce4IfLj128EEvPT_S1_j)
        /*03d4*/ 	.word	0x00000000


	//----- nvinfo : EIATTR_REGCOUNT
	.align		4
.L_163:
        /*03d8*/ 	.byte	0x04, 0x2f
        /*03da*/ 	.short	(.L_165 - .L_164)
	.align		4
.L_164:
        /*03dc*/ 	.word	index@(_Z7reduce4IfLj64EEvPT_S1_j)
        /*03e0*/ 	.word	0x0000000d


	//----- nvinfo : EIATTR_FRAME_SIZE
	.align		4
.L_165:
        /*03e4*/ 	.byte	0x04, 0x11
        /*03e6*/ 	.short	(.L_167 - .L_166)
	.align		4
.L_166:
        /*03e8*/ 	.word	index@(_Z7reduce4IfLj64EEvPT_S1_j)
        /*03ec*/ 	.word	0x00000000


	//----- nvinfo : EIATTR_REGCOUNT
	.align		4
.L_167:
        /*03f0*/ 	.byte	0x04, 0x2f
        /*03f2*/ 	.short	(.L_169 - .L_168)
	.align		4
.L_168:
        /*03f4*/ 	.word	index@(_Z7reduce4IfLj32EEvPT_S1_j)
        /*03f8*/ 	.word	0x0000000e


	//----- nvinfo : EIATTR_FRAME_SIZE
	.align		4
.L_169:
        /*03fc*/ 	.byte	0x04, 0x11
        /*03fe*/ 	.short	(.L_171 - .L_170)
	.align		4
.L_170:
        /*0400*/ 	.word	index@(_Z7reduce4IfLj32EEvPT_S1_j)
        /*0404*/ 	.word	0x00000000


	//----- nvinfo : EIATTR_REGCOUNT
	.align		4
.L_171:
        /*0408*/ 	.byte	0x04, 0x2f
        /*040a*/ 	.short	(.L_173 - .L_172)
	.align		4
.L_172:
        /*040c*/ 	.word	index@(_Z7reduce4IfLj16EEvPT_S1_j)
        /*0410*/ 	.word	0x0000000e


	//----- nvinfo : EIATTR_FRAME_SIZE
	.align		4
.L_173:
        /*0414*/ 	.byte	0x04, 0x11
        /*0416*/ 	.short	(.L_175 - .L_174)
	.align		4
.L_174:
        /*0418*/ 	.word	index@(_Z7reduce4IfLj16EEvPT_S1_j)
        /*041c*/ 	.word	0x00000000


	//----- nvinfo : EIATTR_REGCOUNT
	.align		4
.L_175:
        /*0420*/ 	.byte	0x04, 0x2f
        /*0422*/ 	.short	(.L_177 - .L_176)
	.align		4
.L_176:
        /*0424*/ 	.word	index@(_Z7reduce4IfLj8EEvPT_S1_j)
        /*0428*/ 	.word	0x00000010


	//----- nvinfo : EIATTR_FRAME_SIZE
	.align		4
.L_177:
        /*042c*/ 	.byte	0x04, 0x11
        /*042e*/ 	.short	(.L_179 - .L_178)
	.align		4
.L_178:
        /*0430*/ 	.word	index@(_Z7reduce4IfLj8EEvPT_S1_j)
        /*0434*/ 	.word	0x00000000


	//----- nvinfo : EIATTR_REGCOUNT
	.align		4
.L_179:
        /*0438*/ 	.byte	0x04, 0x2f
        /*043a*/ 	.short	(.L_181 - .L_180)
	.align		4
.L_180:
        /*043c*/ 	.word	index@(_Z7reduce4IfLj4EEvPT_S1_j)
        /*0440*/ 	.word	0x00000010


	//----- nvinfo : EIATTR_FRAME_SIZE
	.align		4
.L_181:
        /*0444*/ 	.byte	0x04, 0x11
        /*0446*/ 	.short	(.L_183 - .L_182)
	.align		4
.L_182:
        /*0448*/ 	.word	index@(_Z7reduce4IfLj4EEvPT_S1_j)
        /*044c*/ 	.word	0x00000000


	//----- nvinfo : EIATTR_REGCOUNT
	.align		4
.L_183:
        /*0450*/ 	.byte	0x04, 0x2f
        /*0452*/ 	.short	(.L_185 - .L_184)
	.align		4
.L_184:
        /*0454*/ 	.word	index@(_Z7reduce4IfLj2EEvPT_S1_j)
        /*0458*/ 	.word	0x00000010


	//----- nvinfo : EIATTR_FRAME_SIZE
	.align		4
.L_185:
        /*045c*/ 	.byte	0x04, 0x11
        /*045e*/ 	.short	(.L_187 - .L_186)
	.align		4
.L_186:
        /*0460*/ 	.word	index@(_Z7reduce4IfLj2EEvPT_S1_j)
        /*0464*/ 	.word	0x00000000


	//----- nvinfo : EIATTR_REGCOUNT
	.align		4
.L_187:
        /*0468*/ 	.byte	0x04, 0x2f
        /*046a*/ 	.short	(.L_189 - .L_188)
	.align		4
.L_188:
        /*046c*/ 	.word	index@(_Z7reduce4IfLj1EEvPT_S1_j)
        /*0470*/ 	.word	0x00000010


	//----- nvinfo : EIATTR_FRAME_SIZE
	.align		4
.L_189:
        /*0474*/ 	.byte	0x04, 0x11
        /*0476*/ 	.short	(.L_191 - .L_190)
	.align		4
.L_190:
        /*0478*/ 	.word	index@(_Z7reduce4IfLj1EEvPT_S1_j)
        /*047c*/ 	.word	0x00000000


	//----- nvinfo : EIATTR_REGCOUNT
	.align		4
.L_191:
        /*0480*/ 	.byte	0x04, 0x2f
        /*0482*/ 	.short	(.L_193 - .L_192)
	.align		4
.L_192:
        /*0484*/ 	.word	index@(_Z7reduce5IfLj512EEvPT_S1_j)
        /*0488*/ 	.word	0x0000000d


	//----- nvinfo : EIATTR_FRAME_SIZE
	.align		4
.L_193:
        /*048c*/ 	.byte	0x04, 0x11
        /*048e*/ 	.short	(.L_195 - .L_194)
	.align		4
.L_194:
        /*0490*/ 	.word	index@(_Z7reduce5IfLj512EEvPT_S1_j)
        /*0494*/ 	.word	0x00000000


	//----- nvinfo : EIATTR_REGCOUNT
	.align		4
.L_195:
        /*0498*/ 	.byte	0x04, 0x2f
        /*049a*/ 	.short	(.L_197 - .L_196)
	.align		4
.L_196:
        /*049c*/ 	.word	index@(_Z7reduce5IfLj256EEvPT_S1_j)
        /*04a0*/ 	.word	0x0000000e


	//----- nvinfo : EIATTR_FRAME_SIZE
	.align		4
.L_197:
        /*04a4*/ 	.byte	0x04, 0x11
        /*04a6*/ 	.short	(.L_199 - .L_198)
	.align		4
.L_198:
        /*04a8*/ 	.word	index@(_Z7reduce5IfLj256EEvPT_S1_j)
        /*04ac*/ 	.word	0x00000000


	//----- nvinfo : EIATTR_REGCOUNT
	.align		4
.L_199:
        /*04b0*/ 	.byte	0x04, 0x2f
        /*04b2*/ 	.short	(.L_201 - .L_200)
	.align		4
.L_200:
        /*04b4*/ 	.word	index@(_Z7reduce5IfLj128EEvPT_S1_j)
        /*04b8*/ 	.word	0x0000000e


	//----- nvinfo : EIATTR_FRAME_SIZE
	.align		4
.L_201:
        /*04bc*/ 	.byte	0x04, 0x11
        /*04be*/ 	.short	(.L_203 - .L_202)
	.align		4
.L_202:
        /*04c0*/ 	.word	index@(_Z7reduce5IfLj128EEvPT_S1_j)
        /*04c4*/ 	.word	0x00000000


	//----- nvinfo : EIATTR_REGCOUNT
	.align		4
.L_203:
        /*04c8*/ 	.byte	0x04, 0x2f
        /*04ca*/ 	.short	(.L_205 - .L_204)
	.align		4
.L_204:
        /*04cc*/ 	.word	index@(_Z7reduce5IfLj64EEvPT_S1_j)
        /*04d0*/ 	.word	0x0000000e


	//----- nvinfo : EIATTR_FRAME_SIZE
	.align		4
.L_205:
        /*04d4*/ 	.byte	0x04, 0x11
        /*04d6*/ 	.short	(.L_207 - .L_206)
	.align		4
.L_206:
        /*04d8*/ 	.word	index@(_Z7reduce5IfLj64EEvPT_S1_j)
        /*04dc*/ 	.word	0x00000000


	//----- nvinfo : EIATTR_REGCOUNT
	.align		4
.L_207:
        /*04e0*/ 	.byte	0x04, 0x2f
        /*04e2*/ 	.short	(.L_209 - .L_208)
	.align		4
.L_208:
        /*04e4*/ 	.word	index@(_Z7reduce5IfLj32EEvPT_S1_j)
        /*04e8*/ 	.word	0x0000000e


	//----- nvinfo : EIATTR_FRAME_SIZE
	.align		4
.L_209:
        /*04ec*/ 	.byte	0x04, 0x11
        /*04ee*/ 	.short	(.L_211 - .L_210)
	.align		4
.L_210:
        /*04f0*/ 	.word	index@(_Z7reduce5IfLj32EEvPT_S1_j)
        /*04f4*/ 	.word	0x00000000


	//----- nvinfo : EIATTR_REGCOUNT
	.align		4
.L_211:
        /*04f8*/ 	.byte	0x04, 0x2f
        /*04fa*/ 	.short	(.L_213 - .L_212)
	.align		4
.L_212:
        /*04fc*/ 	.word	index@(_Z7reduce5IfLj16EEvPT_S1_j)
        /*0500*/ 	.word	0x0000000e


	//----- nvinfo : EIATTR_FRAME_SIZE
	.align		4
.L_213:
        /*0504*/ 	.byte	0x04, 0x11
        /*0506*/ 	.short	(.L_215 - .L_214)
	.align		4
.L_214:
        /*0508*/ 	.word	index@(_Z7reduce5IfLj16EEvPT_S1_j)
        /*050c*/ 	.word	0x00000000


	//----- nvinfo : EIATTR_REGCOUNT
	.align		4
.L_215:
        /*0510*/ 	.byte	0x04, 0x2f
        /*0512*/ 	.short	(.L_217 - .L_216)
	.align		4
.L_216:
        /*0514*/ 	.word	index@(_Z7reduce5IfLj8EEvPT_S1_j)
        /*0518*/ 	.word	0x0000000e


	//----- nvinfo : EIATTR_FRAME_SIZE
	.align		4
.L_217:
        /*051c*/ 	.byte	0x04, 0x11
        /*051e*/ 	.short	(.L_219 - .L_218)
	.align		4
.L_218:
        /*0520*/ 	.word	index@(_Z7reduce5IfLj8EEvPT_S1_j)
        /*0524*/ 	.word	0x00000000


	//----- nvinfo : EIATTR_REGCOUNT
	.align		4
.L_219:
        /*0528*/ 	.byte	0x04, 0x2f
        /*052a*/ 	.short	(.L_221 - .L_220)
	.align		4
.L_220:
        /*052c*/ 	.word	index@(_Z7reduce5IfLj4EEvPT_S1_j)
        /*0530*/ 	.word	0x0000000e


	//----- nvinfo : EIATTR_FRAME_SIZE
	.align		4
.L_221:
        /*0534*/ 	.byte	0x04, 0x11
        /*0536*/ 	.short	(.L_223 - .L_222)
	.align		4
.L_222:
        /*0538*/ 	.word	index@(_Z7reduce5IfLj4EEvPT_S1_j)
        /*053c*/ 	.word	0x00000000


	//----- nvinfo : EIATTR_REGCOUNT
	.align		4
.L_223:
        /*0540*/ 	.byte	0x04, 0x2f
        /*0542*/ 	.short	(.L_225 - .L_224)
	.align		4
.L_224:
        /*0544*/ 	.word	index@(_Z7reduce5IfLj2EEvPT_S1_j)
        /*0548*/ 	.word	0x0000000e


	//----- nvinfo : EIATTR_FRAME_SIZE
	.align		4
.L_225:
        /*054c*/ 	.byte	0x04, 0x11
        /*054e*/ 	.short	(.L_227 - .L_226)
	.align		4
.L_226:
        /*0550*/ 	.word	index@(_Z7reduce5IfLj2EEvPT_S1_j)
        /*0554*/ 	.word	0x00000000


	//----- nvinfo : EIATTR_REGCOUNT
	.align		4
.L_227:
        /*0558*/ 	.byte	0x04, 0x2f
        /*055a*/ 	.short	(.L_229 - .L_228)
	.align		4
.L_228:
        /*055c*/ 	.word	index@(_Z7reduce5IfLj1EEvPT_S1_j)
        /*0560*/ 	.word	0x0000000e


	//----- nvinfo : EIATTR_FRAME_SIZE
	.align		4
.L_229:
        /*0564*/ 	.byte	0x04, 0x11
        /*0566*/ 	.short	(.L_231 - .L_230)
	.align		4
.L_230:
        /*0568*/ 	.word	index@(_Z7reduce5IfLj1EEvPT_S1_j)
        /*056c*/ 	.word	0x00000000


	//----- nvinfo : EIATTR_REGCOUNT
	.align		4
.L_231:
        /*0570*/ 	.byte	0x04, 0x2f
        /*0572*/ 	.short	(.L_233 - .L_232)
	.align		4
.L_232:
        /*0574*/ 	.word	index@(_Z7reduce6IfLj512ELb1EEvPT_S1_j)
        /*0578*/ 	.word	0x0000000f


	//----- nvinfo : EIATTR_FRAME_SIZE
	.align		4
.L_233:
        /*057c*/ 	.byte	0x04, 0x11
        /*057e*/ 	.short	(.L_235 - .L_234)
	.align		4
.L_234:
        /*0580*/ 	.word	index@(_Z7reduce6IfLj512ELb1EEvPT_S1_j)
        /*0584*/ 	.word	0x00000000


	//----- nvinfo : EIATTR_REGCOUNT
	.align		4
.L_235:
        /*0588*/ 	.byte	0x04, 0x2f
        /*058a*/ 	.short	(.L_237 - .L_236)
	.align		4
.L_236:
        /*058c*/ 	.word	index@(_Z7reduce6IfLj256ELb1EEvPT_S1_j)
        /*0590*/ 	.word	0x0000000e


	//----- nvinfo : EIATTR_FRAME_SIZE
	.align		4
.L_237:
        /*0594*/ 	.byte	0x04, 0x11
        /*0596*/ 	.short	(.L_239 - .L_238)
	.align		4
.L_238:
        /*0598*/ 	.word	index@(_Z7reduce6IfLj256ELb1EEvPT_S1_j)
        /*059c*/ 	.word	0x00000000


	//----- nvinfo : EIATTR_REGCOUNT
	.align		4
.L_239:
        /*05a0*/ 	.byte	0x04, 0x2f
        /*05a2*/ 	.short	(.L_241 - .L_240)
	.align		4
.L_240:
        /*05a4*/ 	.word	index@(_Z7reduce6IfLj128ELb1EEvPT_S1_j)
        /*05a8*/ 	.word	0x0000000e


	//----- nvinfo : EIATTR_FRAME_SIZE
	.align		4
.L_241:
        /*05ac*/ 	.byte	0x04, 0x11
        /*05ae*/ 	.short	(.L_243 - .L_242)
	.align		4
.L_242:
        /*05b0*/ 	.word	index@(_Z7reduce6IfLj128ELb1EEvPT_S1_j)
        /*05b4*/ 	.word	0x00000000


	//----- nvinfo : EIATTR_REGCOUNT
	.align		4
.L_243:
        /*05b8*/ 	.byte	0x04, 0x2f
        /*05ba*/ 	.short	(.L_245 - .L_244)
	.align		4
.L_244:
        /*05bc*/ 	.word	index@(_Z7reduce6IfLj64ELb1EEvPT_S1_j)
        /*05c0*/ 	.word	0x0000000e


	//----- nvinfo : EIATTR_FRAME_SIZE
	.align		4
.L_245:
        /*05c4*/ 	.byte	0x04, 0x11
        /*05c6*/ 	.short	(.L_247 - .L_246)
	.align		4
.L_246:
        /*05c8*/ 	.word	index@(_Z7reduce6IfLj64ELb1EEvPT_S1_j)
        /*05cc*/ 	.word	0x00000000


	//----- nvinfo : EIATTR_REGCOUNT
	.align		4
.L_247:
        /*05d0*/ 	.byte	0x04, 0x2f
        /*05d2*/ 	.short	(.L_249 - .L_248)
	.align		4
.L_248:
        /*05d4*/ 	.word	index@(_Z7reduce6IfLj32ELb1EEvPT_S1_j)
        /*05d8*/ 	.word	0x0000000e


	//----- nvinfo : EIATTR_FRAME_SIZE
	.align		4
.L_249:
        /*05dc*/ 	.byte	0x04, 0x11
        /*05de*/ 	.short	(.L_251 - .L_250)
	.align		4
.L_250:
        /*05e0*/ 	.word	index@(_Z7reduce6IfLj32ELb1EEvPT_S1_j)
        /*05e4*/ 	.word	0x00000000


	//----- nvinfo : EIATTR_REGCOUNT
	.align		4
.L_251:
        /*05e8*/ 	.byte	0x04, 0x2f
        /*05ea*/ 	.short	(.L_253 - .L_252)
	.align		4
.L_252:
        /*05ec*/ 	.word	index@(_Z7reduce6IfLj16ELb1EEvPT_S1_j)
        /*05f0*/ 	.word	0x0000000e


	//----- nvinfo : EIATTR_FRAME_SIZE
	.align		4
.L_253:
        /*05f4*/ 	.byte	0x04, 0x11
        /*05f6*/ 	.short	(.L_255 - .L_254)
	.align		4
.L_254:
        /*05f8*/ 	.word	index@(_Z7reduce6IfLj16ELb1EEvPT_S1_j)
        /*05fc*/ 	.word	0x00000000


	//----- nvinfo : EIATTR_REGCOUNT
	.align		4
.L_255:
        /*0600*/ 	.byte	0x04, 0x2f
        /*0602*/ 	.short	(.L_257 - .L_256)
	.align		4
.L_256:
        /*0604*/ 	.word	index@(_Z7reduce6IfLj8ELb1EEvPT_S1_j)
        /*0608*/ 	.word	0x0000000e


	//----- nvinfo : EIATTR_FRAME_SIZE
	.align		4
.L_257:
        /*060c*/ 	.byte	0x04, 0x11
        /*060e*/ 	.short	(.L_259 - .L_258)
	.align		4
.L_258:
        /*0610*/ 	.word	index@(_Z7reduce6IfLj8ELb1EEvPT_S1_j)
        /*0614*/ 	.word	0x00000000


	//----- nvinfo : EIATTR_REGCOUNT
	.align		4
.L_259:
        /*0618*/ 	.byte	0x04, 0x2f
        /*061a*/ 	.short	(.L_261 - .L_260)
	.align		4
.L_260:
        /*061c*/ 	.word	index@(_Z7reduce6IfLj4ELb1EEvPT_S1_j)
        /*0620*/ 	.word	0x0000000e


	//----- nvinfo : EIATTR_FRAME_SIZE
	.align		4
.L_261:
        /*0624*/ 	.byte	0x04, 0x11
        /*0626*/ 	.short	(.L_263 - .L_262)
	.align		4
.L_262:
        /*0628*/ 	.word	index@(_Z7reduce6IfLj4ELb1EEvPT_S1_j)
        /*062c*/ 	.word	0x00000000


	//----- nvinfo : EIATTR_REGCOUNT
	.align		4
.L_263:
        /*0630*/ 	.byte	0x04, 0x2f
        /*0632*/ 	.short	(.L_265 - .L_264)
	.align		4
.L_264:
        /*0634*/ 	.word	index@(_Z7reduce6IfLj2ELb1EEvPT_S1_j)
        /*0638*/ 	.word	0x0000000e


	//----- nvinfo : EIATTR_FRAME_SIZE
	.align		4
.L_265:
        /*063c*/ 	.byte	0x04, 0x11
        /*063e*/ 	.short	(.L_267 - .L_266)
	.align		4
.L_266:
        /*0640*/ 	.word	index@(_Z7reduce6IfLj2ELb1EEvPT_S1_j)
        /*0644*/ 	.word	0x00000000


	//----- nvinfo : EIATTR_REGCOUNT
	.align		4
.L_267:
        /*0648*/ 	.byte	0x04, 0x2f
        /*064a*/ 	.short	(.L_269 - .L_268)
	.align		4
.L_268:
        /*064c*/ 	.word	index@(_Z7reduce6IfLj1ELb1EEvPT_S1_j)
        /*0650*/ 	.word	0x00000010


	//----- nvinfo : EIATTR_FRAME_SIZE
	.align		4
.L_269:
        /*0654*/ 	.byte	0x04, 0x11
        /*0656*/ 	.short	(.L_271 - .L_270)
	.align		4
.L_270:
        /*0658*/ 	.word	index@(_Z7reduce6IfLj1ELb1EEvPT_S1_j)
        /*065c*/ 	.word	0x00000000


	//----- nvinfo : EIATTR_REGCOUNT
	.align		4
.L_271:
        /*0660*/ 	.byte	0x04, 0x2f
        /*0662*/ 	.short	(.L_273 - .L_272)
	.align		4
.L_272:
        /*0664*/ 	.word	index@(_Z7reduce0IdEvPT_S1_j)
        /*0668*/ 	.word	0x0000000d


	//----- nvinfo : EIATTR_FRAME_SIZE
	.align		4
.L_273:
        /*066c*/ 	.byte	0x04, 0x11
        /*066e*/ 	.short	(.L_275 - .L_274)
	.align		4
.L_274:
        /*0670*/ 	.word	index@(_Z7reduce0IdEvPT_S1_j)
        /*0674*/ 	.word	0x00000000


	//----- nvinfo : EIATTR_REGCOUNT
	.align		4
.L_275:
        /*0678*/ 	.byte	0x04, 0x2f
        /*067a*/ 	.short	(.L_277 - .L_276)
	.align		4
.L_276:
        /*067c*/ 	.word	index@(_Z7reduce1IdEvPT_S1_j)
        /*0680*/ 	.word	0x0000000c


	//----- nvinfo : EIATTR_FRAME_SIZE
	.align		4
.L_277:
        /*0684*/ 	.byte	0x04, 0x11
        /*0686*/ 	.short	(.L_279 - .L_278)
	.align		4
.L_278:
        /*0688*/ 	.word	index@(_Z7reduce1IdEvPT_S1_j)
        /*068c*/ 	.word	0x00000000


	//----- nvinfo : EIATTR_REGCOUNT
	.align		4
.L_279:
        /*0690*/ 	.byte	0x04, 0x2f
        /*0692*/ 	.short	(.L_281 - .L_280)
	.align		4
.L_280:
        /*0694*/ 	.word	index@(_Z7reduce2IdEvPT_S1_j)
        /*0698*/ 	.word	0x0000000d


	//----- nvinfo : EIATTR_FRAME_SIZE
	.align		4
.L_281:
        /*069c*/ 	.byte	0x04, 0x11
        /*069e*/ 	.short	(.L_283 - .L_282)
	.align		4
.L_282:
        /*06a0*/ 	.word	index@(_Z7reduce2IdEvPT_S1_j)
        /*06a4*/ 	.word	0x00000000


	//----- nvinfo : EIATTR_REGCOUNT
	.align		4
.L_283:
        /*06a8*/ 	.byte	0x04, 0x2f
        /*06aa*/ 	.short	(.L_285 - .L_284)
	.align		4
.L_284:
        /*06ac*/ 	.word	index@(_Z7reduce3IdEvPT_S1_j)
        /*06b0*/ 	.word	0x00000010


	//----- nvinfo : EIATTR_FRAME_SIZE
	.align		4
.L_285:
        /*06b4*/ 	.byte	0x04, 0x11
        /*06b6*/ 	.short	(.L_287 - .L_286)
	.align		4
.L_286:
        /*06b8*/ 	.word	index@(_Z7reduce3IdEvPT_S1_j)
        /*06bc*/ 	.word	0x00000000


	//----- nvinfo : EIATTR_REGCOUNT
	.align		4
.L_287:
        /*06c0*/ 	.byte	0x04, 0x2f
        /*06c2*/ 	.short	(.L_289 - .L_288)
	.align		4
.L_288:
        /*06c4*/ 	.word	index@(_Z7reduce4IdLj512EEvPT_S1_j)
        /*06c8*/ 	.word	0x00000010


	//----- nvinfo : EIATTR_FRAME_SIZE
	.align		4
.L_289:
        /*06cc*/ 	.byte	0x04, 0x11
        /*06ce*/ 	.short	(.L_291 - .L_290)
	.align		4
.L_290:
        /*06d0*/ 	.word	index@(_Z7reduce4IdLj512EEvPT_S1_j)
        /*06d4*/ 	.word	0x00000000


	//----- nvinfo : EIATTR_REGCOUNT
	.align		4
.L_291:
        /*06d8*/ 	.byte	0x04, 0x2f
        /*06da*/ 	.short	(.L_293 - .L_292)
	.align		4
.L_292:
        /*06dc*/ 	.word	index@(_Z7reduce4IdLj256EEvPT_S1_j)
        /*06e0*/ 	.word	0x00000010


	//----- nvinfo : EIATTR_FRAME_SIZE
	.align		4
.L_293:
        /*06e4*/ 	.byte	0x04, 0x11
        /*06e6*/ 	.short	(.L_295 - .L_294)
	.align		4
.L_294:
        /*06e8*/ 	.word	index@(_Z7reduce4IdLj256EEvPT_S1_j)
        /*06ec*/ 	.word	0x00000000


	//----- nvinfo : EIATTR_REGCOUNT
	.align		4
.L_295:
        /*06f0*/ 	.byte	0x04, 0x2f
        /*06f2*/ 	.short	(.L_297 - .L_296)
	.align		4
.L_296:
        /*06f4*/ 	.word	index@(_Z7reduce4IdLj128EEvPT_S1_j)
        /*06f8*/ 	.word	0x00000010


	//----- nvinfo : EIATTR_FRAME_SIZE
	.align		4
.L_297:
        /*06fc*/ 	.byte	0x04, 0x11
        /*06fe*/ 	.short	(.L_299 - .L_298)
	.align		4
.L_298:
        /*0700*/ 	.word	index@(_Z7reduce4IdLj128EEvPT_S1_j)
        /*0704*/ 	.word	0x00000000


	//----- nvinfo : EIATTR_REGCOUNT
	.align		4
.L_299:
        /*0708*/ 	.byte	0x04, 0x2f
        /*070a*/ 	.short	(.L_301 - .L_300)
	.align		4
.L_300:
        /*070c*/ 	.word	index@(_Z7reduce4IdLj64EEvPT_S1_j)
        /*0710*/ 	.word	0x00000010


	//----- nvinfo : EIATTR_FRAME_SIZE
	.align		4
.L_301:
        /*0714*/ 	.byte	0x04, 0x11
        /*0716*/ 	.short	(.L_303 - .L_302)
	.align		4
.L_302:
        /*0718*/ 	.word	index@(_Z7reduce4IdLj64EEvPT_S1_j)
        /*071c*/ 	.word	0x00000000


	//----- nvinfo : EIATTR_REGCOUNT
	.align		4
.L_303:
        /*0720*/ 	.byte	0x04, 0x2f
        /*0722*/ 	.short	(.L_305 - .L_304)
	.align		4
.L_304:
        /*0724*/ 	.word	index@(_Z7reduce4IdLj32EEvPT_S1_j)
        /*0728*/ 	.word	0x00000010


	//----- nvinfo : EIATTR_FRAME_SIZE
	.align		4
.L_305:
        /*072c*/ 	.byte	0x04, 0x11
        /*072e*/ 	.short	(.L_307 - .L_306)
	.align		4
.L_306:
        /*0730*/ 	.word	index@(_Z7reduce4IdLj32EEvPT_S1_j)
        /*0734*/ 	.word	0x00000000


	//----- nvinfo : EIATTR_REGCOUNT
	.align		4
.L_307:
        /*0738*/ 	.byte	0x04, 0x2f
        /*073a*/ 	.short	(.L_309 - .L_308)
	.align		4
.L_308:
        /*073c*/ 	.word	index@(_Z7reduce4IdLj16EEvPT_S1_j)
        /*0740*/ 	.word	0x00000010


	//----- nvinfo : EIATTR_FRAME_SIZE
	.align		4
.L_309:
        /*0744*/ 	.byte	0x04, 0x11
        /*0746*/ 	.short	(.L_311 - .L_310)
	.align		4
.L_310:
        /*0748*/ 	.word	index@(_Z7reduce4IdLj16EEvPT_S1_j)
        /*074c*/ 	.word	0x00000000


	//----- nvinfo : EIATTR_REGCOUNT
	.align		4
.L_311:
        /*0750*/ 	.byte	0x04, 0x2f
        /*0752*/ 	.short	(.L_313 - .L_312)
	.align		4
.L_312:
        /*0754*/ 	.word	index@(_Z7reduce4IdLj8EEvPT_S1_j)
        /*0758*/ 	.word	0x0000000e


	//----- nvinfo : EIATTR_FRAME_SIZE
	.align		4
.L_313:
        /*075c*/ 	.byte	0x04, 0x11
        /*075e*/ 	.short	(.L_315 - .L_314)
	.align		4
.L_314:
        /*0760*/ 	.word	index@(_Z7reduce4IdLj8EEvPT_S1_j)
        /*0764*/ 	.word	0x00000000


	//----- nvinfo : EIATTR_REGCOUNT
	.align		4
.L_315:
        /*0768*/ 	.byte	0x04, 0x2f
        /*076a*/ 	.short	(.L_317 - .L_316)
	.align		4
.L_316:
        /*076c*/ 	.word	index@(_Z7reduce4IdLj4EEvPT_S1_j)
        /*0770*/ 	.word	0x0000000e


	//----- nvinfo : EIATTR_FRAME_SIZE
	.align		4
.L_317:
        /*0774*/ 	.byte	0x04, 0x11
        /*0776*/ 	.short	(.L_319 - .L_318)
	.align		4
.L_318:
        /*0778*/ 	.word	index@(_Z7reduce4IdLj4EEvPT_S1_j)
        /*077c*/ 	.word	0x00000000


	//----- nvinfo : EIATTR_REGCOUNT
	.align		4
.L_319:
        /*0780*/ 	.byte	0x04, 0x2f
        /*0782*/ 	.short	(.L_321 - .L_320)
	.align		4
.L_320:
        /*0784*/ 	.word	index@(_Z7reduce4IdLj2EEvPT_S1_j)
        /*0788*/ 	.word	0x0000000e


	//----- nvinfo : EIATTR_FRAME_SIZE
	.align		4
.L_321:
        /*078c*/ 	.byte	0x04, 0x11
        /*078e*/ 	.short	(.L_323 - .L_322)
	.align		4
.L_322:
        /*0790*/ 	.word	index@(_Z7reduce4IdLj2EEvPT_S1_j)
        /*0794*/ 	.word	0x00000000


	//----- nvinfo : EIATTR_REGCOUNT
	.align		4
.L_323:
        /*0798*/ 	.byte	0x04, 0x2f
        /*079a*/ 	.short	(.L_325 - .L_324)
	.align		4
.L_324:
        /*079c*/ 	.word	index@(_Z7reduce4IdLj1EEvPT_S1_j)
        /*07a0*/ 	.word	0x00000010


	//----- nvinfo : EIATTR_FRAME_SIZE
	.align		4
.L_325:
        /*07a4*/ 	.byte	0x04, 0x11
        /*07a6*/ 	.short	(.L_327 - .L_326)
	.align		4
.L_326:
        /*07a8*/ 	.word	index@(_Z7reduce4IdLj1EEvPT_S1_j)
        /*07ac*/ 	.word	0x00000000


	//----- nvinfo : EIATTR_REGCOUNT
	.align		4
.L_327:
        /*07b0*/ 	.byte	0x04, 0x2f
        /*07b2*/ 	.short	(.L_329 - .L_328)
	.align		4
.L_328:
        /*07b4*/ 	.word	index@(_Z7reduce5IdLj512EEvPT_S1_j)
        /*07b8*/ 	.word	0x00000010


	//----- nvinfo : EIATTR_FRAME_SIZE
	.align		4
.L_329:
        /*07bc*/ 	.byte	0x04, 0x11
        /*07be*/ 	.short	(.L_331 - .L_330)
	.align		4
.L_330:
        /*07c0*/ 	.word	index@(_Z7reduce5IdLj512EEvPT_S1_j)
        /*07c4*/ 	.word	0x00000000


	//----- nvinfo : EIATTR_REGCOUNT
	.align		4
.L_331:
        /*07c8*/ 	.byte	0x04, 0x2f
        /*07ca*/ 	.short	(.L_333 - .L_332)
	.align		4
.L_332:
        /*07cc*/ 	.word	index@(_Z7reduce5IdLj256EEvPT_S1_j)
        /*07d0*/ 	.word	0x00000010


	//----- nvinfo : EIATTR_FRAME_SIZE
	.align		4
.L_333:
        /*07d4*/ 	.byte	0x04, 0x11
        /*07d6*/ 	.short	(.L_335 - .L_334)
	.align		4
.L_334:
        /*07d8*/ 	.word	index@(_Z7reduce5IdLj256EEvPT_S1_j)
        /*07dc*/ 	.word	0x00000000


	//----- nvinfo : EIATTR_REGCOUNT
	.align		4
.L_335:
        /*07e0*/ 	.byte	0x04, 0x2f
        /*07e2*/ 	.short	(.L_337 - .L_336)
	.align		4
.L_336:
        /*07e4*/ 	.word	index@(_Z7reduce5IdLj128EEvPT_S1_j)
        /*07e8*/ 	.word	0x00000010


	//----- nvinfo : EIATTR_FRAME_SIZE
	.align		4
.L_337:
        /*07ec*/ 	.byte	0x04, 0x11
        /*07ee*/ 	.short	(.L_339 - .L_338)
	.align		4
.L_338:
        /*07f0*/ 	.word	index@(_Z7reduce5IdLj128EEvPT_S1_j)
        /*07f4*/ 	.word	0x00000000


	//----- nvinfo : EIATTR_REGCOUNT
	.align		4
.L_339:
        /*07f8*/ 	.byte	0x04, 0x2f
        /*07fa*/ 	.short	(.L_341 - .L_340)
	.align		4
.L_340:
        /*07fc*/ 	.word	index@(_Z7reduce5IdLj64EEvPT_S1_j)
        /*0800*/ 	.word	0x00000012


	//----- nvinfo : EIATTR_FRAME_SIZE
	.align		4
.L_341:
        /*0804*/ 	.byte	0x04, 0x11
        /*0806*/ 	.short	(.L_343 - .L_342)
	.align		4
.L_342:
        /*0808*/ 	.word	index@(_Z7reduce5IdLj64EEvPT_S1_j)
        /*080c*/ 	.word	0x00000000


	//----- nvinfo : EIATTR_REGCOUNT
	.align		4
.L_343:
        /*0810*/ 	.byte	0x04, 0x2f
        /*0812*/ 	.short	(.L_345 - .L_344)
	.align		4
.L_344:
        /*0814*/ 	.word	index@(_Z7reduce5IdLj32EEvPT_S1_j)
        /*0818*/ 	.word	0x00000012


	//----- nvinfo : EIATTR_FRAME_SIZE
	.align		4
.L_345:
        /*081c*/ 	.byte	0x04, 0x11
        /*081e*/ 	.short	(.L_347 - .L_346)
	.align		4
.L_346:
        /*0820*/ 	.word	index@(_Z7reduce5IdLj32EEvPT_S1_j)
        /*0824*/ 	.word	0x00000000


	//----- nvinfo : EIATTR_REGCOUNT
	.align		4
.L_347:
        /*0828*/ 	.byte	0x04, 0x2f
        /*082a*/ 	.short	(.L_349 - .L_348)
	.align		4
.L_348:
        /*082c*/ 	.word	index@(_Z7reduce5IdLj16EEvPT_S1_j)
        /*0830*/ 	.word	0x00000010


	//----- nvinfo : EIATTR_FRAME_SIZE
	.align		4
.L_349:
        /*0834*/ 	.byte	0x04, 0x11
        /*0836*/ 	.short	(.L_351 - .L_350)
	.align		4
.L_350:
        /*0838*/ 	.word	index@(_Z7reduce5IdLj16EEvPT_S1_j)
        /*083c*/ 	.word	0x00000000


	//----- nvinfo : EIATTR_REGCOUNT
	.align		4
.L_351:
        /*0840*/ 	.byte	0x04, 0x2f
        /*0842*/ 	.short	(.L_353 - .L_352)
	.align		4
.L_352:
        /*0844*/ 	.word	index@(_Z7reduce5IdLj8EEvPT_S1_j)
        /*0848*/ 	.word	0x0000000e


	//----- nvinfo : EIATTR_FRAME_SIZE
	.align		4
.L_353:
        /*084c*/ 	.byte	0x04, 0x11
        /*084e*/ 	.short	(.L_355 - .L_354)
	.align		4
.L_354:
        /*0850*/ 	.word	index@(_Z7reduce5IdLj8EEvPT_S1_j)
        /*0854*/ 	.word	0x00000000


	//----- nvinfo : EIATTR_REGCOUNT
	.align		4
.L_355:
        /*0858*/ 	.byte	0x04, 0x2f
        /*085a*/ 	.short	(.L_357 - .L_356)
	.align		4
.L_356:
        /*085c*/ 	.word	index@(_Z7reduce5IdLj4EEvPT_S1_j)
        /*0860*/ 	.word	0x0000000e


	//----- nvinfo : EIATTR_FRAME_SIZE
	.align		4
.L_357:
        /*0864*/ 	.byte	0x04, 0x11
        /*0866*/ 	.short	(.L_359 - .L_358)
	.align		4
.L_358:
        /*0868*/ 	.word	index@(_Z7reduce5IdLj4EEvPT_S1_j)
        /*086c*/ 	.word	0x00000000


	//----- nvinfo : EIATTR_REGCOUNT
	.align		4
.L_359:
        /*0870*/ 	.byte	0x04, 0x2f
        /*0872*/ 	.short	(.L_361 - .L_360)
	.align		4
.L_360:
        /*0874*/ 	.word	index@(_Z7reduce5IdLj2EEvPT_S1_j)
        /*0878*/ 	.word	0x0000000e


	//----- nvinfo : EIATTR_FRAME_SIZE
	.align		4
.L_361:
        /*087c*/ 	.byte	0x04, 0x11
        /*087e*/ 	.short	(.L_363 - .L_362)
	.align		4
.L_362:
        /*0880*/ 	.word	index@(_Z7reduce5IdLj2EEvPT_S1_j)
        /*0884*/ 	.word	0x00000000


	//----- nvinfo : EIATTR_REGCOUNT
	.align		4
.L_363:
        /*0888*/ 	.byte	0x04, 0x2f
        /*088a*/ 	.short	(.L_365 - .L_364)
	.align		4
.L_364:
        /*088c*/ 	.word	index@(_Z7reduce5IdLj1EEvPT_S1_j)
        /*0890*/ 	.word	0x0000000e


	//----- nvinfo : EIATTR_FRAME_SIZE
	.align		4
.L_365:
        /*0894*/ 	.byte	0x04, 0x11
        /*0896*/ 	.short	(.L_367 - .L_366)
	.align		4
.L_366:
        /*0898*/ 	.word	index@(_Z7reduce5IdLj1EEvPT_S1_j)
        /*089c*/ 	.word	0x00000000


	//----- nvinfo : EIATTR_REGCOUNT
	.align		4
.L_367:
        /*08a0*/ 	.byte	0x04, 0x2f
        /*08a2*/ 	.short	(.L_369 - .L_368)
	.align		4
.L_368:
        /*08a4*/ 	.word	index@(_Z7reduce6IdLj512ELb1EEvPT_S1_j)
        /*08a8*/ 	.word	0x00000010


	//----- nvinfo : EIATTR_FRAME_SIZE
	.align		4
.L_369:
        /*08ac*/ 	.byte	0x04, 0x11
        /*08ae*/ 	.short	(.L_371 - .L_370)
	.align		4
.L_370:
        /*08b0*/ 	.word	index@(_Z7reduce6IdLj512ELb1EEvPT_S1_j)
        /*08b4*/ 	.word	0x00000000


	//----- nvinfo : EIATTR_REGCOUNT
	.align		4
.L_371:
        /*08b8*/ 	.byte	0x04, 0x2f
        /*08ba*/ 	.short	(.L_373 - .L_372)
	.align		4
.L_372:
        /*08bc*/ 	.word	index@(_Z7reduce6IdLj256ELb1EEvPT_S1_j)
        /*08c0*/ 	.word	0x00000010


	//----- nvinfo : EIATTR_FRAME_SIZE
	.align		4
.L_373:
        /*08c4*/ 	.byte	0x04, 0x11
        /*08c6*/ 	.short	(.L_375 - .L_374)
	.align		4
.L_374:
        /*08c8*/ 	.word	index@(_Z7reduce6IdLj256ELb1EEvPT_S1_j)
        /*08cc*/ 	.word	0x00000000


	//----- nvinfo : EIATTR_REGCOUNT
	.align		4
.L_375:
        /*08d0*/ 	.byte	0x04, 0x2f
        /*08d2*/ 	.short	(.L_377 - .L_376)
	.align		4
.L_376:
        /*08d4*/ 	.word	index@(_Z7reduce6IdLj128ELb1EEvPT_S1_j)
        /*08d8*/ 	.word	0x00000010


	//----- nvinfo : EIATTR_FRAME_SIZE
	.align		4
.L_377:
        /*08dc*/ 	.byte	0x04, 0x11
        /*08de*/ 	.short	(.L_379 - .L_378)
	.align		4
.L_378:
        /*08e0*/ 	.word	index@(_Z7reduce6IdLj128ELb1EEvPT_S1_j)
        /*08e4*/ 	.word	0x00000000


	//----- nvinfo : EIATTR_REGCOUNT
	.align		4
.L_379:
        /*08e8*/ 	.byte	0x04, 0x2f
        /*08ea*/ 	.short	(.L_381 - .L_380)
	.align		4
.L_380:
        /*08ec*/ 	.word	index@(_Z7reduce6IdLj64ELb1EEvPT_S1_j)
        /*08f0*/ 	.word	0x00000012


	//----- nvinfo : EIATTR_FRAME_SIZE
	.align		4
.L_381:
        /*08f4*/ 	.byte	0x04, 0x11
        /*08f6*/ 	.short	(.L_383 - .L_382)
	.align		4
.L_382:
        /*08f8*/ 	.word	index@(_Z7reduce6IdLj64ELb1EEvPT_S1_j)
        /*08fc*/ 	.word	0x00000000


	//----- nvinfo : EIATTR_REGCOUNT
	.align		4
.L_383:
        /*0900*/ 	.byte	0x04, 0x2f
        /*0902*/ 	.short	(.L_385 - .L_384)
	.align		4
.L_384:
        /*0904*/ 	.word	index@(_Z7reduce6IdLj32ELb1EEvPT_S1_j)
        /*0908*/ 	.word	0x00000012


	//----- nvinfo : EIATTR_FRAME_SIZE
	.align		4
.L_385:
        /*090c*/ 	.byte	0x04, 0x11
        /*090e*/ 	.short	(.L_387 - .L_386)
	.align		4
.L_386:
        /*0910*/ 	.word	index@(_Z7reduce6IdLj32ELb1EEvPT_S1_j)
        /*0914*/ 	.word	0x00000000


	//----- nvinfo : EIATTR_REGCOUNT
	.align		4
.L_387:
        /*0918*/ 	.byte	0x04, 0x2f
        /*091a*/ 	.short	(.L_389 - .L_388)
	.align		4
.L_388:
        /*091c*/ 	.word	index@(_Z7reduce6IdLj16ELb1EEvPT_S1_j)
        /*0920*/ 	.word	0x00000010


	//----- nvinfo : EIATTR_FRAME_SIZE
	.align		4
.L_389:
        /*0924*/ 	.byte	0x04, 0x11
        /*0926*/ 	.short	(.L_391 - .L_390)
	.align		4
.L_390:
        /*0928*/ 	.word	index@(_Z7reduce6IdLj16ELb1EEvPT_S1_j)
        /*092c*/ 	.word	0x00000000


	//----- nvinfo : EIATTR_REGCOUNT
	.align		4
.L_391:
        /*0930*/ 	.byte	0x04, 0x2f
        /*0932*/ 	.short	(.L_393 - .L_392)
	.align		4
.L_392:
        /*0934*/ 	.word	index@(_Z7reduce6IdLj8ELb1EEvPT_S1_j)
        /*0938*/ 	.word	0x00000010


	//----- nvinfo : EIATTR_FRAME_SIZE
	.align		4
.L_393:
        /*093c*/ 	.byte	0x04, 0x11
        /*093e*/ 	.short	(.L_395 - .L_394)
	.align		4
.L_394:
        /*0940*/ 	.word	index@(_Z7reduce6IdLj8ELb1EEvPT_S1_j)
        /*0944*/ 	.word	0x00000000


	//----- nvinfo : EIATTR_REGCOUNT
	.align		4
.L_395:
        /*0948*/ 	.byte	0x04, 0x2f
        /*094a*/ 	.short	(.L_397 - .L_396)
	.align		4
.L_396:
        /*094c*/ 	.word	index@(_Z7reduce6IdLj4ELb1EEvPT_S1_j)
        /*0950*/ 	.word	0x00000010


	//----- nvinfo : EIATTR_FRAME_SIZE
	.align		4
.L_397:
        /*0954*/ 	.byte	0x04, 0x11
        /*0956*/ 	.short	(.L_399 - .L_398)
	.align		4
.L_398:
        /*0958*/ 	.word	index@(_Z7reduce6IdLj4ELb1EEvPT_S1_j)
        /*095c*/ 	.word	0x00000000


	//----- nvinfo : EIATTR_REGCOUNT
	.align		4
.L_399:
        /*0960*/ 	.byte	0x04, 0x2f
        /*0962*/ 	.short	(.L_401 - .L_400)
	.align		4
.L_400:
        /*0964*/ 	.word	index@(_Z7reduce6IdLj2ELb1EEvPT_S1_j)
        /*0968*/ 	.word	0x00000010


	//----- nvinfo : EIATTR_FRAME_SIZE
	.align		4
.L_401:
        /*096c*/ 	.byte	0x04, 0x11
        /*096e*/ 	.short	(.L_403 - .L_402)
	.align		4
.L_402:
        /*0970*/ 	.word	index@(_Z7reduce6IdLj2ELb1EEvPT_S1_j)
        /*0974*/ 	.word	0x00000000


	//----- nvinfo : EIATTR_REGCOUNT
	.align		4
.L_403:
        /*0978*/ 	.byte	0x04, 0x2f
        /*097a*/ 	.short	(.L_405 - .L_404)
	.align		4
.L_404:
        /*097c*/ 	.word	index@(_Z7reduce6IdLj1ELb1EEvPT_S1_j)
        /*0980*/ 	.word	0x00000012


	//----- nvinfo : EIATTR_FRAME_SIZE
	.align		4
.L_405:
        /*0984*/ 	.byte	0x04, 0x11
        /*0986*/ 	.short	(.L_407 - .L_406)
	.align		4
.L_406:
        /*0988*/ 	.word	index@(_Z7reduce6IdLj1ELb1EEvPT_S1_j)
        /*098c*/ 	.word	0x00000000


	//----- nvinfo : EIATTR_MIN_STACK_SIZE
	.align		4
.L_407:
        /*0990*/ 	.byte	0x04, 0x12
        /*0992*/ 	.short	(.L_409 - .L_408)
	.align		4
.L_408:
        /*0994*/ 	.word	index@(_Z7reduce6IdLj1ELb1EEvPT_S1_j)
        /*0998*/ 	.word	0x00000000


	//----- nvinfo : EIATTR_MIN_STACK_SIZE
	.align		4
.L_409:
        /*099c*/ 	.byte	0x04, 0x12
        /*099e*/ 	.short	(.L_411 - .L_410)
	.align		4
.L_410:
        /*09a0*/ 	.word	index@(_Z7reduce6IdLj2ELb1EEvPT_S1_j)
        /*09a4*/ 	.word	0x00000000


	//----- nvinfo : EIATTR_MIN_STACK_SIZE
	.align		4
.L_411:
        /*09a8*/ 	.byte	0x04, 0x12
        /*09aa*/ 	.short	(.L_413 - .L_412)
	.align		4
.L_412:
        /*09ac*/ 	.word	index@(_Z7reduce6IdLj4ELb1EEvPT_S1_j)
        /*09b0*/ 	.word	0x00000000


	//----- nvinfo : EIATTR_MIN_STACK_SIZE
	.align		4
.L_413:
        /*09b4*/ 	.byte	0x04, 0x12
        /*09b6*/ 	.short	(.L_415 - .L_414)
	.align		4
.L_414:
        /*09b8*/ 	.word	index@(_Z7reduce6IdLj8ELb1EEvPT_S1_j)
        /*09bc*/ 	.word	0x00000000


	//----- nvinfo : EIATTR_MIN_STACK_SIZE
	.align		4
.L_415:
        /*09c0*/ 	.byte	0x04, 0x12
        /*09c2*/ 	.short	(.L_417 - .L_416)
	.align		4
.L_416:
        /*09c4*/ 	.word	index@(_Z7reduce6IdLj16ELb1EEvPT_S1_j)
        /*09c8*/ 	.word	0x00000000


	//----- nvinfo : EIATTR_MIN_STACK_SIZE
	.align		4
.L_417:
        /*09cc*/ 	.byte	0x04, 0x12
        /*09ce*/ 	.short	(.L_419 - .L_418)
	.align		4
.L_418:
        /*09d0*/ 	.word	index@(_Z7reduce6IdLj32ELb1EEvPT_S1_j)
        /*09d4*/ 	.word	0x00000000


	//----- nvinfo : EIATTR_MIN_STACK_SIZE
	.align		4
.L_419:
        /*09d8*/ 	.byte	0x04, 0x12
        /*09da*/ 	.short	(.L_421 - .L_420)
	.align		4
.L_420:
        /*09dc*/ 	.word	index@(_Z7reduce6IdLj64ELb1EEvPT_S1_j)
        /*09e0*/ 	.word	0x00000000


	//----- nvinfo : EIATTR_MIN_STACK_SIZE
	.align		4
.L_421:
        /*09e4*/ 	.byte	0x04, 0x12
        /*09e6*/ 	.short	(.L_423 - .L_422)
	.align		4
.L_422:
        /*09e8*/ 	.word	index@(_Z7reduce6IdLj128ELb1EEvPT_S1_j)
        /*09ec*/ 	.word	0x00000000


	//----- nvinfo : EIATTR_MIN_STACK_SIZE
	.align		4
.L_423:
        /*09f0*/ 	.byte	0x04, 0x12
        /*09f2*/ 	.short	(.L_425 - .L_424)
	.align		4
.L_424:
        /*09f4*/ 	.word	index@(_Z7reduce6IdLj256ELb1EEvPT_S1_j)
        /*09f8*/ 	.word	0x00000000


	//----- nvinfo : EIATTR_MIN_STACK_SIZE
	.align		4
.L_425:
        /*09fc*/ 	.byte	0x04, 0x12
        /*09fe*/ 	.short	(.L_427 - .L_426)
	.align		4
.L_426:
        /*0a00*/ 	.word	index@(_Z7reduce6IdLj512ELb1EEvPT_S1_j)
        /*0a04*/ 	.word	0x00000000


	//----- nvinfo : EIATTR_MIN_STACK_SIZE
	.align		4
.L_427:
        /*0a08*/ 	.byte	0x04, 0x12
        /*0a0a*/ 	.short	(.L_429 - .L_428)
	.align		4
.L_428:
        /*0a0c*/ 	.word	index@(_Z7reduce5IdLj1EEvPT_S1_j)
        /*0a10*/ 	.word	0x00000000


	//----- nvinfo : EIATTR_MIN_STACK_SIZE
	.align		4
.L_429:
        /*0a14*/ 	.byte	0x04, 0x12
        /*0a16*/ 	.short	(.L_431 - .L_430)
	.align		4
.L_430:
        /*0a18*/ 	.word	index@(_Z7reduce5IdLj2EEvPT_S1_j)
        /*0a1c*/ 	.word	0x00000000


	//----- nvinfo : EIATTR_MIN_STACK_SIZE
	.align		4
.L_431:
        /*0a20*/ 	.byte	0x04, 0x12
        /*0a22*/ 	.short	(.L_433 - .L_432)
	.align		4
.L_432:
        /*0a24*/ 	.word	index@(_Z7reduce5IdLj4EEvPT_S1_j)
        /*0a28*/ 	.word	0x00000000


	//----- nvinfo : EIATTR_MIN_STACK_SIZE
	.align		4
.L_433:
        /*0a2c*/ 	.byte	0x04, 0x12
        /*0a2e*/ 	.short	(.L_435 - .L_434)
	.align		4
.L_434:
        /*0a30*/ 	.word	index@(_Z7reduce5IdLj8EEvPT_S1_j)
        /*0a34*/ 	.word	0x00000000


	//----- nvinfo : EIATTR_MIN_STACK_SIZE
	.align		4
.L_435:
        /*0a38*/ 	.byte	0x04, 0x12
        /*0a3a*/ 	.short	(.L_437 - .L_436)
	.align		4
.L_436:
        /*0a3c*/ 	.word	index@(_Z7reduce5IdLj16EEvPT_S1_j)
        /*0a40*/ 	.word	0x00000000


	//----- nvinfo : EIATTR_MIN_STACK_SIZE
	.align		4
.L_437:
        /*0a44*/ 	.byte	0x04, 0x12
        /*0a46*/ 	.short	(.L_439 - .L_438)
	.align		4
.L_438:
        /*0a48*/ 	.word	index@(_Z7reduce5IdLj32EEvPT_S1_j)
        /*0a4c*/ 	.word	0x00000000


	//----- nvinfo : EIATTR_MIN_STACK_SIZE
	.align		4
.L_439:
        /*0a50*/ 	.byte	0x04, 0x12
        /*0a52*/ 	.short	(.L_441 - .L_440)
	.align		4
.L_440:
        /*0a54*/ 	.word	index@(_Z7reduce5IdLj64EEvPT_S1_j)
        /*0a58*/ 	.word	0x00000000


	//----- nvinfo : EIATTR_MIN_STACK_SIZE
	.align		4
.L_441:
        /*0a5c*/ 	.byte	0x04, 0x12
        /*0a5e*/ 	.short	(.L_443 - .L_442)
	.align		4
.L_442:
        /*0a60*/ 	.word	index@(_Z7reduce5IdLj128EEvPT_S1_j)
        /*0a64*/ 	.word	0x00000000


	//----- nvinfo : EIATTR_MIN_STACK_SIZE
	.align		4
.L_443:
        /*0a68*/ 	.byte	0x04, 0x12
        /*0a6a*/ 	.short	(.L_445 - .L_444)
	.align		4
.L_444:
        /*0a6c*/ 	.word	index@(_Z7reduce5IdLj256EEvPT_S1_j)
        /*0a70*/ 	.word	0x00000000


	//----- nvinfo : EIATTR_MIN_STACK_SIZE
	.align		4
.L_445:
        /*0a74*/ 	.byte	0x04, 0x12
        /*0a76*/ 	.short	(.L_447 - .L_446)
	.align		4
.L_446:
        /*0a78*/ 	.word	index@(_Z7reduce5IdLj512EEvPT_S1_j)
        /*0a7c*/ 	.word	0x00000000


	//----- nvinfo : EIATTR_MIN_STACK_SIZE
	.align		4
.L_447:
        /*0a80*/ 	.byte	0x04, 0x12
        /*0a82*/ 	.short	(.L_449 - .L_448)
	.align		4
.L_448:
        /*0a84*/ 	.word	index@(_Z7reduce4IdLj1EEvPT_S1_j)
        /*0a88*/ 	.word	0x00000000


	//----- nvinfo : EIATTR_MIN_STACK_SIZE
	.align		4
.L_449:
        /*0a8c*/ 	.byte	0x04, 0x12
        /*0a8e*/ 	.short	(.L_451 - .L_450)
	.align		4
.L_450:
        /*0a90*/ 	.word	index@(_Z7reduce4IdLj2EEvPT_S1_j)
        /*0a94*/ 	.word	0x00000000


	//----- nvinfo : EIATTR_MIN_STACK_SIZE
	.align		4
.L_451:
        /*0a98*/ 	.byte	0x04, 0x12
        /*0a9a*/ 	.short	(.L_453 - .L_452)
	.align		4
.L_452:
        /*0a9c*/ 	.word	index@(_Z7reduce4IdLj4EEvPT_S1_j)
        /*0aa0*/ 	.word	0x00000000


	//----- nvinfo : EIATTR_MIN_STACK_SIZE
	.align		4
.L_453:
        /*0aa4*/ 	.byte	0x04, 0x12
        /*0aa6*/ 	.short	(.L_455 - .L_454)
	.align		4
.L_454:
        /*0aa8*/ 	.word	index@(_Z7reduce4IdLj8EEvPT_S1_j)
        /*0aac*/ 	.word	0x00000000


	//----- nvinfo : EIATTR_MIN_STACK_SIZE
	.align		4
.L_455:
        /*0ab0*/ 	.byte	0x04, 0x12
        /*0ab2*/ 	.short	(.L_457 - .L_456)
	.align		4
.L_456:
        /*0ab4*/ 	.word	index@(_Z7reduce4IdLj16EEvPT_S1_j)
        /*0ab8*/ 	.word	0x00000000


	//----- nvinfo : EIATTR_MIN_STACK_SIZE
	.align		4
.L_457:
        /*0abc*/ 	.byte	0x04, 0x12
        /*0abe*/ 	.short	(.L_459 - .L_458)
	.align		4
.L_458:
        /*0ac0*/ 	.word	index@(_Z7reduce4IdLj32EEvPT_S1_j)
        /*0ac4*/ 	.word	0x00000000


	//----- nvinfo : EIATTR_MIN_STACK_SIZE
	.align		4
.L_459:
        /*0ac8*/ 	.byte	0x04, 0x12
        /*0aca*/ 	.short	(.L_461 - .L_460)
	.align		4
.L_460:
        /*0acc*/ 	.word	index@(_Z7reduce4IdLj64EEvPT_S1_j)
        /*0ad0*/ 	.word	0x00000000


	//----- nvinfo : EIATTR_MIN_STACK_SIZE
	.align		4
.L_461:
        /*0ad4*/ 	.byte	0x04, 0x12
        /*0ad6*/ 	.short	(.L_463 - .L_462)
	.align		4
.L_462:
        /*0ad8*/ 	.word	index@(_Z7reduce4IdLj128EEvPT_S1_j)
        /*0adc*/ 	.word	0x00000000


	//----- nvinfo : EIATTR_MIN_STACK_SIZE
	.align		4
.L_463:
        /*0ae0*/ 	.byte	0x04, 0x12
        /*0ae2*/ 	.short	(.L_465 - .L_464)
	.align		4
.L_464:
        /*0ae4*/ 	.word	index@(_Z7reduce4IdLj256EEvPT_S1_j)
        /*0ae8*/ 	.word	0x00000000


	//----- nvinfo : EIATTR_MIN_STACK_SIZE
	.align		4
.L_465:
        /*0aec*/ 	.byte	0x04, 0x12
        /*0aee*/ 	.short	(.L_467 - .L_466)
	.align		4
.L_466:
        /*0af0*/ 	.word	index@(_Z7reduce4IdLj512EEvPT_S1_j)
        /*0af4*/ 	.word	0x00000000


	//----- nvinfo : EIATTR_MIN_STACK_SIZE
	.align		4
.L_467:
        /*0af8*/ 	.byte	0x04, 0x12
        /*0afa*/ 	.short	(.L_469 - .L_468)
	.align		4
.L_468:
        /*0afc*/ 	.word	index@(_Z7reduce3IdEvPT_S1_j)
        /*0b00*/ 	.word	0x00000000


	//----- nvinfo : EIATTR_MIN_STACK_SIZE
	.align		4
.L_469:
        /*0b04*/ 	.byte	0x04, 0x12
        /*0b06*/ 	.short	(.L_471 - .L_470)
	.align		4
.L_470:
        /*0b08*/ 	.word	index@(_Z7reduce2IdEvPT_S1_j)
        /*0b0c*/ 	.word	0x00000000


	//----- nvinfo : EIATTR_MIN_STACK_SIZE
	.align		4
.L_471:
        /*0b10*/ 	.byte	0x04, 0x12
        /*0b12*/ 	.short	(.L_473 - .L_472)
	.align		4
.L_472:
        /*0b14*/ 	.word	index@(_Z7reduce1IdEvPT_S1_j)
        /*0b18*/ 	.word	0x00000000


	//----- nvinfo : EIATTR_MIN_STACK_SIZE
	.align		4
.L_473:
        /*0b1c*/ 	.byte	0x04, 0x12
        /*0b1e*/ 	.short	(.L_475 - .L_474)
	.align		4
.L_474:
        /*0b20*/ 	.word	index@(_Z7reduce0IdEvPT_S1_j)
        /*0b24*/ 	.word	0x00000000


	//----- nvinfo : EIATTR_MIN_STACK_SIZE
	.align		4
.L_475:
        /*0b28*/ 	.byte	0x04, 0x12
        /*0b2a*/ 	.short	(.L_477 - .L_476)
	.align		4
.L_476:
        /*0b2c*/ 	.word	index@(_Z7reduce6IfLj1ELb1EEvPT_S1_j)
        /*0b30*/ 	.word	0x00000000


	//----- nvinfo : EIATTR_MIN_STACK_SIZE
	.align		4
.L_477:
        /*0b34*/ 	.byte	0x04, 0x12
        /*0b36*/ 	.short	(.L_479 - .L_478)
	.align		4
.L_478:
        /*0b38*/ 	.word	index@(_Z7reduce6IfLj2ELb1EEvPT_S1_j)
        /*0b3c*/ 	.word	0x00000000


	//----- nvinfo : EIATTR_MIN_STACK_SIZE
	.align		4
.L_479:
        /*0b40*/ 	.byte	0x04, 0x12
        /*0b42*/ 	.short	(.L_481 - .L_480)
	.align		4
.L_480:
        /*0b44*/ 	.word	index@(_Z7reduce6IfLj4ELb1EEvPT_S1_j)
        /*0b48*/ 	.word	0x00000000


	//----- nvinfo : EIATTR_MIN_STACK_SIZE
	.align		4
.L_481:
        /*0b4c*/ 	.byte	0x04, 0x12
        /*0b4e*/ 	.short	(.L_483 - .L_482)
	.align		4
.L_482:
        /*0b50*/ 	.word	index@(_Z7reduce6IfLj8ELb1EEvPT_S1_j)
        /*0b54*/ 	.word	0x00000000


	//----- nvinfo : EIATTR_MIN_STACK_SIZE
	.align		4
.L_483:
        /*0b58*/ 	.byte	0x04, 0x12
        /*0b5a*/ 	.short	(.L_485 - .L_484)
	.align		4
.L_484:
        /*0b5c*/ 	.word	index@(_Z7reduce6IfLj16ELb1EEvPT_S1_j)
        /*0b60*/ 	.word	0x00000000


	//----- nvinfo : EIATTR_MIN_STACK_SIZE
	.align		4
.L_485:
        /*0b64*/ 	.byte	0x04, 0x12
        /*0b66*/ 	.short	(.L_487 - .L_486)
	.align		4
.L_486:
        /*0b68*/ 	.word	index@(_Z7reduce6IfLj32ELb1EEvPT_S1_j)
        /*0b6c*/ 	.word	0x00000000


	//----- nvinfo : EIATTR_MIN_STACK_SIZE
	.align		4
.L_487:
        /*0b70*/ 	.byte	0x04, 0x12
        /*0b72*/ 	.short	(.L_489 - .L_488)
	.align		4
.L_488:
        /*0b74*/ 	.word	index@(_Z7reduce6IfLj64ELb1EEvPT_S1_j)
        /*0b78*/ 	.word	0x00000000


	//----- nvinfo : EIATTR_MIN_STACK_SIZE
	.align		4
.L_489:
        /*0b7c*/ 	.byte	0x04, 0x12
        /*0b7e*/ 	.short	(.L_491 - .L_490)
	.align		4
.L_490:
        /*0b80*/ 	.word	index@(_Z7reduce6IfLj128ELb1EEvPT_S1_j)
        /*0b84*/ 	.word	0x00000000


	//----- nvinfo : EIATTR_MIN_STACK_SIZE
	.align		4
.L_491:
        /*0b88*/ 	.byte	0x04, 0x12
        /*0b8a*/ 	.short	(.L_493 - .L_492)
	.align		4
.L_492:
        /*0b8c*/ 	.word	index@(_Z7reduce6IfLj256ELb1EEvPT_S1_j)
        /*0b90*/ 	.word	0x00000000


	//----- nvinfo : EIATTR_MIN_STACK_SIZE
	.align		4
.L_493:
        /*0b94*/ 	.byte	0x04, 0x12
        /*0b96*/ 	.short	(.L_495 - .L_494)
	.align		4
.L_494:
        /*0b98*/ 	.word	index@(_Z7reduce6IfLj512ELb1EEvPT_S1_j)
        /*0b9c*/ 	.word	0x00000000


	//----- nvinfo : EIATTR_MIN_STACK_SIZE
	.align		4
.L_495:
        /*0ba0*/ 	.byte	0x04, 0x12
        /*0ba2*/ 	.short	(.L_497 - .L_496)
	.align		4
.L_496:
        /*0ba4*/ 	.word	index@(_Z7reduce5IfLj1EEvPT_S1_j)
        /*0ba8*/ 	.word	0x00000000


	//----- nvinfo : EIATTR_MIN_STACK_SIZE
	.align		4
.L_497:
        /*0bac*/ 	.byte	0x04, 0x12
        /*0bae*/ 	.short	(.L_499 - .L_498)
	.align		4
.L_498:
        /*0bb0*/ 	.word	index@(_Z7reduce5IfLj2EEvPT_S1_j)
        /*0bb4*/ 	.word	0x00000000


	//----- nvinfo : EIATTR_MIN_STACK_SIZE
	.align		4
.L_499:
        /*0bb8*/ 	.byte	0x04, 0x12
        /*0bba*/ 	.short	(.L_501 - .L_500)
	.align		4
.L_500:
        /*0bbc*/ 	.word	index@(_Z7reduce5IfLj4EEvPT_S1_j)
        /*0bc0*/ 	.word	0x00000000


	//----- nvinfo : EIATTR_MIN_STACK_SIZE
	.align		4
.L_501:
        /*0bc4*/ 	.byte	0x04, 0x12
        /*0bc6*/ 	.short	(.L_503 - .L_502)
	.align		4
.L_502:
        /*0bc8*/ 	.word	index@(_Z7reduce5IfLj8EEvPT_S1_j)
        /*0bcc*/ 	.word	0x00000000


	//----- nvinfo : EIATTR_MIN_STACK_SIZE
	.align		4
.L_503:
        /*0bd0*/ 	.byte	0x04, 0x12
        /*0bd2*/ 	.short	(.L_505 - .L_504)
	.align		4
.L_504:
        /*0bd4*/ 	.word	index@(_Z7reduce5IfLj16EEvPT_S1_j)
        /*0bd8*/ 	.word	0x00000000


	//----- nvinfo : EIATTR_MIN_STACK_SIZE
	.align		4
.L_505:
        /*0bdc*/ 	.byte	0x04, 0x12
        /*0bde*/ 	.short	(.L_507 - .L_506)
	.align		4
.L_506:
        /*0be0*/ 	.word	index@(_Z7reduce5IfLj32EEvPT_S1_j)
        /*0be4*/ 	.word	0x00000000


	//----- nvinfo : EIATTR_MIN_STACK_SIZE
	.align		4
.L_507:
        /*0be8*/ 	.byte	0x04, 0x12
        /*0bea*/ 	.short	(.L_509 - .L_508)
	.align		4
.L_508:
        /*0bec*/ 	.word	index@(_Z7reduce5IfLj64EEvPT_S1_j)
        /*0bf0*/ 	.word	0x00000000


	//----- nvinfo : EIATTR_MIN_STACK_SIZE
	.align		4
.L_509:
        /*0bf4*/ 	.byte	0x04, 0x12
        /*0bf6*/ 	.short	(.L_511 - .L_510)
	.align		4
.L_510:
        /*0bf8*/ 	.word	index@(_Z7reduce5IfLj128EEvPT_S1_j)
        /*0bfc*/ 	.word	0x00000000


	//----- nvinfo : EIATTR_MIN_STACK_SIZE
	.align		4
.L_511:
        /*0c00*/ 	.byte	0x04, 0x12
        /*0c02*/ 	.short	(.L_513 - .L_512)
	.align		4
.L_512:
        /*0c04*/ 	.word	index@(_Z7reduce5IfLj256EEvPT_S1_j)
        /*0c08*/ 	.word	0x00000000


	//----- nvinfo : EIATTR_MIN_STACK_SIZE
	.align		4
.L_513:
        /*0c0c*/ 	.byte	0x04, 0x12
        /*0c0e*/ 	.short	(.L_515 - .L_514)
	.align		4
.L_514:
        /*0c10*/ 	.word	index@(_Z7reduce5IfLj512EEvPT_S1_j)
        /*0c14*/ 	.word	0x00000000


	//----- nvinfo : EIATTR_MIN_STACK_SIZE
	.align		4
.L_515:
        /*0c18*/ 	.byte	0x04, 0x12
        /*0c1a*/ 	.short	(.L_517 - .L_516)
	.align		4
.L_516:
        /*0c1c*/ 	.word	index@(_Z7reduce4IfLj1EEvPT_S1_j)
        /*0c20*/ 	.word	0x00000000


	//----- nvinfo : EIATTR_MIN_STACK_SIZE
	.align		4
.L_517:
        /*0c24*/ 	.byte	0x04, 0x12
        /*0c26*/ 	.short	(.L_519 - .L_518)
	.align		4
.L_518:
        /*0c28*/ 	.word	index@(_Z7reduce4IfLj2EEvPT_S1_j)
        /*0c2c*/ 	.word	0x00000000


	//----- nvinfo : EIATTR_MIN_STACK_SIZE
	.align		4
.L_519:
        /*0c30*/ 	.byte	0x04, 0x12
        /*0c32*/ 	.short	(.L_521 - .L_520)
	.align		4
.L_520:
        /*0c34*/ 	.word	index@(_Z7reduce4IfLj4EEvPT_S1_j)
        /*0c38*/ 	.word	0x00000000


	//----- nvinfo : EIATTR_MIN_STACK_SIZE
	.align		4
.L_521:
        /*0c3c*/ 	.byte	0x04, 0x12
        /*0c3e*/ 	.short	(.L_523 - .L_522)
	.align		4
.L_522:
        /*0c40*/ 	.word	index@(_Z7reduce4IfLj8EEvPT_S1_j)
        /*0c44*/ 	.word	0x00000000


	//----- nvinfo : EIATTR_MIN_STACK_SIZE
	.align		4
.L_523:
        /*0c48*/ 	.byte	0x04, 0x12
        /*0c4a*/ 	.short	(.L_525 - .L_524)
	.align		4
.L_524:
        /*0c4c*/ 	.word	index@(_Z7reduce4IfLj16EEvPT_S1_j)
        /*0c50*/ 	.word	0x00000000


	//----- nvinfo : EIATTR_MIN_STACK_SIZE
	.align		4
.L_525:
        /*0c54*/ 	.byte	0x04, 0x12
        /*0c56*/ 	.short	(.L_527 - .L_526)
	.align		4
.L_526:
        /*0c58*/ 	.word	index@(_Z7reduce4IfLj32EEvPT_S1_j)
        /*0c5c*/ 	.word	0x00000000


	//----- nvinfo : EIATTR_MIN_STACK_SIZE
	.align		4
.L_527:
        /*0c60*/ 	.byte	0x04, 0x12
        /*0c62*/ 	.short	(.L_529 - .L_528)
	.align		4
.L_528:
        /*0c64*/ 	.word	index@(_Z7reduce4IfLj64EEvPT_S1_j)
        /*0c68*/ 	.word	0x00000000


	//----- nvinfo : EIATTR_MIN_STACK_SIZE
	.align		4
.L_529:
        /*0c6c*/ 	.byte	0x04, 0x12
        /*0c6e*/ 	.short	(.L_531 - .L_530)
	.align		4
.L_530:
        /*0c70*/ 	.word	index@(_Z7reduce4IfLj128EEvPT_S1_j)
        /*0c74*/ 	.word	0x00000000


	//----- nvinfo : EIATTR_MIN_STACK_SIZE
	.align		4
.L_531:
        /*0c78*/ 	.byte	0x04, 0x12
        /*0c7a*/ 	.short	(.L_533 - .L_532)
	.align		4
.L_532:
        /*0c7c*/ 	.word	index@(_Z7reduce4IfLj256EEvPT_S1_j)
        /*0c80*/ 	.word	0x00000000


	//----- nvinfo : EIATTR_MIN_STACK_SIZE
	.align		4
.L_533:
        /*0c84*/ 	.byte	0x04, 0x12
        /*0c86*/ 	.short	(.L_535 - .L_534)
	.align		4
.L_534:
        /*0c88*/ 	.word	index@(_Z7reduce4IfLj512EEvPT_S1_j)
        /*0c8c*/ 	.word	0x00000000


	//----- nvinfo : EIATTR_MIN_STACK_SIZE
	.align		4
.L_535:
        /*0c90*/ 	.byte	0x04, 0x12
        /*0c92*/ 	.short	(.L_537 - .L_536)
	.align		4
.L_536:
        /*0c94*/ 	.word	index@(_Z7reduce3IfEvPT_S1_j)
        /*0c98*/ 	.word	0x00000000


	//----- nvinfo : EIATTR_MIN_STACK_SIZE
	.align		4
.L_537:
        /*0c9c*/ 	.byte	0x04, 0x12
        /*0c9e*/ 	.short	(.L_539 - .L_538)
	.align		4
.L_538:
        /*0ca0*/ 	.word	index@(_Z7reduce2IfEvPT_S1_j)
        /*0ca4*/ 	.word	0x00000000


	//----- nvinfo : EIATTR_MIN_STACK_SIZE
	.align		4
.L_539:
        /*0ca8*/ 	.byte	0x04, 0x12
        /*0caa*/ 	.short	(.L_541 - .L_540)
	.align		4
.L_540:
        /*0cac*/ 	.word	index@(_Z7reduce1IfEvPT_S1_j)
        /*0cb0*/ 	.word	0x00000000


	//----- nvinfo : EIATTR_MIN_STACK_SIZE
	.align		4
.L_541:
        /*0cb4*/ 	.byte	0x04, 0x12
        /*0cb6*/ 	.short	(.L_543 - .L_542)
	.align		4
.L_542:
        /*0cb8*/ 	.word	index@(_Z7reduce0IfEvPT_S1_j)
        /*0cbc*/ 	.word	0x00000000


	//----- nvinfo : EIATTR_MIN_STACK_SIZE
	.align		4
.L_543:
        /*0cc0*/ 	.byte	0x04, 0x12
        /*0cc2*/ 	.short	(.L_545 - .L_544)
	.align		4
.L_544:
        /*0cc4*/ 	.word	index@(_Z7reduce6IiLj1ELb1EEvPT_S1_j)
        /*0cc8*/ 	.word	0x00000000


	//----- nvinfo : EIATTR_MIN_STACK_SIZE
	.align		4
.L_545:
        /*0ccc*/ 	.byte	0x04, 0x12
        /*0cce*/ 	.short	(.L_547 - .L_546)
	.align		4
.L_546:
        /*0cd0*/ 	.word	index@(_Z7reduce6IiLj2ELb1EEvPT_S1_j)
        /*0cd4*/ 	.word	0x00000000


	//----- nvinfo : EIATTR_MIN_STACK_SIZE
	.align		4
.L_547:
        /*0cd8*/ 	.byte	0x04, 0x12
        /*0cda*/ 	.short	(.L_549 - .L_548)
	.align		4
.L_548:
        /*0cdc*/ 	.word	index@(_Z7reduce6IiLj4ELb1EEvPT_S1_j)
        /*0ce0*/ 	.word	0x00000000


	//----- nvinfo : EIATTR_MIN_STACK_SIZE
	.align		4
.L_549:
        /*0ce4*/ 	.byte	0x04, 0x12
        /*0ce6*/ 	.short	(.L_551 - .L_550)
	.align		4
.L_550:
        /*0ce8*/ 	.word	index@(_Z7reduce6IiLj8ELb1EEvPT_S1_j)
        /*0cec*/ 	.word	0x00000000


	//----- nvinfo : EIATTR_MIN_STACK_SIZE
	.align		4
.L_551:
        /*0cf0*/ 	.byte	0x04, 0x12
        /*0cf2*/ 	.short	(.L_553 - .L_552)
	.align		4
.L_552:
        /*0cf4*/ 	.word	index@(_Z7reduce6IiLj16ELb1EEvPT_S1_j)
        /*0cf8*/ 	.word	0x00000000


	//----- nvinfo : EIATTR_MIN_STACK_SIZE
	.align		4
.L_553:
        /*0cfc*/ 	.byte	0x04, 0x12
        /*0cfe*/ 	.short	(.L_555 - .L_554)
	.align		4
.L_554:
        /*0d00*/ 	.word	index@(_Z7reduce6IiLj32ELb1EEvPT_S1_j)
        /*0d04*/ 	.word	0x00000000


	//----- nvinfo : EIATTR_MIN_STACK_SIZE
	.align		4
.L_555:
        /*0d08*/ 	.byte	0x04, 0x12
        /*0d0a*/ 	.short	(.L_557 - .L_556)
	.align		4
.L_556:
        /*0d0c*/ 	.word	index@(_Z7reduce6IiLj64ELb1EEvPT_S1_j)
        /*0d10*/ 	.word	0x00000000


	//----- nvinfo : EIATTR_MIN_STACK_SIZE
	.align		4
.L_557:
        /*0d14*/ 	.byte	0x04, 0x12
        /*0d16*/ 	.short	(.L_559 - .L_558)
	.align		4
.L_558:
        /*0d18*/ 	.word	index@(_Z7reduce6IiLj128ELb1EEvPT_S1_j)
        /*0d1c*/ 	.word	0x00000000


	//----- nvinfo : EIATTR_MIN_STACK_SIZE
	.align		4
.L_559:
        /*0d20*/ 	.byte	0x04, 0x12
        /*0d22*/ 	.short	(.L_561 - .L_560)
	.align		4
.L_560:
        /*0d24*/ 	.word	index@(_Z7reduce6IiLj256ELb1EEvPT_S1_j)
        /*0d28*/ 	.word	0x00000000


	//----- nvinfo : EIATTR_MIN_STACK_SIZE
	.align		4
.L_561:
        /*0d2c*/ 	.byte	0x04, 0x12
        /*0d2e*/ 	.short	(.L_563 - .L_562)
	.align		4
.L_562:
        /*0d30*/ 	.word	index@(_Z7reduce6IiLj512ELb1EEvPT_S1_j)
        /*0d34*/ 	.word	0x00000000


	//----- nvinfo : EIATTR_MIN_STACK_SIZE
	.align		4
.L_563:
        /*0d38*/ 	.byte	0x04, 0x12
        /*0d3a*/ 	.short	(.L_565 - .L_564)
	.align		4
.L_564:
        /*0d3c*/ 	.word	index@(_Z7reduce5IiLj1EEvPT_S1_j)
        /*0d40*/ 	.word	0x00000000


	//----- nvinfo : EIATTR_MIN_STACK_SIZE
	.align		4
.L_565:
        /*0d44*/ 	.byte	0x04, 0x12
        /*0d46*/ 	.short	(.L_567 - .L_566)
	.align		4
.L_566:
        /*0d48*/ 	.word	index@(_Z7reduce5IiLj2EEvPT_S1_j)
        /*0d4c*/ 	.word	0x00000000


	//----- nvinfo : EIATTR_MIN_STACK_SIZE
	.align		4
.L_567:
        /*0d50*/ 	.byte	0x04, 0x12
        /*0d52*/ 	.short	(.L_569 - .L_568)
	.align		4
.L_568:
        /*0d54*/ 	.word	index@(_Z7reduce5IiLj4EEvPT_S1_j)
        /*0d58*/ 	.word	0x00000000


	//----- nvinfo : EIATTR_MIN_STACK_SIZE
	.align		4
.L_569:
        /*0d5c*/ 	.byte	0x04, 0x12
        /*0d5e*/ 	.short	(.L_571 - .L_570)
	.align		4
.L_570:
        /*0d60*/ 	.word	index@(_Z7reduce5IiLj8EEvPT_S1_j)
        /*0d64*/ 	.word	0x00000000


	//----- nvinfo : EIATTR_MIN_STACK_SIZE
	.align		4
.L_571:
        /*0d68*/ 	.byte	0x04, 0x12
        /*0d6a*/ 	.short	(.L_573 - .L_572)
	.align		4
.L_572:
        /*0d6c*/ 	.word	index@(_Z7reduce5IiLj16EEvPT_S1_j)
        /*0d70*/ 	.word	0x00000000


	//----- nvinfo : EIATTR_MIN_STACK_SIZE
	.align		4
.L_573:
        /*0d74*/ 	.byte	0x04, 0x12
        /*0d76*/ 	.short	(.L_575 - .L_574)
	.align		4
.L_574:
        /*0d78*/ 	.word	index@(_Z7reduce5IiLj32EEvPT_S1_j)
        /*0d7c*/ 	.word	0x00000000


	//----- nvinfo : EIATTR_MIN_STACK_SIZE
	.align		4
.L_575:
        /*0d80*/ 	.byte	0x04, 0x12
        /*0d82*/ 	.short	(.L_577 - .L_576)
	.align		4
.L_576:
        /*0d84*/ 	.word	index@(_Z7reduce5IiLj64EEvPT_S1_j)
        /*0d88*/ 	.word	0x00000000


	//----- nvinfo : EIATTR_MIN_STACK_SIZE
	.align		4
.L_577:
        /*0d8c*/ 	.byte	0x04, 0x12
        /*0d8e*/ 	.short	(.L_579 - .L_578)
	.align		4
.L_578:
        /*0d90*/ 	.word	index@(_Z7reduce5IiLj128EEvPT_S1_j)
        /*0d94*/ 	.word	0x00000000


	//----- nvinfo : EIATTR_MIN_STACK_SIZE
	.align		4
.L_579:
        /*0d98*/ 	.byte	0x04, 0x12
        /*0d9a*/ 	.short	(.L_581 - .L_580)
	.align		4
.L_580:
        /*0d9c*/ 	.word	index@(_Z7reduce5IiLj256EEvPT_S1_j)
        /*0da0*/ 	.word	0x00000000


	//----- nvinfo : EIATTR_MIN_STACK_SIZE
	.align		4
.L_581:
        /*0da4*/ 	.byte	0x04, 0x12
        /*0da6*/ 	.short	(.L_583 - .L_582)
	.align		4
.L_582:
        /*0da8*/ 	.word	index@(_Z7reduce5IiLj512EEvPT_S1_j)
        /*0dac*/ 	.word	0x00000000


	//----- nvinfo : EIATTR_MIN_STACK_SIZE
	.align		4
.L_583:
        /*0db0*/ 	.byte	0x04, 0x12
        /*0db2*/ 	.short	(.L_585 - .L_584)
	.align		4
.L_584:
        /*0db4*/ 	.word	index@(_Z7reduce4IiLj1EEvPT_S1_j)
        /*0db8*/ 	.word	0x00000000


	//----- nvinfo : EIATTR_MIN_STACK_SIZE
	.align		4
.L_585:
        /*0dbc*/ 	.byte	0x04, 0x12
        /*0dbe*/ 	.short	(.L_587 - .L_586)
	.align		4
.L_586:
        /*0dc0*/ 	.word	index@(_Z7reduce4IiLj2EEvPT_S1_j)
        /*0dc4*/ 	.word	0x00000000


	//----- nvinfo : EIATTR_MIN_STACK_SIZE
	.align		4
.L_587:
        /*0dc8*/ 	.byte	0x04, 0x12
        /*0dca*/ 	.short	(.L_589 - .L_588)
	.align		4
.L_588:
        /*0dcc*/ 	.word	index@(_Z7reduce4IiLj4EEvPT_S1_j)
        /*0dd0*/ 	.word	0x00000000


	//----- nvinfo : EIATTR_MIN_STACK_SIZE
	.align		4
.L_589:
        /*0dd4*/ 	.byte	0x04, 0x12
        /*0dd6*/ 	.short	(.L_591 - .L_590)
	.align		4
.L_590:
        /*0dd8*/ 	.word	index@(_Z7reduce4IiLj8EEvPT_S1_j)
        /*0ddc*/ 	.word	0x00000000


	//----- nvinfo : EIATTR_MIN_STACK_SIZE
	.align		4
.L_591:
        /*0de0*/ 	.byte	0x04, 0x12
        /*0de2*/ 	.short	(.L_593 - .L_592)
	.align		4
.L_592:
        /*0de4*/ 	.word	index@(_Z7reduce4IiLj16EEvPT_S1_j)
        /*0de8*/ 	.word	0x00000000


	//----- nvinfo : EIATTR_MIN_STACK_SIZE
	.align		4
.L_593:
        /*0dec*/ 	.byte	0x04, 0x12
        /*0dee*/ 	.short	(.L_595 - .L_594)
	.align		4
.L_594:
        /*0df0*/ 	.word	index@(_Z7reduce4IiLj32EEvPT_S1_j)
        /*0df4*/ 	.word	0x00000000


	//----- nvinfo : EIATTR_MIN_STACK_SIZE
	.align		4
.L_595:
        /*0df8*/ 	.byte	0x04, 0x12
        /*0dfa*/ 	.short	(.L_597 - .L_596)
	.align		4
.L_596:
        /*0dfc*/ 	.word	index@(_Z7reduce4IiLj64EEvPT_S1_j)
        /*0e00*/ 	.word	0x00000000


	//----- nvinfo : EIATTR_MIN_STACK_SIZE
	.align		4
.L_597:
        /*0e04*/ 	.byte	0x04, 0x12
        /*0e06*/ 	.short	(.L_599 - .L_598)
	.align		4
.L_598:
        /*0e08*/ 	.word	index@(_Z7reduce4IiLj128EEvPT_S1_j)
        /*0e0c*/ 	.word	0x00000000


	//----- nvinfo : EIATTR_MIN_STACK_SIZE
	.align		4
.L_599:
        /*0e10*/ 	.byte	0x04, 0x12
        /*0e12*/ 	.short	(.L_601 - .L_600)
	.align		4
.L_600:
        /*0e14*/ 	.word	index@(_Z7reduce4IiLj256EEvPT_S1_j)
        /*0e18*/ 	.word	0x00000000


	//----- nvinfo : EIATTR_MIN_STACK_SIZE
	.align		4
.L_601:
        /*0e1c*/ 	.byte	0x04, 0x12
        /*0e1e*/ 	.short	(.L_603 - .L_602)
	.align		4
.L_602:
        /*0e20*/ 	.word	index@(_Z7reduce4IiLj512EEvPT_S1_j)
        /*0e24*/ 	.word	0x00000000


	//----- nvinfo : EIATTR_MIN_STACK_SIZE
	.align		4
.L_603:
        /*0e28*/ 	.byte	0x04, 0x12
        /*0e2a*/ 	.short	(.L_605 - .L_604)
	.align		4
.L_604:
        /*0e2c*/ 	.word	index@(_Z7reduce3IiEvPT_S1_j)
        /*0e30*/ 	.word	0x00000000


	//----- nvinfo : EIATTR_MIN_STACK_SIZE
	.align		4
.L_605:
        /*0e34*/ 	.byte	0x04, 0x12
        /*0e36*/ 	.short	(.L_607 - .L_606)
	.align		4
.L_606:
        /*0e38*/ 	.word	index@(_Z7reduce2IiEvPT_S1_j)
        /*0e3c*/ 	.word	0x00000000


	//----- nvinfo : EIATTR_MIN_STACK_SIZE
	.align		4
.L_607:
        /*0e40*/ 	.byte	0x04, 0x12
        /*0e42*/ 	.short	(.L_609 - .L_608)
	.align		4
.L_608:
        /*0e44*/ 	.word	index@(_Z7reduce1IiEvPT_S1_j)
        /*0e48*/ 	.word	0x00000000


	//----- nvinfo : EIATTR_MIN_STACK_SIZE
	.align		4
.L_609:
        /*0e4c*/ 	.byte	0x04, 0x12
        /*0e4e*/ 	.short	(.L_611 - .L_610)
	.align		4
.L_610:
        /*0e50*/ 	.word	index@(_Z7reduce0IiEvPT_S1_j)
        /*0e54*/ 	.word	0x00000000
.L_611:


//--------------------- .nv.compat                --------------------------
	.section	.nv.compat,"",@"SHT_CUDA_COMPAT_INFO"
	.align	4
        /*0000*/ 	.byte	0x02, 0x09, 0x00, 0x00, 0x02, 0x02, 0x01, 0x00, 0x02, 0x05, 0x05, 0x00, 0x03, 0x07, 0x01, 0x01
        /*0010*/ 	.byte	0x02, 0x03, 0x00, 0x00, 0x02, 0x06, 0x01, 0x00, 0x04, 0x0b, 0x08, 0x00, 0x01, 0x00, 0x00, 0x00
        /*0020*/ 	.byte	0x00, 0x00, 0x00, 0x00


//--------------------- .nv.info._Z7reduce6IdLj1ELb1EEvPT_S1_j --------------------------
	.section	.nv.info._Z7reduce6IdLj1ELb1EEvPT_S1_j,"",@"SHT_CUDA_INFO"
	.sectionflags	@""
	.align	4


	//----- nvinfo : EIATTR_CUDA_API_VERSION
	.align		4
        /*0000*/ 	.byte	0x04, 0x37
        /*0002*/ 	.short	(.L_613 - .L_612)
.L_612:
        /*0004*/ 	.word	0x00000082


	//----- nvinfo : EIATTR_KPARAM_INFO
	.align		4
.L_613:
        /*0008*/ 	.byte	0x04, 0x17
        /*000a*/ 	.short	(.L_615 - .L_614)
.L_614:
        /*000c*/ 	.word	0x00000000
        /*0010*/ 	.short	0x0002
        /*0012*/ 	.short	0x0010
        /*0014*/ 	.byte	0x00, 0xf0, 0x11, 0x00


	//----- nvinfo : EIATTR_KPARAM_INFO
	.align		4
.L_615:
        /*0018*/ 	.byte	0x04, 0x17
        /*001a*/ 	.short	(.L_617 - .L_616)
.L_616:
        /*001c*/ 	.word	0x00000000
        /*0020*/ 	.short	0x0001
        /*0022*/ 	.short	0x0008
        /*0024*/ 	.byte	0x00, 0xf5, 0x21, 0x00


	//----- nvinfo : EIATTR_KPARAM_INFO
	.align		4
.L_617:
        /*0028*/ 	.byte	0x04, 0x17
        /*002a*/ 	.short	(.L_619 - .L_618)
.L_618:
        /*002c*/ 	.word	0x00000000
        /*0030*/ 	.short	0x0000
        /*0032*/ 	.short	0x0000
        /*0034*/ 	.byte	0x00, 0xf5, 0x21, 0x00


	//----- nvinfo : EIATTR_SPARSE_MMA_MASK
	.align		4
.L_619:
        /*0038*/ 	.byte	0x03, 0x50
        /*003a*/ 	.short	0x0000


	//----- nvinfo : EIATTR_MAXREG_COUNT
	.align		4
        /*003c*/ 	.byte	0x03, 0x1b
        /*003e*/ 	.short	0x00ff


	//----- nvinfo : EIATTR_NUM_BARRIERS
	.align		4
        /*0040*/ 	.byte	0x02, 0x4c
        /*0042*/ 	.byte	0x01
	.zero		1


	//----- nvinfo : EIATTR_MERCURY_ISA_VERSION
	.align		4
        /*0044*/ 	.byte	0x03, 0x5f
        /*0046*/ 	.short	0x0101


	//----- nvinfo : EIATTR_VRC_CTA_INIT_COUNT
	.align		4
        /*0048*/ 	.byte	0x02, 0x4a
	.zero		1
	.zero		1


	//----- nvinfo : EIATTR_EXIT_INSTR_OFFSETS
	.align		4
        /*004c*/ 	.byte	0x04, 0x1c
        /*004e*/ 	.short	(.L_621 - .L_620)


	//   ....[0]....
.L_620:
        /*0050*/ 	.word	0x000001d0


	//   ....[1]....
        /*0054*/ 	.word	0x00000220


	//----- nvinfo : EIATTR_CRS_STACK_SIZE
	.align		4
.L_621:
        /*0058*/ 	.byte	0x04, 0x1e
        /*005a*/ 	.short	(.L_623 - .L_622)
.L_622:
        /*005c*/ 	.word	0x00000000


	//----- nvinfo : EIATTR_CBANK_PARAM_SIZE
	.align		4
.L_623:
        /*0060*/ 	.byte	0x03, 0x19
        /*0062*/ 	.short	0x0014


	//----- nvinfo : EIATTR_PARAM_CBANK
	.align		4
        /*0064*/ 	.byte	0x04, 0x0a
        /*0066*/ 	.short	(.L_625 - .L_624)
	.align		4
.L_624:
        /*0068*/ 	.word	index@(.nv.constant0._Z7reduce6IdLj1ELb1EEvPT_S1_j)
        /*006c*/ 	.short	0x0380
        /*006e*/ 	.short	0x0014


	//----- nvinfo : EIATTR_SW_WAR
	.align		4
.L_625:
        /*0070*/ 	.byte	0x04, 0x36
        /*0072*/ 	.short	(.L_627 - .L_626)
.L_626:
        /*0074*/ 	.word	0x00000008
.L_627:


//--------------------- .nv.info._Z7reduce6IdLj2ELb1EEvPT_S1_j --------------------------
	.section	.nv.info._Z7reduce6IdLj2ELb1EEvPT_S1_j,"",@"SHT_CUDA_INFO"
	.sectionflags	@""
	.align	4


	//----- nvinfo : EIATTR_CUDA_API_VERSION
	.align		4
        /*0000*/ 	.byte	0x04, 0x37
        /*0002*/ 	.short	(.L_629 - .L_628)
.L_628:
        /*0004*/ 	.word	0x00000082


	//----- nvinfo : EIATTR_KPARAM_INFO
	.align		4
.L_629:
        /*0008*/ 	.byte	0x04, 0x17
        /*000a*/ 	.short	(.L_631 - .L_630)
.L_630:
        /*000c*/ 	.word	0x00000000
        /*0010*/ 	.short	0x0002
        /*0012*/ 	.short	0x0010
        /*0014*/ 	.byte	0x00, 0xf0, 0x11, 0x00


	//----- nvinfo : EIATTR_KPARAM_INFO
	.align		4
.L_631:
        /*0018*/ 	.byte	0x04, 0x17
        /*001a*/ 	.short	(.L_633 - .L_632)
.L_632:
        /*001c*/ 	.word	0x00000000
        /*0020*/ 	.short	0x0001
        /*0022*/ 	.short	0x0008
        /*0024*/ 	.byte	0x00, 0xf5, 0x21, 0x00


	//----- nvinfo : EIATTR_KPARAM_INFO
	.align		4
.L_633:
        /*0028*/ 	.byte	0x04, 0x17
        /*002a*/ 	.short	(.L_635 - .L_634)
.L_634:
        /*002c*/ 	.word	0x00000000
        /*0030*/ 	.short	0x0000
        /*0032*/ 	.short	0x0000
        /*0034*/ 	.byte	0x00, 0xf5, 0x21, 0x00


	//----- nvinfo : EIATTR_SPARSE_MMA_MASK
	.align		4
.L_635:
        /*0038*/ 	.byte	0x03, 0x50
        /*003a*/ 	.short	0x0000


	//----- nvinfo : EIATTR_MAXREG_COUNT
	.align		4
        /*003c*/ 	.byte	0x03, 0x1b
        /*003e*/ 	.short	0x00ff


	//----- nvinfo : EIATTR_NUM_BARRIERS
	.align		4
        /*0040*/ 	.byte	0x02, 0x4c
        /*0042*/ 	.byte	0x01
	.zero		1


	//----- nvinfo : EIATTR_MERCURY_ISA_VERSION
	.align		4
        /*0044*/ 	.byte	0x03, 0x5f
        /*0046*/ 	.short	0x0101


	//----- nvinfo : EIATTR_VRC_CTA_INIT_COUNT
	.align		4
        /*0048*/ 	.byte	0x02, 0x4a
	.zero		1
	.zero		1


	//----- nvinfo : EIATTR_EXIT_INSTR_OFFSETS
	.align		4
        /*004c*/ 	.byte	0x04, 0x1c
        /*004e*/ 	.short	(.L_637 - .L_636)


	//   ....[0]....
.L_636:
        /*0050*/ 	.word	0x000001f0


	//   ....[1]....
        /*0054*/ 	.word	0x00000240


	//   ....[2]....
        /*0058*/ 	.word	0x00000290


	//----- nvinfo : EIATTR_CRS_STACK_SIZE
	.align		4
.L_637:
        /*005c*/ 	.byte	0x04, 0x1e
        /*005e*/ 	.short	(.L_639 - .L_638)
.L_638:
        /*0060*/ 	.word	0x00000000


	//----- nvinfo : EIATTR_CBANK_PARAM_SIZE
	.align		4
.L_639:
        /*0064*/ 	.byte	0x03, 0x19
        /*0066*/ 	.short	0x0014


	//----- nvinfo : EIATTR_PARAM_CBANK
	.align		4
        /*0068*/ 	.byte	0x04, 0x0a
        /*006a*/ 	.short	(.L_641 - .L_640)
	.align		4
.L_640:
        /*006c*/ 	.word	index@(.nv.constant0._Z7reduce6IdLj2ELb1EEvPT_S1_j)
        /*0070*/ 	.short	0x0380
        /*0072*/ 	.short	0x0014


	//----- nvinfo : EIATTR_SW_WAR
	.align		4
.L_641:
        /*0074*/ 	.byte	0x04, 0x36
        /*0076*/ 	.short	(.L_643 - .L_642)
.L_642:
        /*0078*/ 	.word	0x00000008
.L_643:


//--------------------- .nv.info._Z7reduce6IdLj4ELb1EEvPT_S1_j --------------------------
	.section	.nv.info._Z7reduce6IdLj4ELb1EEvPT_S1_j,"",@"SHT_CUDA_INFO"
	.sectionflags	@""
	.align	4


	//----- nvinfo : EIATTR_CUDA_API_VERSION
	.align		4
        /*0000*/ 	.byte	0x04, 0x37
        /*0002*/ 	.short	(.L_645 - .L_644)
.L_644:
        /*0004*/ 	.word	0x00000082


	//----- nvinfo : EIATTR_KPARAM_INFO
	.align		4
.L_645:
        /*0008*/ 	.byte	0x04, 0x17
        /*000a*/ 	.short	(.L_647 - .L_646)
.L_646:
        /*000c*/ 	.word	0x00000000
        /*0010*/ 	.short	0x0002
        /*0012*/ 	.short	0x0010
        /*0014*/ 	.byte	0x00, 0xf0, 0x11, 0x00


	//----- nvinfo : EIATTR_KPARAM_INFO
	.align		4
.L_647:
        /*0018*/ 	.byte	0x04, 0x17
        /*001a*/ 	.short	(.L_649 - .L_648)
.L_648:
        /*001c*/ 	.word	0x00000000
        /*0020*/ 	.short	0x0001
        /*0022*/ 	.short	0x0008
        /*0024*/ 	.byte	0x00, 0xf5, 0x21, 0x00


	//----- nvinfo : EIATTR_KPARAM_INFO
	.align		4
.L_649:
        /*0028*/ 	.byte	0x04, 0x17
        /*002a*/ 	.short	(.L_651 - .L_650)
.L_650:
        /*002c*/ 	.word	0x00000000
        /*0030*/ 	.short	0x0000
        /*0032*/ 	.short	0x0000
        /*0034*/ 	.byte	0x00, 0xf5, 0x21, 0x00


	//----- nvinfo : EIATTR_SPARSE_MMA_MASK
	.align		4
.L_651:
        /*0038*/ 	.byte	0x03, 0x50
        /*003a*/ 	.short	0x0000


	//----- nvinfo : EIATTR_MAXREG_COUNT
	.align		4
        /*003c*/ 	.byte	0x03, 0x1b
        /*003e*/ 	.short	0x00ff


	//----- nvinfo : EIATTR_NUM_BARRIERS
	.align		4
        /*0040*/ 	.byte	0x02, 0x4c
        /*0042*/ 	.byte	0x01
	.zero		1


	//----- nvinfo : EIATTR_MERCURY_ISA_VERSION
	.align		4
        /*0044*/ 	.byte	0x03, 0x5f
        /*0046*/ 	.short	0x0101


	//----- nvinfo : EIATTR_VRC_CTA_INIT_COUNT
	.align		4
        /*0048*/ 	.byte	0x02, 0x4a
	.zero		1
	.zero		1


	//----- nvinfo : EIATTR_EXIT_INSTR_OFFSETS
	.align		4
        /*004c*/ 	.byte	0x04, 0x1c
        /*004e*/ 	.short	(.L_653 - .L_652)


	//   ....[0]....
.L_652:
        /*0050*/ 	.word	0x00000200


	//   ....[1]....
        /*0054*/ 	.word	0x00000280


	//   ....[2]....
        /*0058*/ 	.word	0x000002d0


	//----- nvinfo : EIATTR_CRS_STACK_SIZE
	.align		4
.L_653:
        /*005c*/ 	.byte	0x04, 0x1e
        /*005e*/ 	.short	(.L_655 - .L_654)
.L_654:
        /*0060*/ 	.word	0x00000000


	//----- nvinfo : EIATTR_CBANK_PARAM_SIZE
	.align		4
.L_655:
        /*0064*/ 	.byte	0x03, 0x19
        /*0066*/ 	.short	0x0014


	//----- nvinfo : EIATTR_PARAM_CBANK
	.align		4
        /*0068*/ 	.byte	0x04, 0x0a
        /*006a*/ 	.short	(.L_657 - .L_656)
	.align		4
.L_656:
        /*006c*/ 	.word	index@(.nv.constant0._Z7reduce6IdLj4ELb1EEvPT_S1_j)
        /*0070*/ 	.short	0x0380
        /*0072*/ 	.short	0x0014


	//----- nvinfo : EIATTR_SW_WAR
	.align		4
.L_657:
        /*0074*/ 	.byte	0x04, 0x36
        /*0076*/ 	.short	(.L_659 - .L_658)
.L_658:
        /*0078*/ 	.word	0x00000008
.L_659:


//--------------------- .nv.info._Z7reduce6IdLj8ELb1EEvPT_S1_j --------------------------
	.section	.nv.info._Z7reduce6IdLj8ELb1EEvPT_S1_j,"",@"SHT_CUDA_INFO"
	.sectionflags	@""
	.align	4


	//----- nvinfo : EIATTR_CUDA_API_VERSION
	.align		4
        /*0000*/ 	.byte	0x04, 0x37
        /*0002*/ 	.short	(.L_661 - .L_660)
.L_660:
        /*0004*/ 	.word	0x00000082


	//----- nvinfo : EIATTR_KPARAM_INFO
	.align		4
.L_661:
        /*0008*/ 	.byte	0x04, 0x17
        /*000a*/ 	.short	(.L_663 - .L_662)
.L_662:
        /*000c*/ 	.word	0x00000000
        /*0010*/ 	.short	0x0002
        /*0012*/ 	.short	0x0010
        /*0014*/ 	.byte	0x00, 0xf0, 0x11, 0x00


	//----- nvinfo : EIATTR_KPARAM_INFO
	.align		4
.L_663:
        /*0018*/ 	.byte	0x04, 0x17
        /*001a*/ 	.short	(.L_665 - .L_664)
.L_664:
        /*001c*/ 	.word	0x00000000
        /*0020*/ 	.short	0x0001
        /*0022*/ 	.short	0x0008
        /*0024*/ 	.byte	0x00, 0xf5, 0x21, 0x00


	//----- nvinfo : EIATTR_KPARAM_INFO
	.align		4
.L_665:
        /*0028*/ 	.byte	0x04, 0x17
        /*002a*/ 	.short	(.L_667 - .L_666)
.L_666:
        /*002c*/ 	.word	0x00000000
        /*0030*/ 	.short	0x0000
        /*0032*/ 	.short	0x0000
        /*0034*/ 	.byte	0x00, 0xf5, 0x21, 0x00


	//----- nvinfo : EIATTR_SPARSE_MMA_MASK
	.align		4
.L_667:
        /*0038*/ 	.byte	0x03, 0x50
        /*003a*/ 	.short	0x0000


	//----- nvinfo : EIATTR_MAXREG_COUNT
	.align		4
        /*003c*/ 	.byte	0x03, 0x1b
        /*003e*/ 	.short	0x00ff


	//----- nvinfo : EIATTR_NUM_BARRIERS
	.align		4
        /*0040*/ 	.byte	0x02, 0x4c
        /*0042*/ 	.byte	0x01
	.zero		1


	//----- nvinfo : EIATTR_MERCURY_ISA_VERSION
	.align		4
        /*0044*/ 	.byte	0x03, 0x5f
        /*0046*/ 	.short	0x0101


	//----- nvinfo : EIATTR_VRC_CTA_INIT_COUNT
	.align		4
        /*0048*/ 	.byte	0x02, 0x4a
	.zero		1
	.zero		1


	//----- nvinfo : EIATTR_EXIT_INSTR_OFFSETS
	.align		4
        /*004c*/ 	.byte	0x04, 0x1c
        /*004e*/ 	.short	(.L_669 - .L_668)


	//   ....[0]....
.L_668:
        /*0050*/ 	.word	0x000001f0


	//   ....[1]....
        /*0054*/ 	.word	0x000002a0


	//   ....[2]....
        /*0058*/ 	.word	0x000002f0


	//----- nvinfo : EIATTR_CRS_STACK_SIZE
	.align		4
.L_669:
        /*005c*/ 	.byte	0x04, 0x1e
        /*005e*/ 	.short	(.L_671 - .L_670)
.L_670:
        /*0060*/ 	.word	0x00000000


	//----- nvinfo : EIATTR_CBANK_PARAM_SIZE
	.align		4
.L_671:
        /*0064*/ 	.byte	0x03, 0x19
        /*0066*/ 	.short	0x0014


	//----- nvinfo : EIATTR_PARAM_CBANK
	.align		4
        /*0068*/ 	.byte	0x04, 0x0a
        /*006a*/ 	.short	(.L_673 - .L_672)
	.align		4
.L_672:
        /*006c*/ 	.word	index@(.nv.constant0._Z7reduce6IdLj8ELb1EEvPT_S1_j)
        /*0070*/ 	.short	0x0380
        /*0072*/ 	.short	0x0014


	//----- nvinfo : EIATTR_SW_WAR
	.align		4
.L_673:
        /*0074*/ 	.byte	0x04, 0x36
        /*0076*/ 	.short	(.L_675 - .L_674)
.L_674:
        /*0078*/ 	.word	0x00000008
.L_675:


//--------------------- .nv.info._Z7reduce6IdLj16ELb1EEvPT_S1_j --------------------------
	.section	.nv.info._Z7reduce6IdLj16ELb1EEvPT_S1_j,"",@"SHT_CUDA_INFO"
	.sectionflags	@""
	.align	4


	//----- nvinfo : EIATTR_CUDA_API_VERSION
	.align		4
        /*0000*/ 	.byte	0x04, 0x37
        /*0002*/ 	.short	(.L_677 - .L_676)
.L_676:
        /*0004*/ 	.word	0x00000082


	//----- nvinfo : EIATTR_KPARAM_INFO
	.align		4
.L_677:
        /*0008*/ 	.byte	0x04, 0x17
        /*000a*/ 	.short	(.L_679 - .L_678)
.L_678:
        /*000c*/ 	.word	0x00000000
        /*0010*/ 	.short	0x0002
        /*0012*/ 	.short	0x0010
        /*0014*/ 	.byte	0x00, 0xf0, 0x11, 0x00


	//----- nvinfo : EIATTR_KPARAM_INFO
	.align		4
.L_679:
        /*0018*/ 	.byte	0x04, 0x17
        /*001a*/ 	.short	(.L_681 - .L_680)
.L_680:
        /*001c*/ 	.word	0x00000000
        /*0020*/ 	.short	0x0001
        /*0022*/ 	.short	0x0008
        /*0024*/ 	.byte	0x00, 0xf5, 0x21, 0x00


	//----- nvinfo : EIATTR_KPARAM_INFO
	.align		4
.L_681:
        /*0028*/ 	.byte	0x04, 0x17
        /*002a*/ 	.short	(.L_683 - .L_682)
.L_682:
        /*002c*/ 	.word	0x00000000
        /*0030*/ 	.short	0x0000
        /*0032*/ 	.short	0x0000
        /*0034*/ 	.byte	0x00, 0xf5, 0x21, 0x00


	//----- nvinfo : EIATTR_SPARSE_MMA_MASK
	.align		4
.L_683:
        /*0038*/ 	.byte	0x03, 0x50
        /*003a*/ 	.short	0x0000


	//----- nvinfo : EIATTR_MAXREG_COUNT
	.align		4
        /*003c*/ 	.byte	0x03, 0x1b
        /*003e*/ 	.short	0x00ff


	//----- nvinfo : EIATTR_NUM_BARRIERS
	.align		4
        /*0040*/ 	.byte	0x02, 0x4c
        /*0042*/ 	.byte	0x01
	.zero		1


	//----- nvinfo : EIATTR_MERCURY_ISA_VERSION
	.align		4
        /*0044*/ 	.byte	0x03, 0x5f
        /*0046*/ 	.short	0x0101


	//----- nvinfo : EIATTR_VRC_CTA_INIT_COUNT
	.align		4
        /*0048*/ 	.byte	0x02, 0x4a
	.zero		1
	.zero		1


	//----- nvinfo : EIATTR_EXIT_INSTR_OFFSETS
	.align		4
        /*004c*/ 	.byte	0x04, 0x1c
        /*004e*/ 	.short	(.L_685 - .L_684)


	//   ....[0]....
.L_684:
        /*0050*/ 	.word	0x000001f0


	//   ....[1]....
        /*0054*/ 	.word	0x000002d0


	//   ....[2]....
        /*0058*/ 	.word	0x00000320


	//----- nvinfo : EIATTR_CRS_STACK_SIZE
	.align		4
.L_685:
        /*005c*/ 	.byte	0x04, 0x1e
        /*005e*/ 	.short	(.L_687 - .L_686)
.L_686:
        /*0060*/ 	.word	0x00000000


	//----- nvinfo : EIATTR_CBANK_PARAM_SIZE
	.align		4
.L_687:
        /*0064*/ 	.byte	0x03, 0x19
        /*0066*/ 	.short	0x0014


	//----- nvinfo : EIATTR_PARAM_CBANK
	.align		4
        /*0068*/ 	.byte	0x04, 0x0a
        /*006a*/ 	.short	(.L_689 - .L_688)
	.align		4
.L_688:
        /*006c*/ 	.word	index@(.nv.constant0._Z7reduce6IdLj16ELb1EEvPT_S1_j)
        /*0070*/ 	.short	0x0380
        /*0072*/ 	.short	0x0014


	//----- nvinfo : EIATTR_SW_WAR
	.align		4
.L_689:
        /*0074*/ 	.byte	0x04, 0x36
        /*0076*/ 	.short	(.L_691 - .L_690)
.L_690:
        /*0078*/ 	.word	0x00000008
.L_691:


//--------------------- .nv.info._Z7reduce6IdLj32ELb1EEvPT_S1_j --------------------------
	.section	.nv.info._Z7reduce6IdLj32ELb1EEvPT_S1_j,"",@"SHT_CUDA_INFO"
	.sectionflags	@""
	.align	4


	//----- nvinfo : EIATTR_CUDA_API_VERSION
	.align		4
        /*0000*/ 	.byte	0x04, 0x37
        /*0002*/ 	.short	(.L_693 - .L_692)
.L_692:
        /*0004*/ 	.word	0x00000082


	//----- nvinfo : EIATTR_KPARAM_INFO
	.align		4
.L_693:
        /*0008*/ 	.byte	0x04, 0x17
        /*000a*/ 	.short	(.L_695 - .L_694)
.L_694:
        /*000c*/ 	.word	0x00000000
        /*0010*/ 	.short	0x0002
        /*0012*/ 	.short	0x0010
        /*0014*/ 	.byte	0x00, 0xf0, 0x11, 0x00


	//----- nvinfo : EIATTR_KPARAM_INFO
	.align		4
.L_695:
        /*0018*/ 	.byte	0x04, 0x17
        /*001a*/ 	.short	(.L_697 - .L_696)
.L_696:
        /*001c*/ 	.word	0x00000000
        /*0020*/ 	.short	0x0001
        /*0022*/ 	.short	0x0008
        /*0024*/ 	.byte	0x00, 0xf5, 0x21, 0x00


	//----- nvinfo : EIATTR_KPARAM_INFO
	.align		4
.L_697:
        /*0028*/ 	.byte	0x04, 0x17
        /*002a*/ 	.short	(.L_699 - .L_698)
.L_698:
        /*002c*/ 	.word	0x00000000
        /*0030*/ 	.short	0x0000
        /*0032*/ 	.short	0x0000
        /*0034*/ 	.byte	0x00, 0xf5, 0x21, 0x00


	//----- nvinfo : EIATTR_SPARSE_MMA_MASK
	.align		4
.L_699:
        /*0038*/ 	.byte	0x03, 0x50
        /*003a*/ 	.short	0x0000


	//----- nvinfo : EIATTR_MAXREG_COUNT
	.align		4
        /*003c*/ 	.byte	0x03, 0x1b
        /*003e*/ 	.short	0x00ff


	//----- nvinfo : EIATTR_NUM_BARRIERS
	.align		4
        /*0040*/ 	.byte	0x02, 0x4c
        /*0042*/ 	.byte	0x01
	.zero		1


	//----- nvinfo : EIATTR_MERCURY_ISA_VERSION
	.align		4
        /*0044*/ 	.byte	0x03, 0x5f
        /*0046*/ 	.short	0x0101


	//----- nvinfo : EIATTR_VRC_CTA_INIT_COUNT
	.align		4
        /*0048*/ 	.byte	0x02, 0x4a
	.zero		1
	.zero		1


	//----- nvinfo : EIATTR_EXIT_INSTR_OFFSETS
	.align		4
        /*004c*/ 	.byte	0x04, 0x1c
        /*004e*/ 	.short	(.L_701 - .L_700)


	//   ....[0]....
.L_700:
        /*0050*/ 	.word	0x000001f0


	//   ....[1]....
        /*0054*/ 	.word	0x00000300


	//   ....[2]....
        /*0058*/ 	.word	0x00000350


	//----- nvinfo : EIATTR_CRS_STACK_SIZE
	.align		4
.L_701:
        /*005c*/ 	.byte	0x04, 0x1e
        /*005e*/ 	.short	(.L_703 - .L_702)
.L_702:
        /*0060*/ 	.word	0x00000000


	//----- nvinfo : EIATTR_CBANK_PARAM_SIZE
	.align		4
.L_703:
        /*0064*/ 	.byte	0x03, 0x19
        /*0066*/ 	.short	0x0014


	//----- nvinfo : EIATTR_PARAM_CBANK
	.align		4
        /*0068*/ 	.byte	0x04, 0x0a
        /*006a*/ 	.short	(.L_705 - .L_704)
	.align		4
.L_704:
        /*006c*/ 	.word	index@(.nv.constant0._Z7reduce6IdLj32ELb1EEvPT_S1_j)
        /*0070*/ 	.short	0x0380
        /*0072*/ 	.short	0x0014


	//----- nvinfo : EIATTR_SW_WAR
	.align		4
.L_705:
        /*0074*/ 	.byte	0x04, 0x36
        /*0076*/ 	.short	(.L_707 - .L_706)
.L_706:
        /*0078*/ 	.word	0x00000008
.L_707:


//--------------------- .nv.info._Z7reduce6IdLj64ELb1EEvPT_S1_j --------------------------
	.section	.nv.info._Z7reduce6IdLj64ELb1EEvPT_S1_j,"",@"SHT_CUDA_INFO"
	.sectionflags	@""
	.align	4


	//----- nvinfo : EIATTR_CUDA_API_VERSION
	.align		4
        /*0000*/ 	.byte	0x04, 0x37
        /*0002*/ 	.short	(.L_709 - .L_708)
.L_708:
        /*0004*/ 	.word	0x00000082


	//----- nvinfo : EIATTR_KPARAM_INFO
	.align		4
.L_709:
        /*0008*/ 	.byte	0x04, 0x17
        /*000a*/ 	.short	(.L_711 - .L_710)
.L_710:
        /*000c*/ 	.word	0x00000000
        /*0010*/ 	.short	0x0002
        /*0012*/ 	.short	0x0010
        /*0014*/ 	.byte	0x00, 0xf0, 0x11, 0x00


	//----- nvinfo : EIATTR_KPARAM_INFO
	.align		4
.L_711:
        /*0018*/ 	.byte	0x04, 0x17
        /*001a*/ 	.short	(.L_713 - .L_712)
.L_712:
        /*001c*/ 	.word	0x00000000
        /*0020*/ 	.short	0x0001
        /*0022*/ 	.short	0x0008
        /*0024*/ 	.byte	0x00, 0xf5, 0x21, 0x00


	//----- nvinfo : EIATTR_KPARAM_INFO
	.align		4
.L_713:
        /*0028*/ 	.byte	0x04, 0x17
        /*002a*/ 	.short	(.L_715 - .L_714)
.L_714:
        /*002c*/ 	.word	0x00000000
        /*0030*/ 	.short	0x0000
        /*0032*/ 	.short	0x0000
        /*0034*/ 	.byte	0x00, 0xf5, 0x21, 0x00


	//----- nvinfo : EIATTR_SPARSE_MMA_MASK
	.align		4
.L_715:
        /*0038*/ 	.byte	0x03, 0x50
        /*003a*/ 	.short	0x0000


	//----- nvinfo : EIATTR_MAXREG_COUNT
	.align		4
        /*003c*/ 	.byte	0x03, 0x1b
        /*003e*/ 	.short	0x00ff


	//----- nvinfo : EIATTR_NUM_BARRIERS
	.align		4
        /*0040*/ 	.byte	0x02, 0x4c
        /*0042*/ 	.byte	0x01
	.zero		1


	//----- nvinfo : EIATTR_MERCURY_ISA_VERSION
	.align		4
        /*0044*/ 	.byte	0x03, 0x5f
        /*0046*/ 	.short	0x0101


	//----- nvinfo : EIATTR_VRC_CTA_INIT_COUNT
	.align		4
        /*0048*/ 	.byte	0x02, 0x4a
	.zero		1
	.zero		1


	//----- nvinfo : EIATTR_EXIT_INSTR_OFFSETS
	.align		4
        /*004c*/ 	.byte	0x04, 0x1c
        /*004e*/ 	.short	(.L_717 - .L_716)


	//   ....[0]....
.L_716:
        /*0050*/ 	.word	0x000001f0


	//   ....[1]....
        /*0054*/ 	.word	0x00000330


	//   ....[2]....
        /*0058*/ 	.word	0x00000380


	//----- nvinfo : EIATTR_CRS_STACK_SIZE
	.align		4
.L_717:
        /*005c*/ 	.byte	0x04, 0x1e
        /*005e*/ 	.short	(.L_719 - .L_718)
.L_718:
        /*0060*/ 	.word	0x00000000


	//----- nvinfo : EIATTR_CBANK_PARAM_SIZE
	.align		4
.L_719:
        /*0064*/ 	.byte	0x03, 0x19
        /*0066*/ 	.short	0x0014


	//----- nvinfo : EIATTR_PARAM_CBANK
	.align		4
        /*0068*/ 	.byte	0x04, 0x0a
        /*006a*/ 	.short	(.L_721 - .L_720)
	.align		4
.L_720:
        /*006c*/ 	.word	index@(.nv.constant0._Z7reduce6IdLj64ELb1EEvPT_S1_j)
        /*0070*/ 	.short	0x0380
        /*0072*/ 	.short	0x0014


	//----- nvinfo : EIATTR_SW_WAR
	.align		4
.L_721:
        /*0074*/ 	.byte	0x04, 0x36
        /*0076*/ 	.short	(.L_723 - .L_722)
.L_722:
        /*0078*/ 	.word	0x00000008
.L_723:


//--------------------- .nv.info._Z7reduce6IdLj128ELb1EEvPT_S1_j --------------------------
	.section	.nv.info._Z7reduce6IdLj128ELb1EEvPT_S1_j,"",@"SHT_CUDA_INFO"
	.sectionflags	@""
	.align	4


	//----- nvinfo : EIATTR_CUDA_API_VERSION
	.align		4
        /*0000*/ 	.byte	0x04, 0x37
        /*0002*/ 	.short	(.L_725 - .L_724)
.L_724:
        /*0004*/ 	.word	0x00000082


	//----- nvinfo : EIATTR_KPARAM_INFO
	.align		4
.L_725:
        /*0008*/ 	.byte	0x04, 0x17
        /*000a*/ 	.short	(.L_727 - .L_726)
.L_726:
        /*000c*/ 	.word	0x00000000
        /*0010*/ 	.short	0x0002
        /*0012*/ 	.short	0x0010
        /*0014*/ 	.byte	0x00, 0xf0, 0x11, 0x00


	//----- nvinfo : EIATTR_KPARAM_INFO
	.align		4
.L_727:
        /*0018*/ 	.byte	0x04, 0x17
        /*001a*/ 	.short	(.L_729 - .L_728)
.L_728:
        /*001c*/ 	.word	0x00000000
        /*0020*/ 	.short	0x0001
        /*0022*/ 	.short	0x0008
        /*0024*/ 	.byte	0x00, 0xf5, 0x21, 0x00


	//----- nvinfo : EIATTR_KPARAM_INFO
	.align		4
.L_729:
        /*0028*/ 	.byte	0x04, 0x17
        /*002a*/ 	.short	(.L_731 - .L_730)
.L_730:
        /*002c*/ 	.word	0x00000000
        /*0030*/ 	.short	0x0000
        /*0032*/ 	.short	0x0000
        /*0034*/ 	.byte	0x00, 0xf5, 0x21, 0x00


	//----- nvinfo : EIATTR_SPARSE_MMA_MASK
	.align		4
.L_731:
        /*0038*/ 	.byte	0x03, 0x50
        /*003a*/ 	.short	0x0000


	//----- nvinfo : EIATTR_MAXREG_COUNT
	.align		4
        /*003c*/ 	.byte	0x03, 0x1b
        /*003e*/ 	.short	0x00ff


	//----- nvinfo : EIATTR_NUM_BARRIERS
	.align		4
        /*0040*/ 	.byte	0x02, 0x4c
        /*0042*/ 	.byte	0x01
	.zero		1


	//----- nvinfo : EIATTR_MERCURY_ISA_VERSION
	.align		4
        /*0044*/ 	.byte	0x03, 0x5f
        /*0046*/ 	.short	0x0101


	//----- nvinfo : EIATTR_VRC_CTA_INIT_COUNT
	.align		4
        /*0048*/ 	.byte	0x02, 0x4a
	.zero		1
	.zero		1


	//----- nvinfo : EIATTR_EXIT_INSTR_OFFSETS
	.align		4
        /*004c*/ 	.byte	0x04, 0x1c
        /*004e*/ 	.short	(.L_733 - .L_732)


	//   ....[0]....
.L_732:
        /*0050*/ 	.word	0x00000240


	//   ....[1]....
        /*0054*/ 	.word	0x00000380


	//   ....[2]....
        /*0058*/ 	.word	0x000003d0


	//----- nvinfo : EIATTR_CRS_STACK_SIZE
	.align		4
.L_733:
        /*005c*/ 	.byte	0x04, 0x1e
        /*005e*/ 	.short	(.L_735 - .L_734)
.L_734:
        /*0060*/ 	.word	0x00000000


	//----- nvinfo : EIATTR_CBANK_PARAM_SIZE
	.align		4
.L_735:
        /*0064*/ 	.byte	0x03, 0x19
        /*0066*/ 	.short	0x0014


	//----- nvinfo : EIATTR_PARAM_CBANK
	.align		4
        /*0068*/ 	.byte	0x04, 0x0a
        /*006a*/ 	.short	(.L_737 - .L_736)
	.align		4
.L_736:
        /*006c*/ 	.word	index@(.nv.constant0._Z7reduce6IdLj128ELb1EEvPT_S1_j)
        /*0070*/ 	.short	0x0380
        /*0072*/ 	.short	0x0014


	//----- nvinfo : EIATTR_SW_WAR
	.align		4
.L_737:
        /*0074*/ 	.byte	0x04, 0x36
        /*0076*/ 	.short	(.L_739 - .L_738)
.L_738:
        /*0078*/ 	.word	0x00000008
.L_739:


//--------------------- .nv.info._Z7reduce6IdLj256ELb1EEvPT_S1_j --------------------------
	.section	.nv.info._Z7reduce6IdLj256ELb1EEvPT_S1_j,"",@"SHT_CUDA_INFO"
	.sectionflags	@""
	.align	4


	//----- nvinfo : EIATTR_CUDA_API_VERSION
	.align		4
        /*0000*/ 	.byte	0x04, 0x37
        /*0002*/ 	.short	(.L_741 - .L_740)
.L_740:
        /*0004*/ 	.word	0x00000082


	//----- nvinfo : EIATTR_KPARAM_INFO
	.align		4
.L_741:
        /*0008*/ 	.byte	0x04, 0x17
        /*000a*/ 	.short	(.L_743 - .L_742)
.L_742:
        /*000c*/ 	.word	0x00000000
        /*0010*/ 	.short	0x0002
        /*0012*/ 	.short	0x0010
        /*0014*/ 	.byte	0x00, 0xf0, 0x11, 0x00


	//----- nvinfo : EIATTR_KPARAM_INFO
	.align		4
.L_743:
        /*0018*/ 	.byte	0x04, 0x17
        /*001a*/ 	.short	(.L_745 - .L_744)
.L_744:
        /*001c*/ 	.word	0x00000000
        /*0020*/ 	.short	0x0001
        /*0022*/ 	.short	0x0008
        /*0024*/ 	.byte	0x00, 0xf5, 0x21, 0x00


	//----- nvinfo : EIATTR_KPARAM_INFO
	.align		4
.L_745:
        /*0028*/ 	.byte	0x04, 0x17
        /*002a*/ 	.short	(.L_747 - .L_746)
.L_746:
        /*002c*/ 	.word	0x00000000
        /*0030*/ 	.short	0x0000
        /*0032*/ 	.short	0x0000
        /*0034*/ 	.byte	0x00, 0xf5, 0x21, 0x00


	//----- nvinfo : EIATTR_SPARSE_MMA_MASK
	.align		4
.L_747:
        /*0038*/ 	.byte	0x03, 0x50
        /*003a*/ 	.short	0x0000


	//----- nvinfo : EIATTR_MAXREG_COUNT
	.align		4
        /*003c*/ 	.byte	0x03, 0x1b
        /*003e*/ 	.short	0x00ff


	//----- nvinfo : EIATTR_NUM_BARRIERS
	.align		4
        /*0040*/ 	.byte	0x02, 0x4c
        /*0042*/ 	.byte	0x01
	.zero		1


	//----- nvinfo : EIATTR_MERCURY_ISA_VERSION
	.align		4
        /*0044*/ 	.byte	0x03, 0x5f
        /*0046*/ 	.short	0x0101


	//----- nvinfo : EIATTR_VRC_CTA_INIT_COUNT
	.align		4
        /*0048*/ 	.byte	0x02, 0x4a
	.zero		1
	.zero		1


	//----- nvinfo : EIATTR_EXIT_INSTR_OFFSETS
	.align		4
        /*004c*/ 	.byte	0x04, 0x1c
        /*004e*/ 	.short	(.L_749 - .L_748)


	//   ....[0]....
.L_748:
        /*0050*/ 	.word	0x00000290


	//   ....[1]....
        /*0054*/ 	.word	0x000003d0


	//   ....[2]....
        /*0058*/ 	.word	0x00000420


	//----- nvinfo : EIATTR_CRS_STACK_SIZE
	.align		4
.L_749:
        /*005c*/ 	.byte	0x04, 0x1e
        /*005e*/ 	.short	(.L_751 - .L_750)
.L_750:
        /*0060*/ 	.word	0x00000000


	//----- nvinfo : EIATTR_CBANK_PARAM_SIZE
	.align		4
.L_751:
        /*0064*/ 	.byte	0x03, 0x19
        /*0066*/ 	.short	0x0014


	//----- nvinfo : EIATTR_PARAM_CBANK
	.align		4
        /*0068*/ 	.byte	0x04, 0x0a
        /*006a*/ 	.short	(.L_753 - .L_752)
	.align		4
.L_752:
        /*006c*/ 	.word	index@(.nv.constant0._Z7reduce6IdLj256ELb1EEvPT_S1_j)
        /*0070*/ 	.short	0x0380
        /*0072*/ 	.short	0x0014


	//----- nvinfo : EIATTR_SW_WAR
	.align		4
.L_753:
        /*0074*/ 	.byte	0x04, 0x36
        /*0076*/ 	.short	(.L_755 - .L_754)
.L_754:
        /*0078*/ 	.word	0x00000008
.L_755:


//--------------------- .nv.info._Z7reduce6IdLj512ELb1EEvPT_S1_j --------------------------
	.section	.nv.info._Z7reduce6IdLj512ELb1EEvPT_S1_j,"",@"SHT_CUDA_INFO"
	.sectionflags	@""
	.align	4


	//----- nvinfo : EIATTR_CUDA_API_VERSION
	.align		4
        /*0000*/ 	.byte	0x04, 0x37
        /*0002*/ 	.short	(.L_757 - .L_756)
.L_756:
        /*0004*/ 	.word	0x00000082


	//----- nvinfo : EIATTR_KPARAM_INFO
	.align		4
.L_757:
        /*0008*/ 	.byte	0x04, 0x17
        /*000a*/ 	.short	(.L_759 - .L_758)
.L_758:
        /*000c*/ 	.word	0x00000000
        /*0010*/ 	.short	0x0002
        /*0012*/ 	.short	0x0010
        /*0014*/ 	.byte	0x00, 0xf0, 0x11, 0x00


	//----- nvinfo : EIATTR_KPARAM_INFO
	.align		4
.L_759:
        /*0018*/ 	.byte	0x04, 0x17
        /*001a*/ 	.short	(.L_761 - .L_760)
.L_760:
        /*001c*/ 	.word	0x00000000
        /*0020*/ 	.short	0x0001
        /*0022*/ 	.short	0x0008
        /*0024*/ 	.byte	0x00, 0xf5, 0x21, 0x00


	//----- nvinfo : EIATTR_KPARAM_INFO
	.align		4
.L_761:
        /*0028*/ 	.byte	0x04, 0x17
        /*002a*/ 	.short	(.L_763 - .L_762)
.L_762:
        /*002c*/ 	.word	0x00000000
        /*0030*/ 	.short	0x0000
        /*0032*/ 	.short	0x0000
        /*0034*/ 	.byte	0x00, 0xf5, 0x21, 0x00


	//----- nvinfo : EIATTR_SPARSE_MMA_MASK
	.align		4
.L_763:
        /*0038*/ 	.byte	0x03, 0x50
        /*003a*/ 	.short	0x0000


	//----- nvinfo : EIATTR_MAXREG_COUNT
	.align		4
        /*003c*/ 	.byte	0x03, 0x1b
        /*003e*/ 	.short	0x00ff


	//----- nvinfo : EIATTR_NUM_BARRIERS
	.align		4
        /*0040*/ 	.byte	0x02, 0x4c
        /*0042*/ 	.byte	0x01
	.zero		1


	//----- nvinfo : EIATTR_MERCURY_ISA_VERSION
	.align		4
        /*0044*/ 	.byte	0x03, 0x5f
        /*0046*/ 	.short	0x0101


	//----- nvinfo : EIATTR_VRC_CTA_INIT_COUNT
	.align		4
        /*0048*/ 	.byte	0x02, 0x4a
	.zero		1
	.zero		1


	//----- nvinfo : EIATTR_EXIT_INSTR_OFFSETS
	.align		4
        /*004c*/ 	.byte	0x04, 0x1c
        /*004e*/ 	.short	(.L_765 - .L_764)


	//   ....[0]....
.L_764:
        /*0050*/ 	.word	0x000002f0


	//   ....[1]....
        /*0054*/ 	.word	0x00000430


	//   ....[2]....
        /*0058*/ 	.word	0x00000480


	//----- nvinfo : EIATTR_CRS_STACK_SIZE
	.align		4
.L_765:
        /*005c*/ 	.byte	0x04, 0x1e
        /*005e*/ 	.short	(.L_767 - .L_766)
.L_766:
        /*0060*/ 	.word	0x00000000


	//----- nvinfo : EIATTR_CBANK_PARAM_SIZE
	.align		4
.L_767:
        /*0064*/ 	.byte	0x03, 0x19
        /*0066*/ 	.short	0x0014


	//----- nvinfo : EIATTR_PARAM_CBANK
	.align		4
        /*0068*/ 	.byte	0x04, 0x0a
        /*006a*/ 	.short	(.L_769 - .L_768)
	.align		4
.L_768:
        /*006c*/ 	.word	index@(.nv.constant0._Z7reduce6IdLj512ELb1EEvPT_S1_j)
        /*0070*/ 	.short	0x0380
        /*0072*/ 	.short	0x0014


	//----- nvinfo : EIATTR_SW_WAR
	.align		4
.L_769:
        /*0074*/ 	.byte	0x04, 0x36
        /*0076*/ 	.short	(.L_771 - .L_770)
.L_770:
        /*0078*/ 	.word	0x00000008
.L_771:


//--------------------- .nv.info._Z7reduce5IdLj1EEvPT_S1_j --------------------------
	.section	.nv.info._Z7reduce5IdLj1EEvPT_S1_j,"",@"SHT_CUDA_INFO"
	.sectionflags	@""
	.align	4


	//----- nvinfo : EIATTR_CUDA_API_VERSION
	.align		4
        /*0000*/ 	.byte	0x04, 0x37
        /*0002*/ 	.short	(.L_773 - .L_772)
.L_772:
        /*0004*/ 	.word	0x00000082


	//----- nvinfo : EIATTR_KPARAM_INFO
	.align		4
.L_773:
        /*0008*/ 	.byte	0x04, 0x17
        /*000a*/ 	.short	(.L_775 - .L_774)
.L_774:
        /*000c*/ 	.word	0x00000000
        /*0010*/ 	.short	0x0002
        /*0012*/ 	.short	0x0010
        /*0014*/ 	.byte	0x00, 0xf0, 0x11, 0x00


	//----- nvinfo : EIATTR_KPARAM_INFO
	.align		4
.L_775:
        /*0018*/ 	.byte	0x04, 0x17
        /*001a*/ 	.short	(.L_777 - .L_776)
.L_776:
        /*001c*/ 	.word	0x00000000
        /*0020*/ 	.short	0x0001
        /*0022*/ 	.short	0x0008
        /*0024*/ 	.byte	0x00, 0xf5, 0x21, 0x00


	//----- nvinfo : EIATTR_KPARAM_INFO
	.align		4
.L_777:
        /*0028*/ 	.byte	0x04, 0x17
        /*002a*/ 	.short	(.L_779 - .L_778)
.L_778:
        /*002c*/ 	.word	0x00000000
        /*0030*/ 	.short	0x0000
        /*0032*/ 	.short	0x0000
        /*0034*/ 	.byte	0x00, 0xf5, 0x21, 0x00


	//----- nvinfo : EIATTR_SPARSE_MMA_MASK
	.align		4
.L_779:
        /*0038*/ 	.byte	0x03, 0x50
        /*003a*/ 	.short	0x0000


	//----- nvinfo : EIATTR_MAXREG_COUNT
	.align		4
        /*003c*/ 	.byte	0x03, 0x1b
        /*003e*/ 	.short	0x00ff


	//----- nvinfo : EIATTR_NUM_BARRIERS
	.align		4
        /*0040*/ 	.byte	0x02, 0x4c
        /*0042*/ 	.byte	0x01
	.zero		1


	//----- nvinfo : EIATTR_MERCURY_ISA_VERSION
	.align		4
        /*0044*/ 	.byte	0x03, 0x5f
        /*0046*/ 	.short	0x0101


	//----- nvinfo : EIATTR_VRC_CTA_INIT_COUNT
	.align		4
        /*0048*/ 	.byte	0x02, 0x4a
	.zero		1
	.zero		1


	//----- nvinfo : EIATTR_EXIT_INSTR_OFFSETS
	.align		4
        /*004c*/ 	.byte	0x04, 0x1c
        /*004e*/ 	.short	(.L_781 - .L_780)


	//   ....[0]....
.L_780:
        /*0050*/ 	.word	0x00000180


	//   ....[1]....
        /*0054*/ 	.word	0x000001d0


	//----- nvinfo : EIATTR_CBANK_PARAM_SIZE
	.align		4
.L_781:
        /*0058*/ 	.byte	0x03, 0x19
        /*005a*/ 	.short	0x0014


	//----- nvinfo : EIATTR_PARAM_CBANK
	.align		4
        /*005c*/ 	.byte	0x04, 0x0a
        /*005e*/ 	.short	(.L_783 - .L_782)
	.align		4
.L_782:
        /*0060*/ 	.word	index@(.nv.constant0._Z7reduce5IdLj1EEvPT_S1_j)
        /*0064*/ 	.short	0x0380
        /*0066*/ 	.short	0x0014


	//----- nvinfo : EIATTR_SW_WAR
	.align		4
.L_783:
        /*0068*/ 	.byte	0x04, 0x36
        /*006a*/ 	.short	(.L_785 - .L_784)
.L_784:
        /*006c*/ 	.word	0x00000008
.L_785:


//--------------------- .nv.info._Z7reduce5IdLj2EEvPT_S1_j --------------------------
	.section	.nv.info._Z7reduce5IdLj2EEvPT_S1_j,"",@"SHT_CUDA_INFO"
	.sectionflags	@""
	.align	4


	//----- nvinfo : EIATTR_CUDA_API_VERSION
	.align		4
        /*0000*/ 	.byte	0x04, 0x37
        /*0002*/ 	.short	(.L_787 - .L_786)
.L_786:
        /*0004*/ 	.word	0x00000082


	//----- nvinfo : EIATTR_KPARAM_INFO
	.align		4
.L_787:
        /*0008*/ 	.byte	0x04, 0x17
        /*000a*/ 	.short	(.L_789 - .L_788)
.L_788:
        /*000c*/ 	.word	0x00000000
        /*0010*/ 	.short	0x0002
        /*0012*/ 	.short	0x0010
        /*0014*/ 	.byte	0x00, 0xf0, 0x11, 0x00


	//----- nvinfo : EIATTR_KPARAM_INFO
	.align		4
.L_789:
        /*0018*/ 	.byte	0x04, 0x17
        /*001a*/ 	.short	(.L_791 - .L_790)
.L_790:
        /*001c*/ 	.word	0x00000000
        /*0020*/ 	.short	0x0001
        /*0022*/ 	.short	0x0008
        /*0024*/ 	.byte	0x00, 0xf5, 0x21, 0x00


	//----- nvinfo : EIATTR_KPARAM_INFO
	.align		4
.L_791:
        /*0028*/ 	.byte	0x04, 0x17
        /*002a*/ 	.short	(.L_793 - .L_792)
.L_792:
        /*002c*/ 	.word	0x00000000
        /*0030*/ 	.short	0x0000
        /*0032*/ 	.short	0x0000
        /*0034*/ 	.byte	0x00, 0xf5, 0x21, 0x00


	//----- nvinfo : EIATTR_SPARSE_MMA_MASK
	.align		4
.L_793:
        /*0038*/ 	.byte	0x03, 0x50
        /*003a*/ 	.short	0x0000


	//----- nvinfo : EIATTR_MAXREG_COUNT
	.align		4
        /*003c*/ 	.byte	0x03, 0x1b
        /*003e*/ 	.short	0x00ff


	//----- nvinfo : EIATTR_NUM_BARRIERS
	.align		4
        /*0040*/ 	.byte	0x02, 0x4c
        /*0042*/ 	.byte	0x01
	.zero		1


	//----- nvinfo : EIATTR_MERCURY_ISA_VERSION
	.align		4
        /*0044*/ 	.byte	0x03, 0x5f
        /*0046*/ 	.short	0x0101


	//----- nvinfo : EIATTR_VRC_CTA_INIT_COUNT
	.align		4
        /*0048*/ 	.byte	0x02, 0x4a
	.zero		1
	.zero		1


	//----- nvinfo : EIATTR_EXIT_INSTR_OFFSETS
	.align		4
        /*004c*/ 	.byte	0x04, 0x1c
        /*004e*/ 	.short	(.L_795 - .L_794)


	//   ....[0]....
.L_794:
        /*0050*/ 	.word	0x00000180


	//   ....[1]....
        /*0054*/ 	.word	0x000001d0


	//   ....[2]....
        /*0058*/ 	.word	0x00000220


	//----- nvinfo : EIATTR_CBANK_PARAM_SIZE
	.align		4
.L_795:
        /*005c*/ 	.byte	0x03, 0x19
        /*005e*/ 	.short	0x0014


	//----- nvinfo : EIATTR_PARAM_CBANK
	.align		4
        /*0060*/ 	.byte	0x04, 0x0a
        /*0062*/ 	.short	(.L_797 - .L_796)
	.align		4
.L_796:
        /*0064*/ 	.word	index@(.nv.constant0._Z7reduce5IdLj2EEvPT_S1_j)
        /*0068*/ 	.short	0x0380
        /*006a*/ 	.short	0x0014


	//----- nvinfo : EIATTR_SW_WAR
	.align		4
.L_797:
        /*006c*/ 	.byte	0x04, 0x36
        /*006e*/ 	.short	(.L_799 - .L_798)
.L_798:
        /*0070*/ 	.word	0x00000008
.L_799:


//--------------------- .nv.info._Z7reduce5IdLj4EEvPT_S1_j --------------------------
	.section	.nv.info._Z7reduce5IdLj4EEvPT_S1_j,"",@"SHT_CUDA_INFO"
	.sectionflags	@""
	.align	4


	//----- nvinfo : EIATTR_CUDA_API_VERSION
	.align		4
        /*0000*/ 	.byte	0x04, 0x37
        /*0002*/ 	.short	(.L_801 - .L_800)
.L_800:
        /*0004*/ 	.word	0x00000082


	//----- nvinfo : EIATTR_KPARAM_INFO
	.align		4
.L_801:
        /*0008*/ 	.byte	0x04, 0x17
        /*000a*/ 	.short	(.L_803 - .L_802)
.L_802:
        /*000c*/ 	.word	0x00000000
        /*0010*/ 	.short	0x0002
        /*0012*/ 	.short	0x0010
        /*0014*/ 	.byte	0x00, 0xf0, 0x11, 0x00


	//----- nvinfo : EIATTR_KPARAM_INFO
	.align		4
.L_803:
        /*0018*/ 	.byte	0x04, 0x17
        /*001a*/ 	.short	(.L_805 - .L_804)
.L_804:
        /*001c*/ 	.word	0x00000000
        /*0020*/ 	.short	0x0001
        /*0022*/ 	.short	0x0008
        /*0024*/ 	.byte	0x00, 0xf5, 0x21, 0x00


	//----- nvinfo : EIATTR_KPARAM_INFO
	.align		4
.L_805:
        /*0028*/ 	.byte	0x04, 0x17
        /*002a*/ 	.short	(.L_807 - .L_806)
.L_806:
        /*002c*/ 	.word	0x00000000
        /*0030*/ 	.short	0x0000
        /*0032*/ 	.short	0x0000
        /*0034*/ 	.byte	0x00, 0xf5, 0x21, 0x00


	//----- nvinfo : EIATTR_SPARSE_MMA_MASK
	.align		4
.L_807:
        /*0038*/ 	.byte	0x03, 0x50
        /*003a*/ 	.short	0x0000


	//----- nvinfo : EIATTR_MAXREG_COUNT
	.align		4
        /*003c*/ 	.byte	0x03, 0x1b
        /*003e*/ 	.short	0x00ff


	//----- nvinfo : EIATTR_NUM_BARRIERS
	.align		4
        /*0040*/ 	.byte	0x02, 0x4c
        /*0042*/ 	.byte	0x01
	.zero		1


	//----- nvinfo : EIATTR_MERCURY_ISA_VERSION
	.align		4
        /*0044*/ 	.byte	0x03, 0x5f
        /*0046*/ 	.short	0x0101


	//----- nvinfo : EIATTR_VRC_CTA_INIT_COUNT
	.align		4
        /*0048*/ 	.byte	0x02, 0x4a
	.zero		1
	.zero		1


	//----- nvinfo : EIATTR_EXIT_INSTR_OFFSETS
	.align		4
        /*004c*/ 	.byte	0x04, 0x1c
        /*004e*/ 	.short	(.L_809 - .L_808)


	//   ....[0]....
.L_808:
        /*0050*/ 	.word	0x00000180


	//   ....[1]....
        /*0054*/ 	.word	0x00000200


	//   ....[2]....
        /*0058*/ 	.word	0x00000250


	//----- nvinfo : EIATTR_CBANK_PARAM_SIZE
	.align		4
.L_809:
        /*005c*/ 	.byte	0x03, 0x19
        /*005e*/ 	.short	0x0014


	//----- nvinfo : EIATTR_PARAM_CBANK
	.align		4
        /*0060*/ 	.byte	0x04, 0x0a
        /*0062*/ 	.short	(.L_811 - .L_810)
	.align		4
.L_810:
        /*0064*/ 	.word	index@(.nv.constant0._Z7reduce5IdLj4EEvPT_S1_j)
        /*0068*/ 	.short	0x0380
        /*006a*/ 	.short	0x0014


	//----- nvinfo : EIATTR_SW_WAR
	.align		4
.L_811:
        /*006c*/ 	.byte	0x04, 0x36
        /*006e*/ 	.short	(.L_813 - .L_812)
.L_812:
        /*0070*/ 	.word	0x00000008
.L_813:


//--------------------- .nv.info._Z7reduce5IdLj8EEvPT_S1_j --------------------------
	.section	.nv.info._Z7reduce5IdLj8EEvPT_S1_j,"",@"SHT_CUDA_INFO"
	.sectionflags	@""
	.align	4


	//----- nvinfo : EIATTR_CUDA_API_VERSION
	.align		4
        /*0000*/ 	.byte	0x04, 0x37
        /*0002*/ 	.short	(.L_815 - .L_814)
.L_814:
        /*0004*/ 	.word	0x00000082


	//----- nvinfo : EIATTR_KPARAM_INFO
	.align		4
.L_815:
        /*0008*/ 	.byte	0x04, 0x17
        /*000a*/ 	.short	(.L_817 - .L_816)
.L_816:
        /*000c*/ 	.word	0x00000000
        /*0010*/ 	.short	0x0002
        /*0012*/ 	.short	0x0010
        /*0014*/ 	.byte	0x00, 0xf0, 0x11, 0x00


	//----- nvinfo : EIATTR_KPARAM_INFO
	.align		4
.L_817:
        /*0018*/ 	.byte	0x04, 0x17
        /*001a*/ 	.short	(.L_819 - .L_818)
.L_818:
        /*001c*/ 	.word	0x00000000
        /*0020*/ 	.short	0x0001
        /*0022*/ 	.short	0x0008
        /*0024*/ 	.byte	0x00, 0xf5, 0x21, 0x00


	//----- nvinfo : EIATTR_KPARAM_INFO
	.align		4
.L_819:
        /*0028*/ 	.byte	0x04, 0x17
        /*002a*/ 	.short	(.L_821 - .L_820)
.L_820:
        /*002c*/ 	.word	0x00000000
        /*0030*/ 	.short	0x0000
        /*0032*/ 	.short	0x0000
        /*0034*/ 	.byte	0x00, 0xf5, 0x21, 0x00


	//----- nvinfo : EIATTR_SPARSE_MMA_MASK
	.align		4
.L_821:
        /*0038*/ 	.byte	0x03, 0x50
        /*003a*/ 	.short	0x0000


	//----- nvinfo : EIATTR_MAXREG_COUNT
	.align		4
        /*003c*/ 	.byte	0x03, 0x1b
        /*003e*/ 	.short	0x00ff


	//----- nvinfo : EIATTR_NUM_BARRIERS
	.align		4
        /*0040*/ 	.byte	0x02, 0x4c
        /*0042*/ 	.byte	0x01
	.zero		1


	//----- nvinfo : EIATTR_MERCURY_ISA_VERSION
	.align		4
        /*0044*/ 	.byte	0x03, 0x5f
        /*0046*/ 	.short	0x0101


	//----- nvinfo : EIATTR_VRC_CTA_INIT_COUNT
	.align		4
        /*0048*/ 	.byte	0x02, 0x4a
	.zero		1
	.zero		1


	//----- nvinfo : EIATTR_EXIT_INSTR_OFFSETS
	.align		4
        /*004c*/ 	.byte	0x04, 0x1c
        /*004e*/ 	.short	(.L_823 - .L_822)


	//   ....[0]....
.L_822:
        /*0050*/ 	.word	0x00000180


	//   ....[1]....
        /*0054*/ 	.word	0x00000230


	//   ....[2]....
        /*0058*/ 	.word	0x00000280


	//----- nvinfo : EIATTR_CBANK_PARAM_SIZE
	.align		4
.L_823:
        /*005c*/ 	.byte	0x03, 0x19
        /*005e*/ 	.short	0x0014


	//----- nvinfo : EIATTR_PARAM_CBANK
	.align		4
        /*0060*/ 	.byte	0x04, 0x0a
        /*0062*/ 	.short	(.L_825 - .L_824)
	.align		4
.L_824:
        /*0064*/ 	.word	index@(.nv.constant0._Z7reduce5IdLj8EEvPT_S1_j)
        /*0068*/ 	.short	0x0380
        /*006a*/ 	.short	0x0014


	//----- nvinfo : EIATTR_SW_WAR
	.align		4
.L_825:
        /*006c*/ 	.byte	0x04, 0x36
        /*006e*/ 	.short	(.L_827 - .L_826)
.L_826:
        /*0070*/ 	.word	0x00000008
.L_827:


//--------------------- .nv.info._Z7reduce5IdLj16EEvPT_S1_j --------------------------
	.section	.nv.info._Z7reduce5IdLj16EEvPT_S1_j,"",@"SHT_CUDA_INFO"
	.sectionflags	@""
	.align	4


	//----- nvinfo : EIATTR_CUDA_API_VERSION
	.align		4
        /*0000*/ 	.byte	0x04, 0x37
        /*0002*/ 	.short	(.L_829 - .L_828)
.L_828:
        /*0004*/ 	.word	0x00000082


	//----- nvinfo : EIATTR_KPARAM_INFO
	.align		4
.L_829:
        /*0008*/ 	.byte	0x04, 0x17
        /*000a*/ 	.short	(.L_831 - .L_830)
.L_830:
        /*000c*/ 	.word	0x00000000
        /*0010*/ 	.short	0x0002
        /*0012*/ 	.short	0x0010
        /*0014*/ 	.byte	0x00, 0xf0, 0x11, 0x00


	//----- nvinfo : EIATTR_KPARAM_INFO
	.align		4
.L_831:
        /*0018*/ 	.byte	0x04, 0x17
        /*001a*/ 	.short	(.L_833 - .L_832)
.L_832:
        /*001c*/ 	.word	0x00000000
        /*0020*/ 	.short	0x0001
        /*0022*/ 	.short	0x0008
        /*0024*/ 	.byte	0x00, 0xf5, 0x21, 0x00


	//----- nvinfo : EIATTR_KPARAM_INFO
	.align		4
.L_833:
        /*0028*/ 	.byte	0x04, 0x17
        /*002a*/ 	.short	(.L_835 - .L_834)
.L_834:
        /*002c*/ 	.word	0x00000000
        /*0030*/ 	.short	0x0000
        /*0032*/ 	.short	0x0000
        /*0034*/ 	.byte	0x00, 0xf5, 0x21, 0x00


	//----- nvinfo : EIATTR_SPARSE_MMA_MASK
	.align		4
.L_835:
        /*0038*/ 	.byte	0x03, 0x50
        /*003a*/ 	.short	0x0000


	//----- nvinfo : EIATTR_MAXREG_COUNT
	.align		4
        /*003c*/ 	.byte	0x03, 0x1b
        /*003e*/ 	.short	0x00ff


	//----- nvinfo : EIATTR_NUM_BARRIERS
	.align		4
        /*0040*/ 	.byte	0x02, 0x4c
        /*0042*/ 	.byte	0x01
	.zero		1


	//----- nvinfo : EIATTR_MERCURY_ISA_VERSION
	.align		4
        /*0044*/ 	.byte	0x03, 0x5f
        /*0046*/ 	.short	0x0101


	//----- nvinfo : EIATTR_VRC_CTA_INIT_COUNT
	.align		4
        /*0048*/ 	.byte	0x02, 0x4a
	.zero		1
	.zero		1


	//----- nvinfo : EIATTR_EXIT_INSTR_OFFSETS
	.align		4
        /*004c*/ 	.byte	0x04, 0x1c
        /*004e*/ 	.short	(.L_837 - .L_836)


	//   ....[0]....
.L_836:
        /*0050*/ 	.word	0x00000180


	//   ....[1]....
        /*0054*/ 	.word	0x00000260


	//   ....[2]....
        /*0058*/ 	.word	0x000002b0


	//----- nvinfo : EIATTR_CBANK_PARAM_SIZE
	.align		4
.L_837:
        /*005c*/ 	.byte	0x03, 0x19
        /*005e*/ 	.short	0x0014


	//----- nvinfo : EIATTR_PARAM_CBANK
	.align		4
        /*0060*/ 	.byte	0x04, 0x0a
        /*0062*/ 	.short	(.L_839 - .L_838)
	.align		4
.L_838:
        /*0064*/ 	.word	index@(.nv.constant0._Z7reduce5IdLj16EEvPT_S1_j)
        /*0068*/ 	.short	0x0380
        /*006a*/ 	.short	0x0014


	//----- nvinfo : EIATTR_SW_WAR
	.align		4
.L_839:
        /*006c*/ 	.byte	0x04, 0x36
        /*006e*/ 	.short	(.L_841 - .L_840)
.L_840:
        /*0070*/ 	.word	0x00000008
.L_841:


//--------------------- .nv.info._Z7reduce5IdLj32EEvPT_S1_j --------------------------
	.section	.nv.info._Z7reduce5IdLj32EEvPT_S1_j,"",@"SHT_CUDA_INFO"
	.sectionflags	@""
	.align	4


	//----- nvinfo : EIATTR_CUDA_API_VERSION
	.align		4
        /*0000*/ 	.byte	0x04, 0x37
        /*0002*/ 	.short	(.L_843 - .L_842)
.L_842:
        /*0004*/ 	.word	0x00000082


	//----- nvinfo : EIATTR_KPARAM_INFO
	.align		4
.L_843:
        /*0008*/ 	.byte	0x04, 0x17
        /*000a*/ 	.short	(.L_845 - .L_844)
.L_844:
        /*000c*/ 	.word	0x00000000
        /*0010*/ 	.short	0x0002
        /*0012*/ 	.short	0x0010
        /*0014*/ 	.byte	0x00, 0xf0, 0x11, 0x00


	//----- nvinfo : EIATTR_KPARAM_INFO
	.align		4
.L_845:
        /*0018*/ 	.byte	0x04, 0x17
        /*001a*/ 	.short	(.L_847 - .L_846)
.L_846:
        /*001c*/ 	.word	0x00000000
        /*0020*/ 	.short	0x0001
        /*0022*/ 	.short	0x0008
        /*0024*/ 	.byte	0x00, 0xf5, 0x21, 0x00


	//----- nvinfo : EIATTR_KPARAM_INFO
	.align		4
.L_847:
        /*0028*/ 	.byte	0x04, 0x17
        /*002a*/ 	.short	(.L_849 - .L_848)
.L_848:
        /*002c*/ 	.word	0x00000000
        /*0030*/ 	.short	0x0000
        /*0032*/ 	.short	0x0000
        /*0034*/ 	.byte	0x00, 0xf5, 0x21, 0x00


	//----- nvinfo : EIATTR_SPARSE_MMA_MASK
	.align		4
.L_849:
        /*0038*/ 	.byte	0x03, 0x50
        /*003a*/ 	.short	0x0000


	//----- nvinfo : EIATTR_MAXREG_COUNT
	.align		4
        /*003c*/ 	.byte	0x03, 0x1b
        /*003e*/ 	.short	0x00ff


	//----- nvinfo : EIATTR_NUM_BARRIERS
	.align		4
        /*0040*/ 	.byte	0x02, 0x4c
        /*0042*/ 	.byte	0x01
	.zero		1


	//----- nvinfo : EIATTR_MERCURY_ISA_VERSION
	.align		4
        /*0044*/ 	.byte	0x03, 0x5f
        /*0046*/ 	.short	0x0101


	//----- nvinfo : EIATTR_VRC_CTA_INIT_COUNT
	.align		4
        /*0048*/ 	.byte	0x02, 0x4a
	.zero		1
	.zero		1


	//----- nvinfo : EIATTR_EXIT_INSTR_OFFSETS
	.align		4
        /*004c*/ 	.byte	0x04, 0x1c
        /*004e*/ 	.short	(.L_851 - .L_850)


	//   ....[0]....
.L_850:
        /*0050*/ 	.word	0x00000180


	//   ....[1]....
        /*0054*/ 	.word	0x00000290


	//   ....[2]....
        /*0058*/ 	.word	0x000002e0


	//----- nvinfo : EIATTR_CBANK_PARAM_SIZE
	.align		4
.L_851:
        /*005c*/ 	.byte	0x03, 0x19
        /*005e*/ 	.short	0x0014


	//----- nvinfo : EIATTR_PARAM_CBANK
	.align		4
        /*0060*/ 	.byte	0x04, 0x0a
        /*0062*/ 	.short	(.L_853 - .L_852)
	.align		4
.L_852:
        /*0064*/ 	.word	index@(.nv.constant0._Z7reduce5IdLj32EEvPT_S1_j)
        /*0068*/ 	.short	0x0380
        /*006a*/ 	.short	0x0014


	//----- nvinfo : EIATTR_SW_WAR
	.align		4
.L_853:
        /*006c*/ 	.byte	0x04, 0x36
        /*006e*/ 	.short	(.L_855 - .L_854)
.L_854:
        /*0070*/ 	.word	0x00000008
.L_855:


//--------------------- .nv.info._Z7reduce5IdLj64EEvPT_S1_j --------------------------
	.section	.nv.info._Z7reduce5IdLj64EEvPT_S1_j,"",@"SHT_CUDA_INFO"
	.sectionflags	@""
	.align	4


	//----- nvinfo : EIATTR_CUDA_API_VERSION
	.align		4
        /*0000*/ 	.byte	0x04, 0x37
        /*0002*/ 	.short	(.L_857 - .L_856)
.L_856:
        /*0004*/ 	.word	0x00000082


	//----- nvinfo : EIATTR_KPARAM_INFO
	.align		4
.L_857:
        /*0008*/ 	.byte	0x04, 0x17
        /*000a*/ 	.short	(.L_859 - .L_858)
.L_858:
        /*000c*/ 	.word	0x00000000
        /*0010*/ 	.short	0x0002
        /*0012*/ 	.short	0x0010
        /*0014*/ 	.byte	0x00, 0xf0, 0x11, 0x00


	//----- nvinfo : EIATTR_KPARAM_INFO
	.align		4
.L_859:
        /*0018*/ 	.byte	0x04, 0x17
        /*001a*/ 	.short	(.L_861 - .L_860)
.L_860:
        /*001c*/ 	.word	0x00000000
        /*0020*/ 	.short	0x0001
        /*0022*/ 	.short	0x0008
        /*0024*/ 	.byte	0x00, 0xf5, 0x21, 0x00


	//----- nvinfo : EIATTR_KPARAM_INFO
	.align		4
.L_861:
        /*0028*/ 	.byte	0x04, 0x17
        /*002a*/ 	.short	(.L_863 - .L_862)
.L_862:
        /*002c*/ 	.word	0x00000000
        /*0030*/ 	.short	0x0000
        /*0032*/ 	.short	0x0000
        /*0034*/ 	.byte	0x00, 0xf5, 0x21, 0x00


	//----- nvinfo : EIATTR_SPARSE_MMA_MASK
	.align		4
.L_863:
        /*0038*/ 	.byte	0x03, 0x50
        /*003a*/ 	.short	0x0000


	//----- nvinfo : EIATTR_MAXREG_COUNT
	.align		4
        /*003c*/ 	.byte	0x03, 0x1b
        /*003e*/ 	.short	0x00ff


	//----- nvinfo : EIATTR_NUM_BARRIERS
	.align		4
        /*0040*/ 	.byte	0x02, 0x4c
        /*0042*/ 	.byte	0x01
	.zero		1


	//----- nvinfo : EIATTR_MERCURY_ISA_VERSION
	.align		4
        /*0044*/ 	.byte	0x03, 0x5f
        /*0046*/ 	.short	0x0101


	//----- nvinfo : EIATTR_VRC_CTA_INIT_COUNT
	.align		4
        /*0048*/ 	.byte	0x02, 0x4a
	.zero		1
	.zero		1


	//----- nvinfo : EIATTR_EXIT_INSTR_OFFSETS
	.align		4
        /*004c*/ 	.byte	0x04, 0x1c
        /*004e*/ 	.short	(.L_865 - .L_864)


	//   ....[0]....
.L_864:
        /*0050*/ 	.word	0x00000180


	//   ....[1]....
        /*0054*/ 	.word	0x000002c0


	//   ....[2]....
        /*0058*/ 	.word	0x00000310


	//----- nvinfo : EIATTR_CBANK_PARAM_SIZE
	.align		4
.L_865:
        /*005c*/ 	.byte	0x03, 0x19
        /*005e*/ 	.short	0x0014


	//----- nvinfo : EIATTR_PARAM_CBANK
	.align		4
        /*0060*/ 	.byte	0x04, 0x0a
        /*0062*/ 	.short	(.L_867 - .L_866)
	.align		4
.L_866:
        /*0064*/ 	.word	index@(.nv.constant0._Z7reduce5IdLj64EEvPT_S1_j)
        /*0068*/ 	.short	0x0380
        /*006a*/ 	.short	0x0014


	//----- nvinfo : EIATTR_SW_WAR
	.align		4
.L_867:
        /*006c*/ 	.byte	0x04, 0x36
        /*006e*/ 	.short	(.L_869 - .L_868)
.L_868:
        /*0070*/ 	.word	0x00000008
.L_869:


//--------------------- .nv.info._Z7reduce5IdLj128EEvPT_S1_j --------------------------
	.section	.nv.info._Z7reduce5IdLj128EEvPT_S1_j,"",@"SHT_CUDA_INFO"
	.sectionflags	@""
	.align	4


	//----- nvinfo : EIATTR_CUDA_API_VERSION
	.align		4
        /*0000*/ 	.byte	0x04, 0x37
        /*0002*/ 	.short	(.L_871 - .L_870)
.L_870:
        /*0004*/ 	.word	0x00000082


	//----- nvinfo : EIATTR_KPARAM_INFO
	.align		4
.L_871:
        /*0008*/ 	.byte	0x04, 0x17
        /*000a*/ 	.short	(.L_873 - .L_872)
.L_872:
        /*000c*/ 	.word	0x00000000
        /*0010*/ 	.short	0x0002
        /*0012*/ 	.short	0x0010
        /*0014*/ 	.byte	0x00, 0xf0, 0x11, 0x00


	//----- nvinfo : EIATTR_KPARAM_INFO
	.align		4
.L_873:
        /*0018*/ 	.byte	0x04, 0x17
        /*001a*/ 	.short	(.L_875 - .L_874)
.L_874:
        /*001c*/ 	.word	0x00000000
        /*0020*/ 	.short	0x0001
        /*0022*/ 	.short	0x0008
        /*0024*/ 	.byte	0x00, 0xf5, 0x21, 0x00


	//----- nvinfo : EIATTR_KPARAM_INFO
	.align		4
.L_875:
        /*0028*/ 	.byte	0x04, 0x17
        /*002a*/ 	.short	(.L_877 - .L_876)
.L_876:
        /*002c*/ 	.word	0x00000000
        /*0030*/ 	.short	0x0000
        /*0032*/ 	.short	0x0000
        /*0034*/ 	.byte	0x00, 0xf5, 0x21, 0x00


	//----- nvinfo : EIATTR_SPARSE_MMA_MASK
	.align		4
.L_877:
        /*0038*/ 	.byte	0x03, 0x50
        /*003a*/ 	.short	0x0000


	//----- nvinfo : EIATTR_MAXREG_COUNT
	.align		4
        /*003c*/ 	.byte	0x03, 0x1b
        /*003e*/ 	.short	0x00ff


	//----- nvinfo : EIATTR_NUM_BARRIERS
	.align		4
        /*0040*/ 	.byte	0x02, 0x4c
        /*0042*/ 	.byte	0x01
	.zero		1


	//----- nvinfo : EIATTR_MERCURY_ISA_VERSION
	.align		4
        /*0044*/ 	.byte	0x03, 0x5f
        /*0046*/ 	.short	0x0101


	//----- nvinfo : EIATTR_VRC_CTA_INIT_COUNT
	.align		4
        /*0048*/ 	.byte	0x02, 0x4a
	.zero		1
	.zero		1


	//----- nvinfo : EIATTR_EXIT_INSTR_OFFSETS
	.align		4
        /*004c*/ 	.byte	0x04, 0x1c
        /*004e*/ 	.short	(.L_879 - .L_878)


	//   ....[0]....
.L_878:
        /*0050*/ 	.word	0x000001d0


	//   ....[1]....
        /*0054*/ 	.word	0x00000310


	//   ....[2]....
        /*0058*/ 	.word	0x00000360


	//----- nvinfo : EIATTR_CBANK_PARAM_SIZE
	.align		4
.L_879:
        /*005c*/ 	.byte	0x03, 0x19
        /*005e*/ 	.short	0x0014


	//----- nvinfo : EIATTR_PARAM_CBANK
	.align		4
        /*0060*/ 	.byte	0x04, 0x0a
        /*0062*/ 	.short	(.L_881 - .L_880)
	.align		4
.L_880:
        /*0064*/ 	.word	index@(.nv.constant0._Z7reduce5IdLj128EEvPT_S1_j)
        /*0068*/ 	.short	0x0380
        /*006a*/ 	.short	0x0014


	//----- nvinfo : EIATTR_SW_WAR
	.align		4
.L_881:
        /*006c*/ 	.byte	0x04, 0x36
        /*006e*/ 	.short	(.L_883 - .L_882)
.L_882:
        /*0070*/ 	.word	0x00000008
.L_883:


//--------------------- .nv.info._Z7reduce5IdLj256EEvPT_S1_j --------------------------
	.section	.nv.info._Z7reduce5IdLj256EEvPT_S1_j,"",@"SHT_CUDA_INFO"
	.sectionflags	@""
	.align	4


	//----- nvinfo : EIATTR_CUDA_API_VERSION
	.align		4
        /*0000*/ 	.byte	0x04, 0x37
        /*0002*/ 	.short	(.L_885 - .L_884)
.L_884:
        /*0004*/ 	.word	0x00000082


	//----- nvinfo : EIATTR_KPARAM_INFO
	.align		4
.L_885:
        /*0008*/ 	.byte	0x04, 0x17
        /*000a*/ 	.short	(.L_887 - .L_886)
.L_886:
        /*000c*/ 	.word	0x00000000
        /*0010*/ 	.short	0x0002
        /*0012*/ 	.short	0x0010
        /*0014*/ 	.byte	0x00, 0xf0, 0x11, 0x00


	//----- nvinfo : EIATTR_KPARAM_INFO
	.align		4
.L_887:
        /*0018*/ 	.byte	0x04, 0x17
        /*001a*/ 	.short	(.L_889 - .L_888)
.L_888:
        /*001c*/ 	.word	0x00000000
        /*0020*/ 	.short	0x0001
        /*0022*/ 	.short	0x0008
        /*0024*/ 	.byte	0x00, 0xf5, 0x21, 0x00


	//----- nvinfo : EIATTR_KPARAM_INFO
	.align		4
.L_889:
        /*0028*/ 	.byte	0x04, 0x17
        /*002a*/ 	.short	(.L_891 - .L_890)
.L_890:
        /*002c*/ 	.word	0x00000000
        /*0030*/ 	.short	0x0000
        /*0032*/ 	.short	0x0000
        /*0034*/ 	.byte	0x00, 0xf5, 0x21, 0x00


	//----- nvinfo : EIATTR_SPARSE_MMA_MASK
	.align		4
.L_891:
        /*0038*/ 	.byte	0x03, 0x50
        /*003a*/ 	.short	0x0000


	//----- nvinfo : EIATTR_MAXREG_COUNT
	.align		4
        /*003c*/ 	.byte	0x03, 0x1b
        /*003e*/ 	.short	0x00ff


	//----- nvinfo : EIATTR_NUM_BARRIERS
	.align		4
        /*0040*/ 	.byte	0x02, 0x4c
        /*0042*/ 	.byte	0x01
	.zero		1


	//----- nvinfo : EIATTR_MERCURY_ISA_VERSION
	.align		4
        /*0044*/ 	.byte	0x03, 0x5f
        /*0046*/ 	.short	0x0101


	//----- nvinfo : EIATTR_VRC_CTA_INIT_COUNT
	.align		4
        /*0048*/ 	.byte	0x02, 0x4a
	.zero		1
	.zero		1


	//----- nvinfo : EIATTR_EXIT_INSTR_OFFSETS
	.align		4
        /*004c*/ 	.byte	0x04, 0x1c
        /*004e*/ 	.short	(.L_893 - .L_892)


	//   ....[0]....
.L_892:
        /*0050*/ 	.word	0x00000220


	//   ....[1]....
        /*0054*/ 	.word	0x00000360


	//   ....[2]....
        /*0058*/ 	.word	0x000003b0


	//----- nvinfo : EIATTR_CBANK_PARAM_SIZE
	.align		4
.L_893:
        /*005c*/ 	.byte	0x03, 0x19
        /*005e*/ 	.short	0x0014


	//----- nvinfo : EIATTR_PARAM_CBANK
	.align		4
        /*0060*/ 	.byte	0x04, 0x0a
        /*0062*/ 	.short	(.L_895 - .L_894)
	.align		4
.L_894:
        /*0064*/ 	.word	index@(.nv.constant0._Z7reduce5IdLj256EEvPT_S1_j)
        /*0068*/ 	.short	0x0380
        /*006a*/ 	.short	0x0014


	//----- nvinfo : EIATTR_SW_WAR
	.align		4
.L_895:
        /*006c*/ 	.byte	0x04, 0x36
        /*006e*/ 	.short	(.L_897 - .L_896)
.L_896:
        /*0070*/ 	.word	0x00000008
.L_897:


//--------------------- .nv.info._Z7reduce5IdLj512EEvPT_S1_j --------------------------
	.section	.nv.info._Z7reduce5IdLj512EEvPT_S1_j,"",@"SHT_CUDA_INFO"
	.sectionflags	@""
	.align	4


	//----- nvinfo : EIATTR_CUDA_API_VERSION
	.align		4
        /*0000*/ 	.byte	0x04, 0x37
        /*0002*/ 	.short	(.L_899 - .L_898)
.L_898:
        /*0004*/ 	.word	0x00000082


	//----- nvinfo : EIATTR_KPARAM_INFO
	.align		4
.L_899:
        /*0008*/ 	.byte	0x04, 0x17
        /*000a*/ 	.short	(.L_901 - .L_900)
.L_900:
        /*000c*/ 	.word	0x00000000
        /*0010*/ 	.short	0x0002
        /*0012*/ 	.short	0x0010
        /*0014*/ 	.byte	0x00, 0xf0, 0x11, 0x00


	//----- nvinfo : EIATTR_KPARAM_INFO
	.align		4
.L_901:
        /*0018*/ 	.byte	0x04, 0x17
        /*001a*/ 	.short	(.L_903 - .L_902)
.L_902:
        /*001c*/ 	.word	0x00000000
        /*0020*/ 	.short	0x0001
        /*0022*/ 	.short	0x0008
        /*0024*/ 	.byte	0x00, 0xf5, 0x21, 0x00


	//----- nvinfo : EIATTR_KPARAM_INFO
	.align		4
.L_903:
        /*0028*/ 	.byte	0x04, 0x17
        /*002a*/ 	.short	(.L_905 - .L_904)
.L_904:
        /*002c*/ 	.word	0x00000000
        /*0030*/ 	.short	0x0000
        /*0032*/ 	.short	0x0000
        /*0034*/ 	.byte	0x00, 0xf5, 0x21, 0x00


	//----- nvinfo : EIATTR_SPARSE_MMA_MASK
	.align		4
.L_905:
        /*0038*/ 	.byte	0x03, 0x50
        /*003a*/ 	.short	0x0000


	//----- nvinfo : EIATTR_MAXREG_COUNT
	.align		4
        /*003c*/ 	.byte	0x03, 0x1b
        /*003e*/ 	.short	0x00ff


	//----- nvinfo : EIATTR_NUM_BARRIERS
	.align		4
        /*0040*/ 	.byte	0x02, 0x4c
        /*0042*/ 	.byte	0x01
	.zero		1


	//----- nvinfo : EIATTR_MERCURY_ISA_VERSION
	.align		4
        /*0044*/ 	.byte	0x03, 0x5f
        /*0046*/ 	.short	0x0101


	//----- nvinfo : EIATTR_VRC_CTA_INIT_COUNT
	.align		4
        /*0048*/ 	.byte	0x02, 0x4a
	.zero		1
	.zero		1


	//----- nvinfo : EIATTR_EXIT_INSTR_OFFSETS
	.align		4
        /*004c*/ 	.byte	0x04, 0x1c
        /*004e*/ 	.short	(.L_907 - .L_906)


	//   ....[0]....
.L_906:
        /*0050*/ 	.word	0x00000280


	//   ....[1]....
        /*0054*/ 	.word	0x000003c0


	//   ....[2]....
        /*0058*/ 	.word	0x00000410


	//----- nvinfo : EIATTR_CBANK_PARAM_SIZE
	.align		4
.L_907:
        /*005c*/ 	.byte	0x03, 0x19
        /*005e*/ 	.short	0x0014


	//----- nvinfo : EIATTR_PARAM_CBANK
	.align		4
        /*0060*/ 	.byte	0x04, 0x0a
        /*0062*/ 	.short	(.L_909 - .L_908)
	.align		4
.L_908:
        /*0064*/ 	.word	index@(.nv.constant0._Z7reduce5IdLj512EEvPT_S1_j)
        /*0068*/ 	.short	0x0380
        /*006a*/ 	.short	0x0014


	//----- nvinfo : EIATTR_SW_WAR
	.align		4
.L_909:
        /*006c*/ 	.byte	0x04, 0x36
        /*006e*/ 	.short	(.L_911 - .L_910)
.L_910:
        /*0070*/ 	.word	0x00000008
.L_911:


//--------------------- .nv.info._Z7reduce4IdLj1EEvPT_S1_j --------------------------
	.section	.nv.info._Z7reduce4IdLj1EEvPT_S1_j,"",@"SHT_CUDA_INFO"
	.sectionflags	@""
	.align	4


	//----- nvinfo : EIATTR_CUDA_API_VERSION
	.align		4
        /*0000*/ 	.byte	0x04, 0x37
        /*0002*/ 	.short	(.L_913 - .L_912)
.L_912:
        /*0004*/ 	.word	0x00000082


	//----- nvinfo : EIATTR_KPARAM_INFO
	.align		4
.L_913:
        /*0008*/ 	.byte	0x04, 0x17
        /*000a*/ 	.short	(.L_915 - .L_914)
.L_914:
        /*000c*/ 	.word	0x00000000
        /*0010*/ 	.short	0x0002
        /*0012*/ 	.short	0x0010
        /*0014*/ 	.byte	0x00, 0xf0, 0x11, 0x00


	//----- nvinfo : EIATTR_KPARAM_INFO
	.align		4
.L_915:
        /*0018*/ 	.byte	0x04, 0x17
        /*001a*/ 	.short	(.L_917 - .L_916)
.L_916:
        /*001c*/ 	.word	0x00000000
        /*0020*/ 	.short	0x0001
        /*0022*/ 	.short	0x0008
        /*0024*/ 	.byte	0x00, 0xf5, 0x21, 0x00


	//----- nvinfo : EIATTR_KPARAM_INFO
	.align		4
.L_917:
        /*0028*/ 	.byte	0x04, 0x17
        /*002a*/ 	.short	(.L_919 - .L_918)
.L_918:
        /*002c*/ 	.word	0x00000000
        /*0030*/ 	.short	0x0000
        /*0032*/ 	.short	0x0000
        /*0034*/ 	.byte	0x00, 0xf5, 0x21, 0x00


	//----- nvinfo : EIATTR_SPARSE_MMA_MASK
	.align		4
.L_919:
        /*0038*/ 	.byte	0x03, 0x50
        /*003a*/ 	.short	0x0000


	//----- nvinfo : EIATTR_MAXREG_COUNT
	.align		4
        /*003c*/ 	.byte	0x03, 0x1b
        /*003e*/ 	.short	0x00ff


	//----- nvinfo : EIATTR_NUM_BARRIERS
	.align		4
        /*0040*/ 	.byte	0x02, 0x4c
        /*0042*/ 	.byte	0x01
	.zero		1


	//----- nvinfo : EIATTR_MERCURY_ISA_VERSION
	.align		4
        /*0044*/ 	.byte	0x03, 0x5f
        /*0046*/ 	.short	0x0101


	//----- nvinfo : EIATTR_VRC_CTA_INIT_COUNT
	.align		4
        /*0048*/ 	.byte	0x02, 0x4a
	.zero		1
	.zero		1


	//----- nvinfo : EIATTR_EXIT_INSTR_OFFSETS
	.align		4
        /*004c*/ 	.byte	0x04, 0x1c
        /*004e*/ 	.short	(.L_921 - .L_920)


	//   ....[0]....
.L_920:
        /*0050*/ 	.word	0x00000270


	//   ....[1]....
        /*0054*/ 	.word	0x000002f0


	//----- nvinfo : EIATTR_CBANK_PARAM_SIZE
	.align		4
.L_921:
        /*0058*/ 	.byte	0x03, 0x19
        /*005a*/ 	.short	0x0014


	//----- nvinfo : EIATTR_PARAM_CBANK
	.align		4
        /*005c*/ 	.byte	0x04, 0x0a
        /*005e*/ 	.short	(.L_923 - .L_922)
	.align		4
.L_922:
        /*0060*/ 	.word	index@(.nv.constant0._Z7reduce4IdLj1EEvPT_S1_j)
        /*0064*/ 	.short	0x0380
        /*0066*/ 	.short	0x0014


	//----- nvinfo : EIATTR_SW_WAR
	.align		4
.L_923:
        /*0068*/ 	.byte	0x04, 0x36
        /*006a*/ 	.short	(.L_925 - .L_924)
.L_924:
        /*006c*/ 	.word	0x00000008
.L_925:


//--------------------- .nv.info._Z7reduce4IdLj2EEvPT_S1_j --------------------------
	.section	.nv.info._Z7reduce4IdLj2EEvPT_S1_j,"",@"SHT_CUDA_INFO"
	.sectionflags	@""
	.align	4


	//----- nvinfo : EIATTR_CUDA_API_VERSION
	.align		4
        /*0000*/ 	.byte	0x04, 0x37
        /*0002*/ 	.short	(.L_927 - .L_926)
.L_926:
        /*0004*/ 	.word	0x00000082


	//----- nvinfo : EIATTR_KPARAM_INFO
	.align		4
.L_927:
        /*0008*/ 	.byte	0x04, 0x17
        /*000a*/ 	.short	(.L_929 - .L_928)
.L_928:
        /*000c*/ 	.word	0x00000000
        /*0010*/ 	.short	0x0002
        /*0012*/ 	.short	0x0010
        /*0014*/ 	.byte	0x00, 0xf0, 0x11, 0x00


	//----- nvinfo : EIATTR_KPARAM_INFO
	.align		4
.L_929:
        /*0018*/ 	.byte	0x04, 0x17
        /*001a*/ 	.short	(.L_931 - .L_930)
.L_930:
        /*001c*/ 	.word	0x00000000
        /*0020*/ 	.short	0x0001
        /*0022*/ 	.short	0x0008
        /*0024*/ 	.byte	0x00, 0xf5, 0x21, 0x00


	//----- nvinfo : EIATTR_KPARAM_INFO
	.align		4
.L_931:
        /*0028*/ 	.byte	0x04, 0x17
        /*002a*/ 	.short	(.L_933 - .L_932)
.L_932:
        /*002c*/ 	.word	0x00000000
        /*0030*/ 	.short	0x0000
        /*0032*/ 	.short	0x0000
        /*0034*/ 	.byte	0x00, 0xf5, 0x21, 0x00


	//----- nvinfo : EIATTR_SPARSE_MMA_MASK
	.align		4
.L_933:
        /*0038*/ 	.byte	0x03, 0x50
        /*003a*/ 	.short	0x0000


	//----- nvinfo : EIATTR_MAXREG_COUNT
	.align		4
        /*003c*/ 	.byte	0x03, 0x1b
        /*003e*/ 	.short	0x00ff


	//----- nvinfo : EIATTR_NUM_BARRIERS
	.align		4
        /*0040*/ 	.byte	0x02, 0x4c
        /*0042*/ 	.byte	0x01
	.zero		1


	//----- nvinfo : EIATTR_MERCURY_ISA_VERSION
	.align		4
        /*0044*/ 	.byte	0x03, 0x5f
        /*0046*/ 	.short	0x0101


	//----- nvinfo : EIATTR_VRC_CTA_INIT_COUNT
	.align		4
        /*0048*/ 	.byte	0x02, 0x4a
	.zero		1
	.zero		1


	//----- nvinfo : EIATTR_EXIT_INSTR_OFFSETS
	.align		4
        /*004c*/ 	.byte	0x04, 0x1c
        /*004e*/ 	.short	(.L_935 - .L_934)


	//   ....[0]....
.L_934:
        /*0050*/ 	.word	0x00000270


	//   ....[1]....
        /*0054*/ 	.word	0x000002c0


	//   ....[2]....
        /*0058*/ 	.word	0x00000340


	//----- nvinfo : EIATTR_CBANK_PARAM_SIZE
	.align		4
.L_935:
        /*005c*/ 	.byte	0x03, 0x19
        /*005e*/ 	.short	0x0014


	//----- nvinfo : EIATTR_PARAM_CBANK
	.align		4
        /*0060*/ 	.byte	0x04, 0x0a
        /*0062*/ 	.short	(.L_937 - .L_936)
	.align		4
.L_936:
        /*0064*/ 	.word	index@(.nv.constant0._Z7reduce4IdLj2EEvPT_S1_j)
        /*0068*/ 	.short	0x0380
        /*006a*/ 	.short	0x0014


	//----- nvinfo : EIATTR_SW_WAR
	.align		4
.L_937:
        /*006c*/ 	.byte	0x04, 0x36
        /*006e*/ 	.short	(.L_939 - .L_938)
.L_938:
        /*0070*/ 	.word	0x00000008
.L_939:


//--------------------- .nv.info._Z7reduce4IdLj4EEvPT_S1_j --------------------------
	.section	.nv.info._Z7reduce4IdLj4EEvPT_S1_j,"",@"SHT_CUDA_INFO"
	.sectionflags	@""
	.align	4


	//----- nvinfo : EIATTR_CUDA_API_VERSION
	.align		4
        /*0000*/ 	.byte	0x04, 0x37
        /*0002*/ 	.short	(.L_941 - .L_940)
.L_940:
        /*0004*/ 	.word	0x00000082


	//----- nvinfo : EIATTR_KPARAM_INFO
	.align		4
.L_941:
        /*0008*/ 	.byte	0x04, 0x17
        /*000a*/ 	.short	(.L_943 - .L_942)
.L_942:
        /*000c*/ 	.word	0x00000000
        /*0010*/ 	.short	0x0002
        /*0012*/ 	.short	0x0010
        /*0014*/ 	.byte	0x00, 0xf0, 0x11, 0x00


	//----- nvinfo : EIATTR_KPARAM_INFO
	.align		4
.L_943:
        /*0018*/ 	.byte	0x04, 0x17
        /*001a*/ 	.short	(.L_945 - .L_944)
.L_944:
        /*001c*/ 	.word	0x00000000
        /*0020*/ 	.short	0x0001
        /*0022*/ 	.short	0x0008
        /*0024*/ 	.byte	0x00, 0xf5, 0x21, 0x00


	//----- nvinfo : EIATTR_KPARAM_INFO
	.align		4
.L_945:
        /*0028*/ 	.byte	0x04, 0x17
        /*002a*/ 	.short	(.L_947 - .L_946)
.L_946:
        /*002c*/ 	.word	0x00000000
        /*0030*/ 	.short	0x0000
        /*0032*/ 	.short	0x0000
        /*0034*/ 	.byte	0x00, 0xf5, 0x21, 0x00


	//----- nvinfo : EIATTR_SPARSE_MMA_MASK
	.align		4
.L_947:
        /*0038*/ 	.byte	0x03, 0x50
        /*003a*/ 	.short	0x0000


	//----- nvinfo : EIATTR_MAXREG_COUNT
	.align		4
        /*003c*/ 	.byte	0x03, 0x1b
        /*003e*/ 	.short	0x00ff


	//----- nvinfo : EIATTR_NUM_BARRIERS
	.align		4
        /*0040*/ 	.byte	0x02, 0x4c
        /*0042*/ 	.byte	0x01
	.zero		1


	//----- nvinfo : EIATTR_MERCURY_ISA_VERSION
	.align		4
        /*0044*/ 	.byte	0x03, 0x5f
        /*0046*/ 	.short	0x0101


	//----- nvinfo : EIATTR_VRC_CTA_INIT_COUNT
	.align		4
        /*0048*/ 	.byte	0x02, 0x4a
	.zero		1
	.zero		1


	//----- nvinfo : EIATTR_EXIT_INSTR_OFFSETS
	.align		4
        /*004c*/ 	.byte	0x04, 0x1c
        /*004e*/ 	.short	(.L_949 - .L_948)


	//   ....[0]....
.L_948:
        /*0050*/ 	.word	0x00000270


	//   ....[1]....
        /*0054*/ 	.word	0x000002f0


	//   ....[2]....
        /*0058*/ 	.word	0x00000370


	//----- nvinfo : EIATTR_CBANK_PARAM_SIZE
	.align		4
.L_949:
        /*005c*/ 	.byte	0x03, 0x19
        /*005e*/ 	.short	0x0014


	//----- nvinfo : EIATTR_PARAM_CBANK
	.align		4
        /*0060*/ 	.byte	0x04, 0x0a
        /*0062*/ 	.short	(.L_951 - .L_950)
	.align		4
.L_950:
        /*0064*/ 	.word	index@(.nv.constant0._Z7reduce4IdLj4EEvPT_S1_j)
        /*0068*/ 	.short	0x0380
        /*006a*/ 	.short	0x0014


	//----- nvinfo : EIATTR_SW_WAR
	.align		4
.L_951:
        /*006c*/ 	.byte	0x04, 0x36
        /*006e*/ 	.short	(.L_953 - .L_952)
.L_952:
        /*0070*/ 	.word	0x00000008
.L_953:


//--------------------- .nv.info._Z7reduce4IdLj8EEvPT_S1_j --------------------------
	.section	.nv.info._Z7reduce4IdLj8EEvPT_S1_j,"",@"SHT_CUDA_INFO"
	.sectionflags	@""
	.align	4


	//----- nvinfo : EIATTR_CUDA_API_VERSION
	.align		4
        /*0000*/ 	.byte	0x04, 0x37
        /*0002*/ 	.short	(.L_955 - .L_954)
.L_954:
        /*0004*/ 	.word	0x00000082


	//----- nvinfo : EIATTR_KPARAM_INFO
	.align		4
.L_955:
        /*0008*/ 	.byte	0x04, 0x17
        /*000a*/ 	.short	(.L_957 - .L_956)
.L_956:
        /*000c*/ 	.word	0x00000000
        /*0010*/ 	.short	0x0002
        /*0012*/ 	.short	0x0010
        /*0014*/ 	.byte	0x00, 0xf0, 0x11, 0x00


	//----- nvinfo : EIATTR_KPARAM_INFO
	.align		4
.L_957:
        /*0018*/ 	.byte	0x04, 0x17
        /*001a*/ 	.short	(.L_959 - .L_958)
.L_958:
        /*001c*/ 	.word	0x00000000
        /*0020*/ 	.short	0x0001
        /*0022*/ 	.short	0x0008
        /*0024*/ 	.byte	0x00, 0xf5, 0x21, 0x00


	//----- nvinfo : EIATTR_KPARAM_INFO
	.align		4
.L_959:
        /*0028*/ 	.byte	0x04, 0x17
        /*002a*/ 	.short	(.L_961 - .L_960)
.L_960:
        /*002c*/ 	.word	0x00000000
        /*0030*/ 	.short	0x0000
        /*0032*/ 	.short	0x0000
        /*0034*/ 	.byte	0x00, 0xf5, 0x21, 0x00


	//----- nvinfo : EIATTR_SPARSE_MMA_MASK
	.align		4
.L_961:
        /*0038*/ 	.byte	0x03, 0x50
        /*003a*/ 	.short	0x0000


	//----- nvinfo : EIATTR_MAXREG_COUNT
	.align		4
        /*003c*/ 	.byte	0x03, 0x1b
        /*003e*/ 	.short	0x00ff


	//----- nvinfo : EIATTR_NUM_BARRIERS
	.align		4
        /*0040*/ 	.byte	0x02, 0x4c
        /*0042*/ 	.byte	0x01
	.zero		1


	//----- nvinfo : EIATTR_MERCURY_ISA_VERSION
	.align		4
        /*0044*/ 	.byte	0x03, 0x5f
        /*0046*/ 	.short	0x0101


	//----- nvinfo : EIATTR_VRC_CTA_INIT_COUNT
	.align		4
        /*0048*/ 	.byte	0x02, 0x4a
	.zero		1
	.zero		1


	//----- nvinfo : EIATTR_EXIT_INSTR_OFFSETS
	.align		4
        /*004c*/ 	.byte	0x04, 0x1c
        /*004e*/ 	.short	(.L_963 - .L_962)


	//   ....[0]....
.L_962:
        /*0050*/ 	.word	0x00000270


	//   ....[1]....
        /*0054*/ 	.word	0x00000320


	//   ....[2]....
        /*0058*/ 	.word	0x000003a0


	//----- nvinfo : EIATTR_CBANK_PARAM_SIZE
	.align		4
.L_963:
        /*005c*/ 	.byte	0x03, 0x19
        /*005e*/ 	.short	0x0014


	//----- nvinfo : EIATTR_PARAM_CBANK
	.align		4
        /*0060*/ 	.byte	0x04, 0x0a
        /*0062*/ 	.short	(.L_965 - .L_964)
	.align		4
.L_964:
        /*0064*/ 	.word	index@(.nv.constant0._Z7reduce4IdLj8EEvPT_S1_j)
        /*0068*/ 	.short	0x0380
        /*006a*/ 	.short	0x0014


	//----- nvinfo : EIATTR_SW_WAR
	.align		4
.L_965:
        /*006c*/ 	.byte	0x04, 0x36
        /*006e*/ 	.short	(.L_967 - .L_966)
.L_966:
        /*0070*/ 	.word	0x00000008
.L_967:


//--------------------- .nv.info._Z7reduce4IdLj16EEvPT_S1_j --------------------------
	.section	.nv.info._Z7reduce4IdLj16EEvPT_S1_j,"",@"SHT_CUDA_INFO"
	.sectionflags	@""
	.align	4


	//----- nvinfo : EIATTR_CUDA_API_VERSION
	.align		4
        /*0000*/ 	.byte	0x04, 0x37
        /*0002*/ 	.short	(.L_969 - .L_968)
.L_968:
        /*0004*/ 	.word	0x00000082


	//----- nvinfo : EIATTR_KPARAM_INFO
	.align		4
.L_969:
        /*0008*/ 	.byte	0x04, 0x17
        /*000a*/ 	.short	(.L_971 - .L_970)
.L_970:
        /*000c*/ 	.word	0x00000000
        /*0010*/ 	.short	0x0002
        /*0012*/ 	.short	0x0010
        /*0014*/ 	.byte	0x00, 0xf0, 0x11, 0x00


	//----- nvinfo : EIATTR_KPARAM_INFO
	.align		4
.L_971:
        /*0018*/ 	.byte	0x04, 0x17
        /*001a*/ 	.short	(.L_973 - .L_972)
.L_972:
        /*001c*/ 	.word	0x00000000
        /*0020*/ 	.short	0x0001
        /*0022*/ 	.short	0x0008
        /*0024*/ 	.byte	0x00, 0xf5, 0x21, 0x00


	//----- nvinfo : EIATTR_KPARAM_INFO
	.align		4
.L_973:
        /*0028*/ 	.byte	0x04, 0x17
        /*002a*/ 	.short	(.L_975 - .L_974)
.L_974:
        /*002c*/ 	.word	0x00000000
        /*0030*/ 	.short	0x0000
        /*0032*/ 	.short	0x0000
        /*0034*/ 	.byte	0x00, 0xf5, 0x21, 0x00


	//----- nvinfo : EIATTR_SPARSE_MMA_MASK
	.align		4
.L_975:
        /*0038*/ 	.byte	0x03, 0x50
        /*003a*/ 	.short	0x0000


	//----- nvinfo : EIATTR_MAXREG_COUNT
	.align		4
        /*003c*/ 	.byte	0x03, 0x1b
        /*003e*/ 	.short	0x00ff


	//----- nvinfo : EIATTR_NUM_BARRIERS
	.align		4
        /*0040*/ 	.byte	0x02, 0x4c
        /*0042*/ 	.byte	0x01
	.zero		1


	//----- nvinfo : EIATTR_MERCURY_ISA_VERSION
	.align		4
        /*0044*/ 	.byte	0x03, 0x5f
        /*0046*/ 	.short	0x0101


	//----- nvinfo : EIATTR_VRC_CTA_INIT_COUNT
	.align		4
        /*0048*/ 	.byte	0x02, 0x4a
	.zero		1
	.zero		1


	//----- nvinfo : EIATTR_EXIT_INSTR_OFFSETS
	.align		4
        /*004c*/ 	.byte	0x04, 0x1c
        /*004e*/ 	.short	(.L_977 - .L_976)


	//   ....[0]....
.L_976:
        /*0050*/ 	.word	0x00000270


	//   ....[1]....
        /*0054*/ 	.word	0x00000350


	//   ....[2]....
        /*0058*/ 	.word	0x000003d0


	//----- nvinfo : EIATTR_CBANK_PARAM_SIZE
	.align		4
.L_977:
        /*005c*/ 	.byte	0x03, 0x19
        /*005e*/ 	.short	0x0014


	//----- nvinfo : EIATTR_PARAM_CBANK
	.align		4
        /*0060*/ 	.byte	0x04, 0x0a
        /*0062*/ 	.short	(.L_979 - .L_978)
	.align		4
.L_978:
        /*0064*/ 	.word	index@(.nv.constant0._Z7reduce4IdLj16EEvPT_S1_j)
        /*0068*/ 	.short	0x0380
        /*006a*/ 	.short	0x0014


	//----- nvinfo : EIATTR_SW_WAR
	.align		4
.L_979:
        /*006c*/ 	.byte	0x04, 0x36
        /*006e*/ 	.short	(.L_981 - .L_980)
.L_980:
        /*0070*/ 	.word	0x00000008
.L_981:


//--------------------- .nv.info._Z7reduce4IdLj32EEvPT_S1_j --------------------------
	.section	.nv.info._Z7reduce4IdLj32EEvPT_S1_j,"",@"SHT_CUDA_INFO"
	.sectionflags	@""
	.align	4


	//----- nvinfo : EIATTR_CUDA_API_VERSION
	.align		4
        /*0000*/ 	.byte	0x04, 0x37
        /*0002*/ 	.short	(.L_983 - .L_982)
.L_982:
        /*0004*/ 	.word	0x00000082


	//----- nvinfo : EIATTR_KPARAM_INFO
	.align		4
.L_983:
        /*0008*/ 	.byte	0x04, 0x17
        /*000a*/ 	.short	(.L_985 - .L_984)
.L_984:
        /*000c*/ 	.word	0x00000000
        /*0010*/ 	.short	0x0002
        /*0012*/ 	.short	0x0010
        /*0014*/ 	.byte	0x00, 0xf0, 0x11, 0x00


	//----- nvinfo : EIATTR_KPARAM_INFO
	.align		4
.L_985:
        /*0018*/ 	.byte	0x04, 0x17
        /*001a*/ 	.short	(.L_987 - .L_986)
.L_986:
        /*001c*/ 	.word	0x00000000
        /*0020*/ 	.short	0x0001
        /*0022*/ 	.short	0x0008
        /*0024*/ 	.byte	0x00, 0xf5, 0x21, 0x00


	//----- nvinfo : EIATTR_KPARAM_INFO
	.align		4
.L_987:
        /*0028*/ 	.byte	0x04, 0x17
        /*002a*/ 	.short	(.L_989 - .L_988)
.L_988:
        /*002c*/ 	.word	0x00000000
        /*0030*/ 	.short	0x0000
        /*0032*/ 	.short	0x0000
        /*0034*/ 	.byte	0x00, 0xf5, 0x21, 0x00


	//----- nvinfo : EIATTR_SPARSE_MMA_MASK
	.align		4
.L_989:
        /*0038*/ 	.byte	0x03, 0x50
        /*003a*/ 	.short	0x0000


	//----- nvinfo : EIATTR_MAXREG_COUNT
	.align		4
        /*003c*/ 	.byte	0x03, 0x1b
        /*003e*/ 	.short	0x00ff


	//----- nvinfo : EIATTR_NUM_BARRIERS
	.align		4
        /*0040*/ 	.byte	0x02, 0x4c
        /*0042*/ 	.byte	0x01
	.zero		1


	//----- nvinfo : EIATTR_MERCURY_ISA_VERSION
	.align		4
        /*0044*/ 	.byte	0x03, 0x5f
        /*0046*/ 	.short	0x0101


	//----- nvinfo : EIATTR_VRC_CTA_INIT_COUNT
	.align		4
        /*0048*/ 	.byte	0x02, 0x4a
	.zero		1
	.zero		1


	//----- nvinfo : EIATTR_EXIT_INSTR_OFFSETS
	.align		4
        /*004c*/ 	.byte	0x04, 0x1c
        /*004e*/ 	.short	(.L_991 - .L_990)


	//   ....[0]....
.L_990:
        /*0050*/ 	.word	0x00000270


	//   ....[1]....
        /*0054*/ 	.word	0x00000380


	//   ....[2]....
        /*0058*/ 	.word	0x00000400


	//----- nvinfo : EIATTR_CBANK_PARAM_SIZE
	.align		4
.L_991:
        /*005c*/ 	.byte	0x03, 0x19
        /*005e*/ 	.short	0x0014


	//----- nvinfo : EIATTR_PARAM_CBANK
	.align		4
        /*0060*/ 	.byte	0x04, 0x0a
        /*0062*/ 	.short	(.L_993 - .L_992)
	.align		4
.L_992:
        /*0064*/ 	.word	index@(.nv.constant0._Z7reduce4IdLj32EEvPT_S1_j)
        /*0068*/ 	.short	0x0380
        /*006a*/ 	.short	0x0014


	//----- nvinfo : EIATTR_SW_WAR
	.align		4
.L_993:
        /*006c*/ 	.byte	0x04, 0x36
        /*006e*/ 	.short	(.L_995 - .L_994)
.L_994:
        /*0070*/ 	.word	0x00000008
.L_995:


//--------------------- .nv.info._Z7reduce4IdLj64EEvPT_S1_j --------------------------
	.section	.nv.info._Z7reduce4IdLj64EEvPT_S1_j,"",@"SHT_CUDA_INFO"
	.sectionflags	@""
	.align	4


	//----- nvinfo : EIATTR_CUDA_API_VERSION
	.align		4
        /*0000*/ 	.byte	0x04, 0x37
        /*0002*/ 	.short	(.L_997 - .L_996)
.L_996:
        /*0004*/ 	.word	0x00000082


	//----- nvinfo : EIATTR_KPARAM_INFO
	.align		4
.L_997:
        /*0008*/ 	.byte	0x04, 0x17
        /*000a*/ 	.short	(.L_999 - .L_998)
.L_998:
        /*000c*/ 	.word	0x00000000
        /*0010*/ 	.short	0x0002
        /*0012*/ 	.short	0x0010
        /*0014*/ 	.byte	0x00, 0xf0, 0x11, 0x00


	//----- nvinfo : EIATTR_KPARAM_INFO
	.align		4
.L_999:
        /*0018*/ 	.byte	0x04, 0x17
        /*001a*/ 	.short	(.L_1001 - .L_1000)
.L_1000:
        /*001c*/ 	.word	0x00000000
        /*0020*/ 	.short	0x0001
        /*0022*/ 	.short	0x0008
        /*0024*/ 	.byte	0x00, 0xf5, 0x21, 0x00


	//----- nvinfo : EIATTR_KPARAM_INFO
	.align		4
.L_1001:
        /*0028*/ 	.byte	0x04, 0x17
        /*002a*/ 	.short	(.L_1003 - .L_1002)
.L_1002:
        /*002c*/ 	.word	0x00000000
        /*0030*/ 	.short	0x0000
        /*0032*/ 	.short	0x0000
        /*0034*/ 	.byte	0x00, 0xf5, 0x21, 0x00


	//----- nvinfo : EIATTR_SPARSE_MMA_MASK
	.align		4
.L_1003:
        /*0038*/ 	.byte	0x03, 0x50
        /*003a*/ 	.short	0x0000


	//----- nvinfo : EIATTR_MAXREG_COUNT
	.align		4
        /*003c*/ 	.byte	0x03, 0x1b
        /*003e*/ 	.short	0x00ff


	//----- nvinfo : EIATTR_NUM_BARRIERS
	.align		4
        /*0040*/ 	.byte	0x02, 0x4c
        /*0042*/ 	.byte	0x01
	.zero		1


	//----- nvinfo : EIATTR_MERCURY_ISA_VERSION
	.align		4
        /*0044*/ 	.byte	0x03, 0x5f
        /*0046*/ 	.short	0x0101


	//----- nvinfo : EIATTR_VRC_CTA_INIT_COUNT
	.align		4
        /*0048*/ 	.byte	0x02, 0x4a
	.zero		1
	.zero		1


	//----- nvinfo : EIATTR_EXIT_INSTR_OFFSETS
	.align		4
        /*004c*/ 	.byte	0x04, 0x1c
        /*004e*/ 	.short	(.L_1005 - .L_1004)


	//   ....[0]....
.L_1004:
        /*0050*/ 	.word	0x00000270


	//   ....[1]....
        /*0054*/ 	.word	0x000003b0


	//   ....[2]....
        /*0058*/ 	.word	0x00000430


	//----- nvinfo : EIATTR_CBANK_PARAM_SIZE
	.align		4
.L_1005:
        /*005c*/ 	.byte	0x03, 0x19
        /*005e*/ 	.short	0x0014


	//----- nvinfo : EIATTR_PARAM_CBANK
	.align		4
        /*0060*/ 	.byte	0x04, 0x0a
        /*0062*/ 	.short	(.L_1007 - .L_1006)
	.align		4
.L_1006:
        /*0064*/ 	.word	index@(.nv.constant0._Z7reduce4IdLj64EEvPT_S1_j)
        /*0068*/ 	.short	0x0380
        /*006a*/ 	.short	0x0014


	//----- nvinfo : EIATTR_SW_WAR
	.align		4
.L_1007:
        /*006c*/ 	.byte	0x04, 0x36
        /*006e*/ 	.short	(.L_1009 - .L_1008)
.L_1008:
        /*0070*/ 	.word	0x00000008
.L_1009:


//--------------------- .nv.info._Z7reduce4IdLj128EEvPT_S1_j --------------------------
	.section	.nv.info._Z7reduce4IdLj128EEvPT_S1_j,"",@"SHT_CUDA_INFO"
	.sectionflags	@""
	.align	4


	//----- nvinfo : EIATTR_CUDA_API_VERSION
	.align		4
        /*0000*/ 	.byte	0x04, 0x37
        /*0002*/ 	.short	(.L_1011 - .L_1010)
.L_1010:
        /*0004*/ 	.word	0x00000082


	//----- nvinfo : EIATTR_KPARAM_INFO
	.align		4
.L_1011:
        /*0008*/ 	.byte	0x04, 0x17
        /*000a*/ 	.short	(.L_1013 - .L_1012)
.L_1012:
        /*000c*/ 	.word	0x00000000
        /*0010*/ 	.short	0x0002
        /*0012*/ 	.short	0x0010
        /*0014*/ 	.byte	0x00, 0xf0, 0x11, 0x00


	//----- nvinfo : EIATTR_KPARAM_INFO
	.align		4
.L_1013:
        /*0018*/ 	.byte	0x04, 0x17
        /*001a*/ 	.short	(.L_1015 - .L_1014)
.L_1014:
        /*001c*/ 	.word	0x00000000
        /*0020*/ 	.short	0x0001
        /*0022*/ 	.short	0x0008
        /*0024*/ 	.byte	0x00, 0xf5, 0x21, 0x00


	//----- nvinfo : EIATTR_KPARAM_INFO
	.align		4
.L_1015:
        /*0028*/ 	.byte	0x04, 0x17
        /*002a*/ 	.short	(.L_1017 - .L_1016)
.L_1016:
        /*002c*/ 	.word	0x00000000
        /*0030*/ 	.short	0x0000
        /*0032*/ 	.short	0x0000
        /*0034*/ 	.byte	0x00, 0xf5, 0x21, 0x00


	//----- nvinfo : EIATTR_SPARSE_MMA_MASK
	.align		4
.L_1017:
        /*0038*/ 	.byte	0x03, 0x50
        /*003a*/ 	.short	0x0000


	//----- nvinfo : EIATTR_MAXREG_COUNT
	.align		4
        /*003c*/ 	.byte	0x03, 0x1b
        /*003e*/ 	.short	0x00ff


	//----- nvinfo : EIATTR_NUM_BARRIERS
	.align		4
        /*0040*/ 	.byte	0x02, 0x4c
        /*0042*/ 	.byte	0x01
	.zero		1


	//----- nvinfo : EIATTR_MERCURY_ISA_VERSION
	.align		4
        /*0044*/ 	.byte	0x03, 0x5f
        /*0046*/ 	.short	0x0101


	//----- nvinfo : EIATTR_VRC_CTA_INIT_COUNT
	.align		4
        /*0048*/ 	.byte	0x02, 0x4a
	.zero		1
	.zero		1


	//----- nvinfo : EIATTR_EXIT_INSTR_OFFSETS
	.align		4
        /*004c*/ 	.byte	0x04, 0x1c
        /*004e*/ 	.short	(.L_1019 - .L_1018)


	//   ....[0]....
.L_1018:
        /*0050*/ 	.word	0x00000270


	//   ....[1]....
        /*0054*/ 	.word	0x000003b0


	//   ....[2]....
        /*0058*/ 	.word	0x00000430


	//----- nvinfo : EIATTR_CBANK_PARAM_SIZE
	.align		4
.L_1019:
        /*005c*/ 	.byte	0x03, 0x19
        /*005e*/ 	.short	0x0014


	//----- nvinfo : EIATTR_PARAM_CBANK
	.align		4
        /*0060*/ 	.byte	0x04, 0x0a
        /*0062*/ 	.short	(.L_1021 - .L_1020)
	.align		4
.L_1020:
        /*0064*/ 	.word	index@(.nv.constant0._Z7reduce4IdLj128EEvPT_S1_j)
        /*0068*/ 	.short	0x0380
        /*006a*/ 	.short	0x0014


	//----- nvinfo : EIATTR_SW_WAR
	.align		4
.L_1021:
        /*006c*/ 	.byte	0x04, 0x36
        /*006e*/ 	.short	(.L_1023 - .L_1022)
.L_1022:
        /*0070*/ 	.word	0x00000008
.L_1023:


//--------------------- .nv.info._Z7reduce4IdLj256EEvPT_S1_j --------------------------
	.section	.nv.info._Z7reduce4IdLj256EEvPT_S1_j,"",@"SHT_CUDA_INFO"
	.sectionflags	@""
	.align	4


	//----- nvinfo : EIATTR_CUDA_API_VERSION
	.align		4
        /*0000*/ 	.byte	0x04, 0x37
        /*0002*/ 	.short	(.L_1025 - .L_1024)
.L_1024:
        /*0004*/ 	.word	0x00000082


	//----- nvinfo : EIATTR_KPARAM_INFO
	.align		4
.L_1025:
        /*0008*/ 	.byte	0x04, 0x17
        /*000a*/ 	.short	(.L_1027 - .L_1026)
.L_1026:
        /*000c*/ 	.word	0x00000000
        /*0010*/ 	.short	0x0002
        /*0012*/ 	.short	0x0010
        /*0014*/ 	.byte	0x00, 0xf0, 0x11, 0x00


	//----- nvinfo : EIATTR_KPARAM_INFO
	.align		4
.L_1027:
        /*0018*/ 	.byte	0x04, 0x17
        /*001a*/ 	.short	(.L_1029 - .L_1028)
.L_1028:
        /*001c*/ 	.word	0x00000000
        /*0020*/ 	.short	0x0001
        /*0022*/ 	.short	0x0008
        /*0024*/ 	.byte	0x00, 0xf5, 0x21, 0x00


	//----- nvinfo : EIATTR_KPARAM_INFO
	.align		4
.L_1029:
        /*0028*/ 	.byte	0x04, 0x17
        /*002a*/ 	.short	(.L_1031 - .L_1030)
.L_1030:
        /*002c*/ 	.word	0x00000000
        /*0030*/ 	.short	0x0000
        /*0032*/ 	.short	0x0000
        /*0034*/ 	.byte	0x00, 0xf5, 0x21, 0x00


	//----- nvinfo : EIATTR_SPARSE_MMA_MASK
	.align		4
.L_1031:
        /*0038*/ 	.byte	0x03, 0x50
        /*003a*/ 	.short	0x0000


	//----- nvinfo : EIATTR_MAXREG_COUNT
	.align		4
        /*003c*/ 	.byte	0x03, 0x1b
        /*003e*/ 	.short	0x00ff


	//----- nvinfo : EIATTR_NUM_BARRIERS
	.align		4
        /*0040*/ 	.byte	0x02, 0x4c
        /*0042*/ 	.byte	0x01
	.zero		1


	//----- nvinfo : EIATTR_MERCURY_ISA_VERSION
	.align		4
        /*0044*/ 	.byte	0x03, 0x5f
        /*0046*/ 	.short	0x0101


	//----- nvinfo : EIATTR_VRC_CTA_INIT_COUNT
	.align		4
        /*0048*/ 	.byte	0x02, 0x4a
	.zero		1
	.zero		1


	//----- nvinfo : EIATTR_EXIT_INSTR_OFFSETS
	.align		4
        /*004c*/ 	.byte	0x04, 0x1c
        /*004e*/ 	.short	(.L_1033 - .L_1032)


	//   ....[0]....
.L_1032:
        /*0050*/ 	.word	0x00000270


	//   ....[1]....
        /*0054*/ 	.word	0x000003b0


	//   ....[2]....
        /*0058*/ 	.word	0x00000430


	//----- nvinfo : EIATTR_CBANK_PARAM_SIZE
	.align		4
.L_1033:
        /*005c*/ 	.byte	0x03, 0x19
        /*005e*/ 	.short	0x0014


	//----- nvinfo : EIATTR_PARAM_CBANK
	.align		4
        /*0060*/ 	.byte	0x04, 0x0a
        /*0062*/ 	.short	(.L_1035 - .L_1034)
	.align		4
.L_1034:
        /*0064*/ 	.word	index@(.nv.constant0._Z7reduce4IdLj256EEvPT_S1_j)
        /*0068*/ 	.short	0x0380
        /*006a*/ 	.short	0x0014


	//----- nvinfo : EIATTR_SW_WAR
	.align		4
.L_1035:
        /*006c*/ 	.byte	0x04, 0x36
        /*006e*/ 	.short	(.L_1037 - .L_1036)
.L_1036:
        /*0070*/ 	.word	0x00000008
.L_1037:


//--------------------- .nv.info._Z7reduce4IdLj512EEvPT_S1_j --------------------------
	.section	.nv.info._Z7reduce4IdLj512EEvPT_S1_j,"",@"SHT_CUDA_INFO"
	.sectionflags	@""
	.align	4


	//----- nvinfo : EIATTR_CUDA_API_VERSION
	.align		4
        /*0000*/ 	.byte	0x04, 0x37
        /*0002*/ 	.short	(.L_1039 - .L_1038)
.L_1038:
        /*0004*/ 	.word	0x00000082


	//----- nvinfo : EIATTR_KPARAM_INFO
	.align		4
.L_1039:
        /*0008*/ 	.byte	0x04, 0x17
        /*000a*/ 	.short	(.L_1041 - .L_1040)
.L_1040:
        /*000c*/ 	.word	0x00000000
        /*0010*/ 	.short	0x0002
        /*0012*/ 	.short	0x0010
        /*0014*/ 	.byte	0x00, 0xf0, 0x11, 0x00


	//----- nvinfo : EIATTR_KPARAM_INFO
	.align		4
.L_1041:
        /*0018*/ 	.byte	0x04, 0x17
        /*001a*/ 	.short	(.L_1043 - .L_1042)
.L_1042:
        /*001c*/ 	.word	0x00000000
        /*0020*/ 	.short	0x0001
        /*0022*/ 	.short	0x0008
        /*0024*/ 	.byte	0x00, 0xf5, 0x21, 0x00


	//----- nvinfo : EIATTR_KPARAM_INFO
	.align		4
.L_1043:
        /*0028*/ 	.byte	0x04, 0x17
        /*002a*/ 	.short	(.L_1045 - .L_1044)
.L_1044:
        /*002c*/ 	.word	0x00000000
        /*0030*/ 	.short	0x0000
        /*0032*/ 	.short	0x0000
        /*0034*/ 	.byte	0x00, 0xf5, 0x21, 0x00


	//----- nvinfo : EIATTR_SPARSE_MMA_MASK
	.align		4
.L_1045:
        /*0038*/ 	.byte	0x03, 0x50
        /*003a*/ 	.short	0x0000


	//----- nvinfo : EIATTR_MAXREG_COUNT
	.align		4
        /*003c*/ 	.byte	0x03, 0x1b
        /*003e*/ 	.short	0x00ff


	//----- nvinfo : EIATTR_NUM_BARRIERS
	.align		4
        /*0040*/ 	.byte	0x02, 0x4c
        /*0042*/ 	.byte	0x01
	.zero		1


	//----- nvinfo : EIATTR_MERCURY_ISA_VERSION
	.align		4
        /*0044*/ 	.byte	0x03, 0x5f
        /*0046*/ 	.short	0x0101


	//----- nvinfo : EIATTR_VRC_CTA_INIT_COUNT
	.align		4
        /*0048*/ 	.byte	0x02, 0x4a
	.zero		1
	.zero		1


	//----- nvinfo : EIATTR_EXIT_INSTR_OFFSETS
	.align		4
        /*004c*/ 	.byte	0x04, 0x1c
        /*004e*/ 	.short	(.L_1047 - .L_1046)


	//   ....[0]....
.L_1046:
        /*0050*/ 	.word	0x00000270


	//   ....[1]....
        /*0054*/ 	.word	0x000003b0


	//   ....[2]....
        /*0058*/ 	.word	0x00000430


	//----- nvinfo : EIATTR_CBANK_PARAM_SIZE
	.align		4
.L_1047:
        /*005c*/ 	.byte	0x03, 0x19
        /*005e*/ 	.short	0x0014


	//----- nvinfo : EIATTR_PARAM_CBANK
	.align		4
        /*0060*/ 	.byte	0x04, 0x0a
        /*0062*/ 	.short	(.L_1049 - .L_1048)
	.align		4
.L_1048:
        /*0064*/ 	.word	index@(.nv.constant0._Z7reduce4IdLj512EEvPT_S1_j)
        /*0068*/ 	.short	0x0380
        /*006a*/ 	.short	0x0014


	//----- nvinfo : EIATTR_SW_WAR
	.align		4
.L_1049:
        /*006c*/ 	.byte	0x04, 0x36
        /*006e*/ 	.short	(.L_1051 - .L_1050)
.L_1050:
        /*0070*/ 	.word	0x00000008
.L_1051:


//--------------------- .nv.info._Z7reduce3IdEvPT_S1_j --------------------------
	.section	.nv.info._Z7reduce3IdEvPT_S1_j,"",@"SHT_CUDA_INFO"
	.sectionflags	@""
	.align	4


	//----- nvinfo : EIATTR_CUDA_API_VERSION
	.align		4
        /*0000*/ 	.byte	0x04, 0x37
        /*0002*/ 	.short	(.L_1053 - .L_1052)
.L_1052:
        /*0004*/ 	.word	0x00000082


	//----- nvinfo : EIATTR_KPARAM_INFO
	.align		4
.L_1053:
        /*0008*/ 	.byte	0x04, 0x17
        /*000a*/ 	.short	(.L_1055 - .L_1054)
.L_1054:
        /*000c*/ 	.word	0x00000000
        /*0010*/ 	.short	0x0002
        /*0012*/ 	.short	0x0010
        /*0014*/ 	.byte	0x00, 0xf0, 0x11, 0x00


	//----- nvinfo : EIATTR_KPARAM_INFO
	.align		4
.L_1055:
        /*0018*/ 	.byte	0x04, 0x17
        /*001a*/ 	.short	(.L_1057 - .L_1056)
.L_1056:
        /*001c*/ 	.word	0x00000000
        /*0020*/ 	.short	0x0001
        /*0022*/ 	.short	0x0008
        /*0024*/ 	.byte	0x00, 0xf5, 0x21, 0x00


	//----- nvinfo : EIATTR_KPARAM_INFO
	.align		4
.L_1057:
        /*0028*/ 	.byte	0x04, 0x17
        /*002a*/ 	.short	(.L_1059 - .L_1058)
.L_1058:
        /*002c*/ 	.word	0x00000000
        /*0030*/ 	.short	0x0000
        /*0032*/ 	.short	0x0000
        /*0034*/ 	.byte	0x00, 0xf5, 0x21, 0x00


	//----- nvinfo : EIATTR_SPARSE_MMA_MASK
	.align		4
.L_1059:
        /*0038*/ 	.byte	0x03, 0x50
        /*003a*/ 	.short	0x0000


	//----- nvinfo : EIATTR_MAXREG_COUNT
	.align		4
        /*003c*/ 	.byte	0x03, 0x1b
        /*003e*/ 	.short	0x00ff


	//----- nvinfo : EIATTR_NUM_BARRIERS
	.align		4
        /*0040*/ 	.byte	0x02, 0x4c
        /*0042*/ 	.byte	0x01
	.zero		1


	//----- nvinfo : EIATTR_MERCURY_ISA_VERSION
	.align		4
        /*0044*/ 	.byte	0x03, 0x5f
        /*0046*/ 	.short	0x0101


	//----- nvinfo : EIATTR_VRC_CTA_INIT_COUNT
	.align		4
        /*0048*/ 	.byte	0x02, 0x4a
	.zero		1
	.zero		1


	//----- nvinfo : EIATTR_EXIT_INSTR_OFFSETS
	.align		4
        /*004c*/ 	.byte	0x04, 0x1c
        /*004e*/ 	.short	(.L_1061 - .L_1060)


	//   ....[0]....
.L_1060:
        /*0050*/ 	.word	0x00000270


	//   ....[1]....
        /*0054*/ 	.word	0x000002f0


	//----- nvinfo : EIATTR_CBANK_PARAM_SIZE
	.align		4
.L_1061:
        /*0058*/ 	.byte	0x03, 0x19
        /*005a*/ 	.short	0x0014


	//----- nvinfo : EIATTR_PARAM_CBANK
	.align		4
        /*005c*/ 	.byte	0x04, 0x0a
        /*005e*/ 	.short	(.L_1063 - .L_1062)
	.align		4
.L_1062:
        /*0060*/ 	.word	index@(.nv.constant0._Z7reduce3IdEvPT_S1_j)
        /*0064*/ 	.short	0x0380
        /*0066*/ 	.short	0x0014


	//----- nvinfo : EIATTR_SW_WAR
	.align		4
.L_1063:
        /*0068*/ 	.byte	0x04, 0x36
        /*006a*/ 	.short	(.L_1065 - .L_1064)
.L_1064:
        /*006c*/ 	.word	0x00000008
.L_1065:


//--------------------- .nv.info._Z7reduce2IdEvPT_S1_j --------------------------
	.section	.nv.info._Z7reduce2IdEvPT_S1_j,"",@"SHT_CUDA_INFO"
	.sectionflags	@""
	.align	4


	//----- nvinfo : EIATTR_CUDA_API_VERSION
	.align		4
        /*0000*/ 	.byte	0x04, 0x37
        /*0002*/ 	.short	(.L_1067 - .L_1066)
.L_1066:
        /*0004*/ 	.word	0x00000082


	//----- nvinfo : EIATTR_KPARAM_INFO
	.align		4
.L_1067:
        /*0008*/ 	.byte	0x04, 0x17
        /*000a*/ 	.short	(.L_1069 - .L_1068)
.L_1068:
        /*000c*/ 	.word	0x00000000
        /*0010*/ 	.short	0x0002
        /*0012*/ 	.short	0x0010
        /*0014*/ 	.byte	0x00, 0xf0, 0x11, 0x00


	//----- nvinfo : EIATTR_KPARAM_INFO
	.align		4
.L_1069:
        /*0018*/ 	.byte	0x04, 0x17
        /*001a*/ 	.short	(.L_1071 - .L_1070)
.L_1070:
        /*001c*/ 	.word	0x00000000
        /*0020*/ 	.short	0x0001
        /*0022*/ 	.short	0x0008
        /*0024*/ 	.byte	0x00, 0xf5, 0x21, 0x00


	//----- nvinfo : EIATTR_KPARAM_INFO
	.align		4
.L_1071:
        /*0028*/ 	.byte	0x04, 0x17
        /*002a*/ 	.short	(.L_1073 - .L_1072)
.L_1072:
        /*002c*/ 	.word	0x00000000
        /*0030*/ 	.short	0x0000
        /*0032*/ 	.short	0x0000
        /*0034*/ 	.byte	0x00, 0xf5, 0x21, 0x00


	//----- nvinfo : EIATTR_SPARSE_MMA_MASK
	.align		4
.L_1073:
        /*0038*/ 	.byte	0x03, 0x50
        /*003a*/ 	.short	0x0000


	//----- nvinfo : EIATTR_MAXREG_COUNT
	.align		4
        /*003c*/ 	.byte	0x03, 0x1b
        /*003e*/ 	.short	0x00ff


	//----- nvinfo : EIATTR_NUM_BARRIERS
	.align		4
        /*0040*/ 	.byte	0x02, 0x4c
        /*0042*/ 	.byte	0x01
	.zero		1


	//----- nvinfo : EIATTR_MERCURY_ISA_VERSION
	.align		4
        /*0044*/ 	.byte	0x03, 0x5f
        /*0046*/ 	.short	0x0101


	//----- nvinfo : EIATTR_VRC_CTA_INIT_COUNT
	.align		4
        /*0048*/ 	.byte	0x02, 0x4a
	.zero		1
	.zero		1


	//----- nvinfo : EIATTR_EXIT_INSTR_OFFSETS
	.align		4
        /*004c*/ 	.byte	0x04, 0x1c
        /*004e*/ 	.short	(.L_1075 - .L_1074)


	//   ....[0]....
.L_1074:
        /*0050*/ 	.word	0x00000210


	//   ....[1]....
        /*0054*/ 	.word	0x00000290


	//----- nvinfo : EIATTR_CBANK_PARAM_SIZE
	.align		4
.L_1075:
        /*0058*/ 	.byte	0x03, 0x19
        /*005a*/ 	.short	0x0014


	//----- nvinfo : EIATTR_PARAM_CBANK
	.align		4
        /*005c*/ 	.byte	0x04, 0x0a
        /*005e*/ 	.short	(.L_1077 - .L_1076)
	.align		4
.L_1076:
        /*0060*/ 	.word	index@(.nv.constant0._Z7reduce2IdEvPT_S1_j)
        /*0064*/ 	.short	0x0380
        /*0066*/ 	.short	0x0014


	//----- nvinfo : EIATTR_SW_WAR
	.align		4
.L_1077:
        /*0068*/ 	.byte	0x04, 0x36
        /*006a*/ 	.short	(.L_1079 - .L_1078)
.L_1078:
        /*006c*/ 	.word	0x00000008
.L_1079:


//--------------------- .nv.info._Z7reduce1IdEvPT_S1_j --------------------------
	.section	.nv.info._Z7reduce1IdEvPT_S1_j,"",@"SHT_CUDA_INFO"
	.sectionflags	@""
	.align	4


	//----- nvinfo : EIATTR_CUDA_API_VERSION
	.align		4
        /*0000*/ 	.byte	0x04, 0x37
        /*0002*/ 	.short	(.L_1081 - .L_1080)
.L_1080:
        /*0004*/ 	.word	0x00000082


	//----- nvinfo : EIATTR_KPARAM_INFO
	.align		4
.L_1081:
        /*0008*/ 	.byte	0x04, 0x17
        /*000a*/ 	.short	(.L_1083 - .L_1082)
.L_1082:
        /*000c*/ 	.word	0x00000000
        /*0010*/ 	.short	0x0002
        /*0012*/ 	.short	0x0010
        /*0014*/ 	.byte	0x00, 0xf0, 0x11, 0x00


	//----- nvinfo : EIATTR_KPARAM_INFO
	.align		4
.L_1083:
        /*0018*/ 	.byte	0x04, 0x17
        /*001a*/ 	.short	(.L_1085 - .L_1084)
.L_1084:
        /*001c*/ 	.word	0x00000000
        /*0020*/ 	.short	0x0001
        /*0022*/ 	.short	0x0008
        /*0024*/ 	.byte	0x00, 0xf5, 0x21, 0x00


	//----- nvinfo : EIATTR_KPARAM_INFO
	.align		4
.L_1085:
        /*0028*/ 	.byte	0x04, 0x17
        /*002a*/ 	.short	(.L_1087 - .L_1086)
.L_1086:
        /*002c*/ 	.word	0x00000000
        /*0030*/ 	.short	0x0000
        /*0032*/ 	.short	0x0000
        /*0034*/ 	.byte	0x00, 0xf5, 0x21, 0x00


	//----- nvinfo : EIATTR_SPARSE_MMA_MASK
	.align		4
.L_1087:
        /*0038*/ 	.byte	0x03, 0x50
        /*003a*/ 	.short	0x0000


	//----- nvinfo : EIATTR_MAXREG_COUNT
	.align		4
        /*003c*/ 	.byte	0x03, 0x1b
        /*003e*/ 	.short	0x00ff


	//----- nvinfo : EIATTR_NUM_BARRIERS
	.align		4
        /*0040*/ 	.byte	0x02, 0x4c
        /*0042*/ 	.byte	0x01
	.zero		1


	//----- nvinfo : EIATTR_MERCURY_ISA_VERSION
	.align		4
        /*0044*/ 	.byte	0x03, 0x5f
        /*0046*/ 	.short	0x0101


	//----- nvinfo : EIATTR_VRC_CTA_INIT_COUNT
	.align		4
        /*0048*/ 	.byte	0x02, 0x4a
	.zero		1
	.zero		1


	//----- nvinfo : EIATTR_EXIT_INSTR_OFFSETS
	.align		4
        /*004c*/ 	.byte	0x04, 0x1c
        /*004e*/ 	.short	(.L_1089 - .L_1088)


	//   ....[0]....
.L_1088:
        /*0050*/ 	.word	0x00000240


	//   ....[1]....
        /*0054*/ 	.word	0x000002c0


	//----- nvinfo : EIATTR_CBANK_PARAM_SIZE
	.align		4
.L_1089:
        /*0058*/ 	.byte	0x03, 0x19
        /*005a*/ 	.short	0x0014


	//----- nvinfo : EIATTR_PARAM_CBANK
	.align		4
        /*005c*/ 	.byte	0x04, 0x0a
        /*005e*/ 	.short	(.L_1091 - .L_1090)
	.align		4
.L_1090:
        /*0060*/ 	.word	index@(.nv.constant0._Z7reduce1IdEvPT_S1_j)
        /*0064*/ 	.short	0x0380
        /*0066*/ 	.short	0x0014


	//----- nvinfo : EIATTR_SW_WAR
	.align		4
.L_1091:
        /*0068*/ 	.byte	0x04, 0x36
        /*006a*/ 	.short	(.L_1093 - .L_1092)
.L_1092:
        /*006c*/ 	.word	0x00000008
.L_1093:


//--------------------- .nv.info._Z7reduce0IdEvPT_S1_j --------------------------
	.section	.nv.info._Z7reduce0IdEvPT_S1_j,"",@"SHT_CUDA_INFO"
	.sectionflags	@""
	.align	4


	//----- nvinfo : EIATTR_CUDA_API_VERSION
	.align		4
        /*0000*/ 	.byte	0x04, 0x37
        /*0002*/ 	.short	(.L_1095 - .L_1094)
.L_1094:
        /*0004*/ 	.word	0x00000082


	//----- nvinfo : EIATTR_KPARAM_INFO
	.align		4
.L_1095:
        /*0008*/ 	.byte	0x04, 0x17
        /*000a*/ 	.short	(.L_1097 - .L_1096)
.L_1096:
        /*000c*/ 	.word	0x00000000
        /*0010*/ 	.short	0x0002
        /*0012*/ 	.short	0x0010
        /*0014*/ 	.byte	0x00, 0xf0, 0x11, 0x00


	//----- nvinfo : EIATTR_KPARAM_INFO
	.align		4
.L_1097:
        /*0018*/ 	.byte	0x04, 0x17
        /*001a*/ 	.short	(.L_1099 - .L_1098)
.L_1098:
        /*001c*/ 	.word	0x00000000
        /*0020*/ 	.short	0x0001
        /*0022*/ 	.short	0x0008
        /*0024*/ 	.byte	0x00, 0xf5, 0x21, 0x00


	//----- nvinfo : EIATTR_KPARAM_INFO
	.align		4
.L_1099:
        /*0028*/ 	.byte	0x04, 0x17
        /*002a*/ 	.short	(.L_1101 - .L_1100)
.L_1100:
        /*002c*/ 	.word	0x00000000
        /*0030*/ 	.short	0x0000
        /*0032*/ 	.short	0x0000
        /*0034*/ 	.byte	0x00, 0xf5, 0x21, 0x00


	//----- nvinfo : EIATTR_SPARSE_MMA_MASK
	.align		4
.L_1101:
        /*0038*/ 	.byte	0x03, 0x50
        /*003a*/ 	.short	0x0000


	//----- nvinfo : EIATTR_MAXREG_COUNT
	.align		4
        /*003c*/ 	.byte	0x03, 0x1b
        /*003e*/ 	.short	0x00ff


	//----- nvinfo : EIATTR_NUM_BARRIERS
	.align		4
        /*0040*/ 	.byte	0x02, 0x4c
        /*0042*/ 	.byte	0x01
	.zero		1


	//----- nvinfo : EIATTR_MERCURY_ISA_VERSION
	.align		4
        /*0044*/ 	.byte	0x03, 0x5f
        /*0046*/ 	.short	0x0101


	//----- nvinfo : EIATTR_VRC_CTA_INIT_COUNT
	.align		4
        /*0048*/ 	.byte	0x02, 0x4a
	.zero		1
	.zero		1


	//----- nvinfo : EIATTR_EXIT_INSTR_OFFSETS
	.align		4
        /*004c*/ 	.byte	0x04, 0x1c
        /*004e*/ 	.short	(.L_1103 - .L_1102)


	//   ....[0]....
.L_1102:
        /*0050*/ 	.word	0x00000220


	//   ....[1]....
        /*0054*/ 	.word	0x000002a0


	//----- nvinfo : EIATTR_CBANK_PARAM_SIZE
	.align		4
.L_1103:
        /*0058*/ 	.byte	0x03, 0x19
        /*005a*/ 	.short	0x0014


	//----- nvinfo : EIATTR_PARAM_CBANK
	.align		4
        /*005c*/ 	.byte	0x04, 0x0a
        /*005e*/ 	.short	(.L_1105 - .L_1104)
	.align		4
.L_1104:
        /*0060*/ 	.word	index@(.nv.constant0._Z7reduce0IdEvPT_S1_j)
        /*0064*/ 	.short	0x0380
        /*0066*/ 	.short	0x0014


	//----- nvinfo : EIATTR_SW_WAR
	.align		4
.L_1105:
        /*0068*/ 	.byte	0x04, 0x36
        /*006a*/ 	.short	(.L_1107 - .L_1106)
.L_1106:
        /*006c*/ 	.word	0x00000008
.L_1107:


//--------------------- .nv.info._Z7reduce6IfLj1ELb1EEvPT_S1_j --------------------------
	.section	.nv.info._Z7reduce6IfLj1ELb1EEvPT_S1_j,"",@"SHT_CUDA_INFO"
	.sectionflags	@""
	.align	4


	//----- nvinfo : EIATTR_CUDA_API_VERSION
	.align		4
        /*0000*/ 	.byte	0x04, 0x37
        /*0002*/ 	.short	(.L_1109 - .L_1108)
.L_1108:
        /*0004*/ 	.word	0x00000082


	//----- nvinfo : EIATTR_KPARAM_INFO
	.align		4
.L_1109:
        /*0008*/ 	.byte	0x04, 0x17
        /*000a*/ 	.short	(.L_1111 - .L_1110)
.L_1110:
        /*000c*/ 	.word	0x00000000
        /*0010*/ 	.short	0x0002
        /*0012*/ 	.short	0x0010
        /*0014*/ 	.byte	0x00, 0xf0, 0x11, 0x00


	//----- nvinfo : EIATTR_KPARAM_INFO
	.align		4
.L_1111:
        /*0018*/ 	.byte	0x04, 0x17
        /*001a*/ 	.short	(.L_1113 - .L_1112)
.L_1112:
        /*001c*/ 	.word	0x00000000
        /*0020*/ 	.short	0x0001
        /*0022*/ 	.short	0x0008
        /*0024*/ 	.byte	0x00, 0xf5, 0x21, 0x00


	//----- nvinfo : EIATTR_KPARAM_INFO
	.align		4
.L_1113:
        /*0028*/ 	.byte	0x04, 0x17
        /*002a*/ 	.short	(.L_1115 - .L_1114)
.L_1114:
        /*002c*/ 	.word	0x00000000
        /*0030*/ 	.short	0x0000
        /*0032*/ 	.short	0x0000
        /*0034*/ 	.byte	0x00, 0xf5, 0x21, 0x00


	//----- nvinfo : EIATTR_SPARSE_MMA_MASK
	.align		4
.L_1115:
        /*0038*/ 	.byte	0x03, 0x50
        /*003a*/ 	.short	0x0000


	//----- nvinfo : EIATTR_MAXREG_COUNT
	.align		4
        /*003c*/ 	.byte	0x03, 0x1b
        /*003e*/ 	.short	0x00ff


	//----- nvinfo : EIATTR_NUM_BARRIERS
	.align		4
        /*0040*/ 	.byte	0x02, 0x4c
        /*0042*/ 	.byte	0x01
	.zero		1


	//----- nvinfo : EIATTR_MERCURY_ISA_VERSION
	.align		4
        /*0044*/ 	.byte	0x03, 0x5f
        /*0046*/ 	.short	0x0101


	//----- nvinfo : EIATTR_VRC_CTA_INIT_COUNT
	.align		4
        /*0048*/ 	.byte	0x02, 0x4a
	.zero		1
	.zero		1


	//----- nvinfo : EIATTR_EXIT_INSTR_OFFSETS
	.align		4
        /*004c*/ 	.byte	0x04, 0x1c
        /*004e*/ 	.short	(.L_1117 - .L_1116)


	//   ....[0]....
.L_1116:
        /*0050*/ 	.word	0x000001d0


	//   ....[1]....
        /*0054*/ 	.word	0x00000220


	//----- nvinfo : EIATTR_CRS_STACK_SIZE
	.align		4
.L_1117:
        /*0058*/ 	.byte	0x04, 0x1e
        /*005a*/ 	.short	(.L_1119 - .L_1118)
.L_1118:
        /*005c*/ 	.word	0x00000000


	//----- nvinfo : EIATTR_CBANK_PARAM_SIZE
	.align		4
.L_1119:
        /*0060*/ 	.byte	0x03, 0x19
        /*0062*/ 	.short	0x0014


	//----- nvinfo : EIATTR_PARAM_CBANK
	.align		4
        /*0064*/ 	.byte	0x04, 0x0a
        /*0066*/ 	.short	(.L_1121 - .L_1120)
	.align		4
.L_1120:
        /*0068*/ 	.word	index@(.nv.constant0._Z7reduce6IfLj1ELb1EEvPT_S1_j)
        /*006c*/ 	.short	0x0380
        /*006e*/ 	.short	0x0014


	//----- nvinfo : EIATTR_SW_WAR
	.align		4
.L_1121:
        /*0070*/ 	.byte	0x04, 0x36
        /*0072*/ 	.short	(.L_1123 - .L_1122)
.L_1122:
        /*0074*/ 	.word	0x00000008
.L_1123:


//--------------------- .nv.info._Z7reduce6IfLj2ELb1EEvPT_S1_j --------------------------
	.section	.nv.info._Z7reduce6IfLj2ELb1EEvPT_S1_j,"",@"SHT_CUDA_INFO"
	.sectionflags	@""
	.align	4


	//----- nvinfo : EIATTR_CUDA_API_VERSION
	.align		4
        /*0000*/ 	.byte	0x04, 0x37
        /*0002*/ 	.short	(.L_1125 - .L_1124)
.L_1124:
        /*0004*/ 	.word	0x00000082


	//----- nvinfo : EIATTR_KPARAM_INFO
	.align		4
.L_1125:
        /*0008*/ 	.byte	0x04, 0x17
        /*000a*/ 	.short	(.L_1127 - .L_1126)
.L_1126:
        /*000c*/ 	.word	0x00000000
        /*0010*/ 	.short	0x0002
        /*0012*/ 	.short	0x0010
        /*0014*/ 	.byte	0x00, 0xf0, 0x11, 0x00


	//----- nvinfo : EIATTR_KPARAM_INFO
	.align		4
.L_1127:
        /*0018*/ 	.byte	0x04, 0x17
        /*001a*/ 	.short	(.L_1129 - .L_1128)
.L_1128:
        /*001c*/ 	.word	0x00000000
        /*0020*/ 	.short	0x0001
        /*0022*/ 	.short	0x0008
        /*0024*/ 	.byte	0x00, 0xf5, 0x21, 0x00


	//----- nvinfo : EIATTR_KPARAM_INFO
	.align		4
.L_1129:
        /*0028*/ 	.byte	0x04, 0x17
        /*002a*/ 	.short	(.L_1131 - .L_1130)
.L_1130:
        /*002c*/ 	.word	0x00000000
        /*0030*/ 	.short	0x0000
        /*0032*/ 	.short	0x0000
        /*0034*/ 	.byte	0x00, 0xf5, 0x21, 0x00


	//----- nvinfo : EIATTR_SPARSE_MMA_MASK
	.align		4
.L_1131:
        /*0038*/ 	.byte	0x03, 0x50
        /*003a*/ 	.short	0x0000


	//----- nvinfo : EIATTR_MAXREG_COUNT
	.align		4
        /*003c*/ 	.byte	0x03, 0x1b
        /*003e*/ 	.short	0x00ff


	//----- nvinfo : EIATTR_NUM_BARRIERS
	.align		4
        /*0040*/ 	.byte	0x02, 0x4c
        /*0042*/ 	.byte	0x01
	.zero		1


	//----- nvinfo : EIATTR_MERCURY_ISA_VERSION
	.align		4
        /*0044*/ 	.byte	0x03, 0x5f
        /*0046*/ 	.short	0x0101


	//----- nvinfo : EIATTR_VRC_CTA_INIT_COUNT
	.align		4
        /*0048*/ 	.byte	0x02, 0x4a
	.zero		1
	.zero		1


	//----- nvinfo : EIATTR_EXIT_INSTR_OFFSETS
	.align		4
        /*004c*/ 	.byte	0x04, 0x1c
        /*004e*/ 	.short	(.L_1133 - .L_1132)


	//   ....[0]....
.L_1132:
        /*0050*/ 	.word	0x000001f0


	//   ....[1]....
        /*0054*/ 	.word	0x00000240


	//   ....[2]....
        /*0058*/ 	.word	0x00000290


	//----- nvinfo : EIATTR_CRS_STACK_SIZE
	.align		4
.L_1133:
        /*005c*/ 	.byte	0x04, 0x1e
        /*005e*/ 	.short	(.L_1135 - .L_1134)
.L_1134:
        /*0060*/ 	.word	0x00000000


	//----- nvinfo : EIATTR_CBANK_PARAM_SIZE
	.align		4
.L_1135:
        /*0064*/ 	.byte	0x03, 0x19
        /*0066*/ 	.short	0x0014


	//----- nvinfo : EIATTR_PARAM_CBANK
	.align		4
        /*0068*/ 	.byte	0x04, 0x0a
        /*006a*/ 	.short	(.L_1137 - .L_1136)
	.align		4
.L_1136:
        /*006c*/ 	.word	index@(.nv.constant0._Z7reduce6IfLj2ELb1EEvPT_S1_j)
        /*0070*/ 	.short	0x0380
        /*0072*/ 	.short	0x0014


	//----- nvinfo : EIATTR_SW_WAR
	.align		4
.L_1137:
        /*0074*/ 	.byte	0x04, 0x36
        /*0076*/ 	.short	(.L_1139 - .L_1138)
.L_1138:
        /*0078*/ 	.word	0x00000008
.L_1139:


//--------------------- .nv.info._Z7reduce6IfLj4ELb1EEvPT_S1_j --------------------------
	.section	.nv.info._Z7reduce6IfLj4ELb1EEvPT_S1_j,"",@"SHT_CUDA_INFO"
	.sectionflags	@""
	.align	4


	//----- nvinfo : EIATTR_CUDA_API_VERSION
	.align		4
        /*0000*/ 	.byte	0x04, 0x37
        /*0002*/ 	.short	(.L_1141 - .L_1140)
.L_1140:
        /*0004*/ 	.word	0x00000082


	//----- nvinfo : EIATTR_KPARAM_INFO
	.align		4
.L_1141:
        /*0008*/ 	.byte	0x04, 0x17
        /*000a*/ 	.short	(.L_1143 - .L_1142)
.L_1142:
        /*000c*/ 	.word	0x00000000
        /*0010*/ 	.short	0x0002
        /*0012*/ 	.short	0x0010
        /*0014*/ 	.byte	0x00, 0xf0, 0x11, 0x00


	//----- nvinfo : EIATTR_KPARAM_INFO
	.align		4
.L_1143:
        /*0018*/ 	.byte	0x04, 0x17
        /*001a*/ 	.short	(.L_1145 - .L_1144)
.L_1144:
        /*001c*/ 	.word	0x00000000
        /*0020*/ 	.short	0x0001
        /*0022*/ 	.short	0x0008
        /*0024*/ 	.byte	0x00, 0xf5, 0x21, 0x00


	//----- nvinfo : EIATTR_KPARAM_INFO
	.align		4
.L_1145:
        /*0028*/ 	.byte	0x04, 0x17
        /*002a*/ 	.short	(.L_1147 - .L_1146)
.L_1146:
        /*002c*/ 	.word	0x00000000
        /*0030*/ 	.short	0x0000
        /*0032*/ 	.short	0x0000
        /*0034*/ 	.byte	0x00, 0xf5, 0x21, 0x00


	//----- nvinfo : EIATTR_SPARSE_MMA_MASK
	.align		4
.L_1147:
        /*0038*/ 	.byte	0x03, 0x50
        /*003a*/ 	.short	0x0000


	//----- nvinfo : EIATTR_MAXREG_COUNT
	.align		4
        /*003c*/ 	.byte	0x03, 0x1b
        /*003e*/ 	.short	0x00ff


	//----- nvinfo : EIATTR_NUM_BARRIERS
	.align		4
        /*0040*/ 	.byte	0x02, 0x4c
        /*0042*/ 	.byte	0x01
	.zero		1


	//----- nvinfo : EIATTR_MERCURY_ISA_VERSION
	.align		4
        /*0044*/ 	.byte	0x03, 0x5f
        /*0046*/ 	.short	0x0101


	//----- nvinfo : EIATTR_VRC_CTA_INIT_COUNT
	.align		4
        /*0048*/ 	.byte	0x02, 0x4a
	.zero		1
	.zero		1


	//----- nvinfo : EIATTR_EXIT_INSTR_OFFSETS
	.align		4
        /*004c*/ 	.byte	0x04, 0x1c
        /*004e*/ 	.short	(.L_1149 - .L_1148)


	//   ....[0]....
.L_1148:
        /*0050*/ 	.word	0x000001f0


	//   ....[1]....
        /*0054*/ 	.word	0x00000270


	//   ....[2]....
        /*0058*/ 	.word	0x000002c0


	//----- nvinfo : EIATTR_CRS_STACK_SIZE
	.align		4
.L_1149:
        /*005c*/ 	.byte	0x04, 0x1e
        /*005e*/ 	.short	(.L_1151 - .L_1150)
.L_1150:
        /*0060*/ 	.word	0x00000000


	//----- nvinfo : EIATTR_CBANK_PARAM_SIZE
	.align		4
.L_1151:
        /*0064*/ 	.byte	0x03, 0x19
        /*0066*/ 	.short	0x0014


	//----- nvinfo : EIATTR_PARAM_CBANK
	.align		4
        /*0068*/ 	.byte	0x04, 0x0a
        /*006a*/ 	.short	(.L_1153 - .L_1152)
	.align		4
.L_1152:
        /*006c*/ 	.word	index@(.nv.constant0._Z7reduce6IfLj4ELb1EEvPT_S1_j)
        /*0070*/ 	.short	0x0380
        /*0072*/ 	.short	0x0014


	//----- nvinfo : EIATTR_SW_WAR
	.align		4
.L_1153:
        /*0074*/ 	.byte	0x04, 0x36
        /*0076*/ 	.short	(.L_1155 - .L_1154)
.L_1154:
        /*0078*/ 	.word	0x00000008
.L_1155:


//--------------------- .nv.info._Z7reduce6IfLj8ELb1EEvPT_S1_j --------------------------
	.section	.nv.info._Z7reduce6IfLj8ELb1EEvPT_S1_j,"",@"SHT_CUDA_INFO"
	.sectionflags	@""
	.align	4


	//----- nvinfo : EIATTR_CUDA_API_VERSION
	.align		4
        /*0000*/ 	.byte	0x04, 0x37
        /*0002*/ 	.short	(.L_1157 - .L_1156)
.L_1156:
        /*0004*/ 	.word	0x00000082


	//----- nvinfo : EIATTR_KPARAM_INFO
	.align		4
.L_1157:
        /*0008*/ 	.byte	0x04, 0x17
        /*000a*/ 	.short	(.L_1159 - .L_1158)
.L_1158:
        /*000c*/ 	.word	0x00000000
        /*0010*/ 	.short	0x0002
        /*0012*/ 	.short	0x0010
        /*0014*/ 	.byte	0x00, 0xf0, 0x11, 0x00


	//----- nvinfo : EIATTR_KPARAM_INFO
	.align		4
.L_1159:
        /*0018*/ 	.byte	0x04, 0x17
        /*001a*/ 	.short	(.L_1161 - .L_1160)
.L_1160:
        /*001c*/ 	.word	0x00000000
        /*0020*/ 	.short	0x0001
        /*0022*/ 	.short	0x0008
        /*0024*/ 	.byte	0x00, 0xf5, 0x21, 0x00


	//----- nvinfo : EIATTR_KPARAM_INFO
	.align		4
.L_1161:
        /*0028*/ 	.byte	0x04, 0x17
        /*002a*/ 	.short	(.L_1163 - .L_1162)
.L_1162:
        /*002c*/ 	.word	0x00000000
        /*0030*/ 	.short	0x0000
        /*0032*/ 	.short	0x0000
        /*0034*/ 	.byte	0x00, 0xf5, 0x21, 0x00


	//----- nvinfo : EIATTR_SPARSE_MMA_MASK
	.align		4
.L_1163:
        /*0038*/ 	.byte	0x03, 0x50
        /*003a*/ 	.short	0x0000


	//----- nvinfo : EIATTR_MAXREG_COUNT
	.align		4
        /*003c*/ 	.byte	0x03, 0x1b
        /*003e*/ 	.short	0x00ff


	//----- nvinfo : EIATTR_NUM_BARRIERS
	.align		4
        /*0040*/ 	.byte	0x02, 0x4c
        /*0042*/ 	.byte	0x01
	.zero		1


	//----- nvinfo : EIATTR_MERCURY_ISA_VERSION
	.align		4
        /*0044*/ 	.byte	0x03, 0x5f
        /*0046*/ 	.short	0x0101


	//----- nvinfo : EIATTR_VRC_CTA_INIT_COUNT
	.align		4
        /*0048*/ 	.byte	0x02, 0x4a
	.zero		1
	.zero		1


	//----- nvinfo : EIATTR_EXIT_INSTR_OFFSETS
	.align		4
        /*004c*/ 	.byte	0x04, 0x1c
        /*004e*/ 	.short	(.L_1165 - .L_1164)


	//   ....[0]....
.L_1164:
        /*0050*/ 	.word	0x000001f0


	//   ....[1]....
        /*0054*/ 	.word	0x000002a0


	//   ....[2]....
        /*0058*/ 	.word	0x000002f0


	//----- nvinfo : EIATTR_CRS_STACK_SIZE
	.align		4
.L_1165:
        /*005c*/ 	.byte	0x04, 0x1e
        /*005e*/ 	.short	(.L_1167 - .L_1166)
.L_1166:
        /*0060*/ 	.word	0x00000000


	//----- nvinfo : EIATTR_CBANK_PARAM_SIZE
	.align		4
.L_1167:
        /*0064*/ 	.byte	0x03, 0x19
        /*0066*/ 	.short	0x0014


	//----- nvinfo : EIATTR_PARAM_CBANK
	.align		4
        /*0068*/ 	.byte	0x04, 0x0a
        /*006a*/ 	.short	(.L_1169 - .L_1168)
	.align		4
.L_1168:
        /*006c*/ 	.word	index@(.nv.constant0._Z7reduce6IfLj8ELb1EEvPT_S1_j)
        /*0070*/ 	.short	0x0380
        /*0072*/ 	.short	0x0014


	//----- nvinfo : EIATTR_SW_WAR
	.align		4
.L_1169:
        /*0074*/ 	.byte	0x04, 0x36
        /*0076*/ 	.short	(.L_1171 - .L_1170)
.L_1170:
        /*0078*/ 	.word	0x00000008
.L_1171:


//--------------------- .nv.info._Z7reduce6IfLj16ELb1EEvPT_S1_j --------------------------
	.section	.nv.info._Z7reduce6IfLj16ELb1EEvPT_S1_j,"",@"SHT_CUDA_INFO"
	.sectionflags	@""
	.align	4


	//----- nvinfo : EIATTR_CUDA_API_VERSION
	.align		4
        /*0000*/ 	.byte	0x04, 0x37
        /*0002*/ 	.short	(.L_1173 - .L_1172)
.L_1172:
        /*0004*/ 	.word	0x00000082


	//----- nvinfo : EIATTR_KPARAM_INFO
	.align		4
.L_1173:
        /*0008*/ 	.byte	0x04, 0x17
        /*000a*/ 	.short	(.L_1175 - .L_1174)
.L_1174:
        /*000c*/ 	.word	0x00000000
        /*0010*/ 	.short	0x0002
        /*0012*/ 	.short	0x0010
        /*0014*/ 	.byte	0x00, 0xf0, 0x11, 0x00


	//----- nvinfo : EIATTR_KPARAM_INFO
	.align		4
.L_1175:
        /*0018*/ 	.byte	0x04, 0x17
        /*001a*/ 	.short	(.L_1177 - .L_1176)
.L_1176:
        /*001c*/ 	.word	0x00000000
        /*0020*/ 	.short	0x0001
        /*0022*/ 	.short	0x0008
        /*0024*/ 	.byte	0x00, 0xf5, 0x21, 0x00


	//----- nvinfo : EIATTR_KPARAM_INFO
	.align		4
.L_1177:
        /*0028*/ 	.byte	0x04, 0x17
        /*002a*/ 	.short	(.L_1179 - .L_1178)
.L_1178:
        /*002c*/ 	.word	0x00000000
        /*0030*/ 	.short	0x0000
        /*0032*/ 	.short	0x0000
        /*0034*/ 	.byte	0x00, 0xf5, 0x21, 0x00


	//----- nvinfo : EIATTR_SPARSE_MMA_MASK
	.align		4
.L_1179:
        /*0038*/ 	.byte	0x03, 0x50
        /*003a*/ 	.short	0x0000


	//----- nvinfo : EIATTR_MAXREG_COUNT
	.align		4
        /*003c*/ 	.byte	0x03, 0x1b
        /*003e*/ 	.short	0x00ff


	//----- nvinfo : EIATTR_NUM_BARRIERS
	.align		4
        /*0040*/ 	.byte	0x02, 0x4c
        /*0042*/ 	.byte	0x01
	.zero		1


	//----- nvinfo : EIATTR_MERCURY_ISA_VERSION
	.align		4
        /*0044*/ 	.byte	0x03, 0x5f
        /*0046*/ 	.short	0x0101


	//----- nvinfo : EIATTR_VRC_CTA_INIT_COUNT
	.align		4
        /*0048*/ 	.byte	0x02, 0x4a
	.zero		1
	.zero		1


	//----- nvinfo : EIATTR_EXIT_INSTR_OFFSETS
	.align		4
        /*004c*/ 	.byte	0x04, 0x1c
        /*004e*/ 	.short	(.L_1181 - .L_1180)


	//   ....[0]....
.L_1180:
        /*0050*/ 	.word	0x000001f0


	//   ....[1]....
        /*0054*/ 	.word	0x000002d0


	//   ....[2]....
        /*0058*/ 	.word	0x00000320


	//----- nvinfo : EIATTR_CRS_STACK_SIZE
	.align		4
.L_1181:
        /*005c*/ 	.byte	0x04, 0x1e
        /*005e*/ 	.short	(.L_1183 - .L_1182)
.L_1182:
        /*0060*/ 	.word	0x00000000


	//----- nvinfo : EIATTR_CBANK_PARAM_SIZE
	.align		4
.L_1183:
        /*0064*/ 	.byte	0x03, 0x19
        /*0066*/ 	.short	0x0014


	//----- nvinfo : EIATTR_PARAM_CBANK
	.align		4
        /*0068*/ 	.byte	0x04, 0x0a
        /*006a*/ 	.short	(.L_1185 - .L_1184)
	.align		4
.L_1184:
        /*006c*/ 	.word	index@(.nv.constant0._Z7reduce6IfLj16ELb1EEvPT_S1_j)
        /*0070*/ 	.short	0x0380
        /*0072*/ 	.short	0x0014


	//----- nvinfo : EIATTR_SW_WAR
	.align		4
.L_1185:
        /*0074*/ 	.byte	0x04, 0x36
        /*0076*/ 	.short	(.L_1187 - .L_1186)
.L_1186:
        /*0078*/ 	.word	0x00000008
.L_1187:


//--------------------- .nv.info._Z7reduce6IfLj32ELb1EEvPT_S1_j --------------------------
	.section	.nv.info._Z7reduce6IfLj32ELb1EEvPT_S1_j,"",@"SHT_CUDA_INFO"
	.sectionflags	@""
	.align	4


	//----- nvinfo : EIATTR_CUDA_API_VERSION
	.align		4
        /*0000*/ 	.byte	0x04, 0x37
        /*0002*/ 	.short	(.L_1189 - .L_1188)
.L_1188:
        /*0004*/ 	.word	0x00000082


	//----- nvinfo : EIATTR_KPARAM_INFO
	.align		4
.L_1189:
        /*0008*/ 	.byte	0x04, 0x17
        /*000a*/ 	.short	(.L_1191 - .L_1190)
.L_1190:
        /*000c*/ 	.word	0x00000000
        /*0010*/ 	.short	0x0002
        /*0012*/ 	.short	0x0010
        /*0014*/ 	.byte	0x00, 0xf0, 0x11, 0x00


	//----- nvinfo : EIATTR_KPARAM_INFO
	.align		4
.L_1191:
        /*0018*/ 	.byte	0x04, 0x17
        /*001a*/ 	.short	(.L_1193 - .L_1192)
.L_1192:
        /*001c*/ 	.word	0x00000000
        /*0020*/ 	.short	0x0001
        /*0022*/ 	.short	0x0008
        /*0024*/ 	.byte	0x00, 0xf5, 0x21, 0x00


	//----- nvinfo : EIATTR_KPARAM_INFO
	.align		4
.L_1193:
        /*0028*/ 	.byte	0x04, 0x17
        /*002a*/ 	.short	(.L_1195 - .L_1194)
.L_1194:
        /*002c*/ 	.word	0x00000000
        /*0030*/ 	.short	0x0000
        /*0032*/ 	.short	0x0000
        /*0034*/ 	.byte	0x00, 0xf5, 0x21, 0x00


	//----- nvinfo : EIATTR_SPARSE_MMA_MASK
	.align		4
.L_1195:
        /*0038*/ 	.byte	0x03, 0x50
        /*003a*/ 	.short	0x0000


	//----- nvinfo : EIATTR_MAXREG_COUNT
	.align		4
        /*003c*/ 	.byte	0x03, 0x1b
        /*003e*/ 	.short	0x00ff


	//----- nvinfo : EIATTR_NUM_BARRIERS
	.align		4
        /*0040*/ 	.byte	0x02, 0x4c
        /*0042*/ 	.byte	0x01
	.zero		1


	//----- nvinfo : EIATTR_MERCURY_ISA_VERSION
	.align		4
        /*0044*/ 	.byte	0x03, 0x5f
        /*0046*/ 	.short	0x0101


	//----- nvinfo : EIATTR_VRC_CTA_INIT_COUNT
	.align		4
        /*0048*/ 	.byte	0x02, 0x4a
	.zero		1
	.zero		1


	//----- nvinfo : EIATTR_EXIT_INSTR_OFFSETS
	.align		4
        /*004c*/ 	.byte	0x04, 0x1c
        /*004e*/ 	.short	(.L_1197 - .L_1196)


	//   ....[0]....
.L_1196:
        /*0050*/ 	.word	0x00000200


	//   ....[1]....
        /*0054*/ 	.word	0x00000310


	//   ....[2]....
        /*0058*/ 	.word	0x00000360


	//----- nvinfo : EIATTR_CRS_STACK_SIZE
	.align		4
.L_1197:
        /*005c*/ 	.byte	0x04, 0x1e
        /*005e*/ 	.short	(.L_1199 - .L_1198)
.L_1198:
        /*0060*/ 	.word	0x00000000


	//----- nvinfo : EIATTR_CBANK_PARAM_SIZE
	.align		4
.L_1199:
        /*0064*/ 	.byte	0x03, 0x19
        /*0066*/ 	.short	0x0014


	//----- nvinfo : EIATTR_PARAM_CBANK
	.align		4
        /*0068*/ 	.byte	0x04, 0x0a
        /*006a*/ 	.short	(.L_1201 - .L_1200)
	.align		4
.L_1200:
        /*006c*/ 	.word	index@(.nv.constant0._Z7reduce6IfLj32ELb1EEvPT_S1_j)
        /*0070*/ 	.short	0x0380
        /*0072*/ 	.short	0x0014


	//----- nvinfo : EIATTR_SW_WAR
	.align		4
.L_1201:
        /*0074*/ 	.byte	0x04, 0x36
        /*0076*/ 	.short	(.L_1203 - .L_1202)
.L_1202:
        /*0078*/ 	.word	0x00000008
.L_1203:


//--------------------- .nv.info._Z7reduce6IfLj64ELb1EEvPT_S1_j --------------------------
	.section	.nv.info._Z7reduce6IfLj64ELb1EEvPT_S1_j,"",@"SHT_CUDA_INFO"
	.sectionflags	@""
	.align	4


	//----- nvinfo : EIATTR_CUDA_API_VERSION
	.align		4
        /*0000*/ 	.byte	0x04, 0x37
        /*0002*/ 	.short	(.L_1205 - .L_1204)
.L_1204:
        /*0004*/ 	.word	0x00000082


	//----- nvinfo : EIATTR_KPARAM_INFO
	.align		4
.L_1205:
        /*0008*/ 	.byte	0x04, 0x17
        /*000a*/ 	.short	(.L_1207 - .L_1206)
.L_1206:
        /*000c*/ 	.word	0x00000000
        /*0010*/ 	.short	0x0002
        /*0012*/ 	.short	0x0010
        /*0014*/ 	.byte	0x00, 0xf0, 0x11, 0x00


	//----- nvinfo : EIATTR_KPARAM_INFO
	.align		4
.L_1207:
        /*0018*/ 	.byte	0x04, 0x17
        /*001a*/ 	.short	(.L_1209 - .L_1208)
.L_1208:
        /*001c*/ 	.word	0x00000000
        /*0020*/ 	.short	0x0001
        /*0022*/ 	.short	0x0008
        /*0024*/ 	.byte	0x00, 0xf5, 0x21, 0x00


	//----- nvinfo : EIATTR_KPARAM_INFO
	.align		4
.L_1209:
        /*0028*/ 	.byte	0x04, 0x17
        /*002a*/ 	.short	(.L_1211 - .L_1210)
.L_1210:
        /*002c*/ 	.word	0x00000000
        /*0030*/ 	.short	0x0000
        /*0032*/ 	.short	0x0000
        /*0034*/ 	.byte	0x00, 0xf5, 0x21, 0x00


	//----- nvinfo : EIATTR_SPARSE_MMA_MASK
	.align		4
.L_1211:
        /*0038*/ 	.byte	0x03, 0x50
        /*003a*/ 	.short	0x0000


	//----- nvinfo : EIATTR_MAXREG_COUNT
	.align		4
        /*003c*/ 	.byte	0x03, 0x1b
        /*003e*/ 	.short	0x00ff


	//----- nvinfo : EIATTR_NUM_BARRIERS
	.align		4
        /*0040*/ 	.byte	0x02, 0x4c
        /*0042*/ 	.byte	0x01
	.zero		1


	//----- nvinfo : EIATTR_MERCURY_ISA_VERSION
	.align		4
        /*0044*/ 	.byte	0x03, 0x5f
        /*0046*/ 	.short	0x0101


	//----- nvinfo : EIATTR_VRC_CTA_INIT_COUNT
	.align		4
        /*0048*/ 	.byte	0x02, 0x4a
	.zero		1
	.zero		1


	//----- nvinfo : EIATTR_EXIT_INSTR_OFFSETS
	.align		4
        /*004c*/ 	.byte	0x04, 0x1c
        /*004e*/ 	.short	(.L_1213 - .L_1212)


	//   ....[0]....
.L_1212:
        /*0050*/ 	.word	0x00000200


	//   ....[1]....
        /*0054*/ 	.word	0x00000340


	//   ....[2]....
        /*0058*/ 	.word	0x00000390


	//----- nvinfo : EIATTR_CRS_STACK_SIZE
	.align		4
.L_1213:
        /*005c*/ 	.byte	0x04, 0x1e
        /*005e*/ 	.short	(.L_1215 - .L_1214)
.L_1214:
        /*0060*/ 	.word	0x00000000


	//----- nvinfo : EIATTR_CBANK_PARAM_SIZE
	.align		4
.L_1215:
        /*0064*/ 	.byte	0x03, 0x19
        /*0066*/ 	.short	0x0014


	//----- nvinfo : EIATTR_PARAM_CBANK
	.align		4
        /*0068*/ 	.byte	0x04, 0x0a
        /*006a*/ 	.short	(.L_1217 - .L_1216)
	.align		4
.L_1216:
        /*006c*/ 	.word	index@(.nv.constant0._Z7reduce6IfLj64ELb1EEvPT_S1_j)
        /*0070*/ 	.short	0x0380
        /*0072*/ 	.short	0x0014


	//----- nvinfo : EIATTR_SW_WAR
	.align		4
.L_1217:
        /*0074*/ 	.byte	0x04, 0x36
        /*0076*/ 	.short	(.L_1219 - .L_1218)
.L_1218:
        /*0078*/ 	.word	0x00000008
.L_1219:


//--------------------- .nv.info._Z7reduce6IfLj128ELb1EEvPT_S1_j --------------------------
	.section	.nv.info._Z7reduce6IfLj128ELb1EEvPT_S1_j,"",@"SHT_CUDA_INFO"
	.sectionflags	@""
	.align	4


	//----- nvinfo : EIATTR_CUDA_API_VERSION
	.align		4
        /*0000*/ 	.byte	0x04, 0x37
        /*0002*/ 	.short	(.L_1221 - .L_1220)
.L_1220:
        /*0004*/ 	.word	0x00000082


	//----- nvinfo : EIATTR_KPARAM_INFO
	.align		4
.L_1221:
        /*0008*/ 	.byte	0x04, 0x17
        /*000a*/ 	.short	(.L_1223 - .L_1222)
.L_1222:
        /*000c*/ 	.word	0x00000000
        /*0010*/ 	.short	0x0002
        /*0012*/ 	.short	0x0010
        /*0014*/ 	.byte	0x00, 0xf0, 0x11, 0x00


	//----- nvinfo : EIATTR_KPARAM_INFO
	.align		4
.L_1223:
        /*0018*/ 	.byte	0x04, 0x17
        /*001a*/ 	.short	(.L_1225 - .L_1224)
.L_1224:
        /*001c*/ 	.word	0x00000000
        /*0020*/ 	.short	0x0001
        /*0022*/ 	.short	0x0008
        /*0024*/ 	.byte	0x00, 0xf5, 0x21, 0x00


	//----- nvinfo : EIATTR_KPARAM_INFO
	.align		4
.L_1225:
        /*0028*/ 	.byte	0x04, 0x17
        /*002a*/ 	.short	(.L_1227 - .L_1226)
.L_1226:
        /*002c*/ 	.word	0x00000000
        /*0030*/ 	.short	0x0000
        /*0032*/ 	.short	0x0000
        /*0034*/ 	.byte	0x00, 0xf5, 0x21, 0x00


	//----- nvinfo : EIATTR_SPARSE_MMA_MASK
	.align		4
.L_1227:
        /*0038*/ 	.byte	0x03, 0x50
        /*003a*/ 	.short	0x0000


	//----- nvinfo : EIATTR_MAXREG_COUNT
	.align		4
        /*003c*/ 	.byte	0x03, 0x1b
        /*003e*/ 	.short	0x00ff


	//----- nvinfo : EIATTR_NUM_BARRIERS
	.align		4
        /*0040*/ 	.byte	0x02, 0x4c
        /*0042*/ 	.byte	0x01
	.zero		1


	//----- nvinfo : EIATTR_MERCURY_ISA_VERSION
	.align		4
        /*0044*/ 	.byte	0x03, 0x5f
        /*0046*/ 	.short	0x0101


	//----- nvinfo : EIATTR_VRC_CTA_INIT_COUNT
	.align		4
        /*0048*/ 	.byte	0x02, 0x4a
	.zero		1
	.zero		1


	//----- nvinfo : EIATTR_EXIT_INSTR_OFFSETS
	.align		4
        /*004c*/ 	.byte	0x04, 0x1c
        /*004e*/ 	.short	(.L_1229 - .L_1228)


	//   ....[0]....
.L_1228:
        /*0050*/ 	.word	0x00000250


	//   ....[1]....
        /*0054*/ 	.word	0x00000390


	//   ....[2]....
        /*0058*/ 	.word	0x000003e0


	//----- nvinfo : EIATTR_CRS_STACK_SIZE
	.align		4
.L_1229:
        /*005c*/ 	.byte	0x04, 0x1e
        /*005e*/ 	.short	(.L_1231 - .L_1230)
.L_1230:
        /*0060*/ 	.word	0x00000000


	//----- nvinfo : EIATTR_CBANK_PARAM_SIZE
	.align		4
.L_1231:
        /*0064*/ 	.byte	0x03, 0x19
        /*0066*/ 	.short	0x0014


	//----- nvinfo : EIATTR_PARAM_CBANK
	.align		4
        /*0068*/ 	.byte	0x04, 0x0a
        /*006a*/ 	.short	(.L_1233 - .L_1232)
	.align		4
.L_1232:
        /*006c*/ 	.word	index@(.nv.constant0._Z7reduce6IfLj128ELb1EEvPT_S1_j)
        /*0070*/ 	.short	0x0380
        /*0072*/ 	.short	0x0014


	//----- nvinfo : EIATTR_SW_WAR
	.align		4
.L_1233:
        /*0074*/ 	.byte	0x04, 0x36
        /*0076*/ 	.short	(.L_1235 - .L_1234)
.L_1234:
        /*0078*/ 	.word	0x00000008
.L_1235:


//--------------------- .nv.info._Z7reduce6IfLj256ELb1EEvPT_S1_j --------------------------
	.section	.nv.info._Z7reduce6IfLj256ELb1EEvPT_S1_j,"",@"SHT_CUDA_INFO"
	.sectionflags	@""
	.align	4


	//----- nvinfo : EIATTR_CUDA_API_VERSION
	.align		4
        /*0000*/ 	.byte	0x04, 0x37
        /*0002*/ 	.short	(.L_1237 - .L_1236)
.L_1236:
        /*0004*/ 	.word	0x00000082


	//----- nvinfo : EIATTR_KPARAM_INFO
	.align		4
.L_1237:
        /*0008*/ 	.byte	0x04, 0x17
        /*000a*/ 	.short	(.L_1239 - .L_1238)
.L_1238:
        /*000c*/ 	.word	0x00000000
        /*0010*/ 	.short	0x0002
        /*0012*/ 	.short	0x0010
        /*0014*/ 	.byte	0x00, 0xf0, 0x11, 0x00


	//----- nvinfo : EIATTR_KPARAM_INFO
	.align		4
.L_1239:
        /*0018*/ 	.byte	0x04, 0x17
        /*001a*/ 	.short	(.L_1241 - .L_1240)
.L_1240:
        /*001c*/ 	.word	0x00000000
        /*0020*/ 	.short	0x0001
        /*0022*/ 	.short	0x0008
        /*0024*/ 	.byte	0x00, 0xf5, 0x21, 0x00


	//----- nvinfo : EIATTR_KPARAM_INFO
	.align		4
.L_1241:
        /*0028*/ 	.byte	0x04, 0x17
        /*002a*/ 	.short	(.L_1243 - .L_1242)
.L_1242:
        /*002c*/ 	.word	0x00000000
        /*0030*/ 	.short	0x0000
        /*0032*/ 	.short	0x0000
        /*0034*/ 	.byte	0x00, 0xf5, 0x21, 0x00


	//----- nvinfo : EIATTR_SPARSE_MMA_MASK
	.align		4
.L_1243:
        /*0038*/ 	.byte	0x03, 0x50
        /*003a*/ 	.short	0x0000


	//----- nvinfo : EIATTR_MAXREG_COUNT
	.align		4
        /*003c*/ 	.byte	0x03, 0x1b
        /*003e*/ 	.short	0x00ff


	//----- nvinfo : EIATTR_NUM_BARRIERS
	.align		4
        /*0040*/ 	.byte	0x02, 0x4c
        /*0042*/ 	.byte	0x01
	.zero		1


	//----- nvinfo : EIATTR_MERCURY_ISA_VERSION
	.align		4
        /*0044*/ 	.byte	0x03, 0x5f
        /*0046*/ 	.short	0x0101


	//----- nvinfo : EIATTR_VRC_CTA_INIT_COUNT
	.align		4
        /*0048*/ 	.byte	0x02, 0x4a
	.zero		1
	.zero		1


	//----- nvinfo : EIATTR_EXIT_INSTR_OFFSETS
	.align		4
        /*004c*/ 	.byte	0x04, 0x1c
        /*004e*/ 	.short	(.L_1245 - .L_1244)


	//   ....[0]....
.L_1244:
        /*0050*/ 	.word	0x00000290


	//   ....[1]....
        /*0054*/ 	.word	0x000003d0


	//   ....[2]....
        /*0058*/ 	.word	0x00000420


	//----- nvinfo : EIATTR_CRS_STACK_SIZE
	.align		4
.L_1245:
        /*005c*/ 	.byte	0x04, 0x1e
        /*005e*/ 	.short	(.L_1247 - .L_1246)
.L_1246:
        /*0060*/ 	.word	0x00000000


	//----- nvinfo : EIATTR_CBANK_PARAM_SIZE
	.align		4
.L_1247:
        /*0064*/ 	.byte	0x03, 0x19
        /*0066*/ 	.short	0x0014


	//----- nvinfo : EIATTR_PARAM_CBANK
	.align		4
        /*0068*/ 	.byte	0x04, 0x0a
        /*006a*/ 	.short	(.L_1249 - .L_1248)
	.align		4
.L_1248:
        /*006c*/ 	.word	index@(.nv.constant0._Z7reduce6IfLj256ELb1EEvPT_S1_j)
        /*0070*/ 	.short	0x0380
        /*0072*/ 	.short	0x0014


	//----- nvinfo : EIATTR_SW_WAR
	.align		4
.L_1249:
        /*0074*/ 	.byte	0x04, 0x36
        /*0076*/ 	.short	(.L_1251 - .L_1250)
.L_1250:
        /*0078*/ 	.word	0x00000008
.L_1251:


//--------------------- .nv.info._Z7reduce6IfLj512ELb1EEvPT_S1_j --------------------------
	.section	.nv.info._Z7reduce6IfLj512ELb1EEvPT_S1_j,"",@"SHT_CUDA_INFO"
	.sectionflags	@""
	.align	4


	//----- nvinfo : EIATTR_CUDA_API_VERSION
	.align		4
        /*0000*/ 	.byte	0x04, 0x37
        /*0002*/ 	.short	(.L_1253 - .L_1252)
.L_1252:
        /*0004*/ 	.word	0x00000082


	//----- nvinfo : EIATTR_KPARAM_INFO
	.align		4
.L_1253:
        /*0008*/ 	.byte	0x04, 0x17
        /*000a*/ 	.short	(.L_1255 - .L_1254)
.L_1254:
        /*000c*/ 	.word	0x00000000
        /*0010*/ 	.short	0x0002
        /*0012*/ 	.short	0x0010
        /*0014*/ 	.byte	0x00, 0xf0, 0x11, 0x00


	//----- nvinfo : EIATTR_KPARAM_INFO
	.align		4
.L_1255:
        /*0018*/ 	.byte	0x04, 0x17
        /*001a*/ 	.short	(.L_1257 - .L_1256)
.L_1256:
        /*001c*/ 	.word	0x00000000
        /*0020*/ 	.short	0x0001
        /*0022*/ 	.short	0x0008
        /*0024*/ 	.byte	0x00, 0xf5, 0x21, 0x00


	//----- nvinfo : EIATTR_KPARAM_INFO
	.align		4
.L_1257:
        /*0028*/ 	.byte	0x04, 0x17
        /*002a*/ 	.short	(.L_1259 - .L_1258)
.L_1258:
        /*002c*/ 	.word	0x00000000
        /*0030*/ 	.short	0x0000
        /*0032*/ 	.short	0x0000
        /*0034*/ 	.byte	0x00, 0xf5, 0x21, 0x00


	//----- nvinfo : EIATTR_SPARSE_MMA_MASK
	.align		4
.L_1259:
        /*0038*/ 	.byte	0x03, 0x50
        /*003a*/ 	.short	0x0000


	//----- nvinfo : EIATTR_MAXREG_COUNT
	.align		4
        /*003c*/ 	.byte	0x03, 0x1b
        /*003e*/ 	.short	0x00ff


	//----- nvinfo : EIATTR_NUM_BARRIERS
	.align		4
        /*0040*/ 	.byte	0x02, 0x4c
        /*0042*/ 	.byte	0x01
	.zero		1


	//----- nvinfo : EIATTR_MERCURY_ISA_VERSION
	.align		4
        /*0044*/ 	.byte	0x03, 0x5f
        /*0046*/ 	.short	0x0101


	//----- nvinfo : EIATTR_VRC_CTA_INIT_COUNT
	.align		4
        /*0048*/ 	.byte	0x02, 0x4a
	.zero		1
	.zero		1


	//----- nvinfo : EIATTR_EXIT_INSTR_OFFSETS
	.align		4
        /*004c*/ 	.byte	0x04, 0x1c
        /*004e*/ 	.short	(.L_1261 - .L_1260)


	//   ....[0]....
.L_1260:
        /*0050*/ 	.word	0x000002f0


	//   ....[1]....
        /*0054*/ 	.word	0x00000430


	//   ....[2]....
        /*0058*/ 	.word	0x00000480


	//----- nvinfo : EIATTR_CRS_STACK_SIZE
	.align		4
.L_1261:
        /*005c*/ 	.byte	0x04, 0x1e
        /*005e*/ 	.short	(.L_1263 - .L_1262)
.L_1262:
        /*0060*/ 	.word	0x00000000


	//----- nvinfo : EIATTR_CBANK_PARAM_SIZE
	.align		4
.L_1263:
        /*0064*/ 	.byte	0x03, 0x19
        /*0066*/ 	.short	0x0014


	//----- nvinfo : EIATTR_PARAM_CBANK
	.align		4
        /*0068*/ 	.byte	0x04, 0x0a
        /*006a*/ 	.short	(.L_1265 - .L_1264)
	.align		4
.L_1264:
        /*006c*/ 	.word	index@(.nv.constant0._Z7reduce6IfLj512ELb1EEvPT_S1_j)
        /*0070*/ 	.short	0x0380
        /*0072*/ 	.short	0x0014


	//----- nvinfo : EIATTR_SW_WAR
	.align		4
.L_1265:
        /*0074*/ 	.byte	0x04, 0x36
        /*0076*/ 	.short	(.L_1267 - .L_1266)
.L_1266:
        /*0078*/ 	.word	0x00000008
.L_1267:


//--------------------- .nv.info._Z7reduce5IfLj1EEvPT_S1_j --------------------------
	.section	.nv.info._Z7reduce5IfLj1EEvPT_S1_j,"",@"SHT_CUDA_INFO"
	.sectionflags	@""
	.align	4


	//----- nvinfo : EIATTR_CUDA_API_VERSION
	.align		4
        /*0000*/ 	.byte	0x04, 0x37
        /*0002*/ 	.short	(.L_1269 - .L_1268)
.L_1268:
        /*0004*/ 	.word	0x00000082


	//----- nvinfo : EIATTR_KPARAM_INFO
	.align		4
.L_1269:
        /*0008*/ 	.byte	0x04, 0x17
        /*000a*/ 	.short	(.L_1271 - .L_1270)
.L_1270:
        /*000c*/ 	.word	0x00000000
        /*0010*/ 	.short	0x0002
        /*0012*/ 	.short	0x0010
        /*0014*/ 	.byte	0x00, 0xf0, 0x11, 0x00


	//----- nvinfo : EIATTR_KPARAM_INFO
	.align		4
.L_1271:
        /*0018*/ 	.byte	0x04, 0x17
        /*001a*/ 	.short	(.L_1273 - .L_1272)
.L_1272:
        /*001c*/ 	.word	0x00000000
        /*0020*/ 	.short	0x0001
        /*0022*/ 	.short	0x0008
        /*0024*/ 	.byte	0x00, 0xf5, 0x21, 0x00


	//----- nvinfo : EIATTR_KPARAM_INFO
	.align		4
.L_1273:
        /*0028*/ 	.byte	0x04, 0x17
        /*002a*/ 	.short	(.L_1275 - .L_1274)
.L_1274:
        /*002c*/ 	.word	0x00000000
        /*0030*/ 	.short	0x0000
        /*0032*/ 	.short	0x0000
        /*0034*/ 	.byte	0x00, 0xf5, 0x21, 0x00


	//----- nvinfo : EIATTR_SPARSE_MMA_MASK
	.align		4
.L_1275:
        /*0038*/ 	.byte	0x03, 0x50
        /*003a*/ 	.short	0x0000


	//----- nvinfo : EIATTR_MAXREG_COUNT
	.align		4
        /*003c*/ 	.byte	0x03, 0x1b
        /*003e*/ 	.short	0x00ff


	//----- nvinfo : EIATTR_NUM_BARRIERS
	.align		4
        /*0040*/ 	.byte	0x02, 0x4c
        /*0042*/ 	.byte	0x01
	.zero		1


	//----- nvinfo : EIATTR_MERCURY_ISA_VERSION
	.align		4
        /*0044*/ 	.byte	0x03, 0x5f
        /*0046*/ 	.short	0x0101


	//----- nvinfo : EIATTR_VRC_CTA_INIT_COUNT
	.align		4
        /*0048*/ 	.byte	0x02, 0x4a
	.zero		1
	.zero		1


	//----- nvinfo : EIATTR_EXIT_INSTR_OFFSETS
	.align		4
        /*004c*/ 	.byte	0x04, 0x1c
        /*004e*/ 	.short	(.L_1277 - .L_1276)


	//   ....[0]....
.L_1276:
        /*0050*/ 	.word	0x00000180


	//   ....[1]....
        /*0054*/ 	.word	0x000001d0


	//----- nvinfo : EIATTR_CBANK_PARAM_SIZE
	.align		4
.L_1277:
        /*0058*/ 	.byte	0x03, 0x19
        /*005a*/ 	.short	0x0014


	//----- nvinfo : EIATTR_PARAM_CBANK
	.align		4
        /*005c*/ 	.byte	0x04, 0x0a
        /*005e*/ 	.short	(.L_1279 - .L_1278)
	.align		4
.L_1278:
        /*0060*/ 	.word	index@(.nv.constant0._Z7reduce5IfLj1EEvPT_S1_j)
        /*0064*/ 	.short	0x0380
        /*0066*/ 	.short	0x0014


	//----- nvinfo : EIATTR_SW_WAR
	.align		4
.L_1279:
        /*0068*/ 	.byte	0x04, 0x36
        /*006a*/ 	.short	(.L_1281 - .L_1280)
.L_1280:
        /*006c*/ 	.word	0x00000008
.L_1281:


//--------------------- .nv.info._Z7reduce5IfLj2EEvPT_S1_j --------------------------
	.section	.nv.info._Z7reduce5IfLj2EEvPT_S1_j,"",@"SHT_CUDA_INFO"
	.sectionflags	@""
	.align	4


	//----- nvinfo : EIATTR_CUDA_API_VERSION
	.align		4
        /*0000*/ 	.byte	0x04, 0x37
        /*0002*/ 	.short	(.L_1283 - .L_1282)
.L_1282:
        /*0004*/ 	.word	0x00000082


	//----- nvinfo : EIATTR_KPARAM_INFO
	.align		4
.L_1283:
        /*0008*/ 	.byte	0x04, 0x17
        /*000a*/ 	.short	(.L_1285 - .L_1284)
.L_1284:
        /*000c*/ 	.word	0x00000000
        /*0010*/ 	.short	0x0002
        /*0012*/ 	.short	0x0010
        /*0014*/ 	.byte	0x00, 0xf0, 0x11, 0x00


	//----- nvinfo : EIATTR_KPARAM_INFO
	.align		4
.L_1285:
        /*0018*/ 	.byte	0x04, 0x17
        /*001a*/ 	.short	(.L_1287 - .L_1286)
.L_1286:
        /*001c*/ 	.word	0x00000000
        /*0020*/ 	.short	0x0001
        /*0022*/ 	.short	0x0008
        /*0024*/ 	.byte	0x00, 0xf5, 0x21, 0x00


	//----- nvinfo : EIATTR_KPARAM_INFO
	.align		4
.L_1287:
        /*0028*/ 	.byte	0x04, 0x17
        /*002a*/ 	.short	(.L_1289 - .L_1288)
.L_1288:
        /*002c*/ 	.word	0x00000000
        /*0030*/ 	.short	0x0000
        /*0032*/ 	.short	0x0000
        /*0034*/ 	.byte	0x00, 0xf5, 0x21, 0x00


	//----- nvinfo : EIATTR_SPARSE_MMA_MASK
	.align		4
.L_1289:
        /*0038*/ 	.byte	0x03, 0x50
        /*003a*/ 	.short	0x0000


	//----- nvinfo : EIATTR_MAXREG_COUNT
	.align		4
        /*003c*/ 	.byte	0x03, 0x1b
        /*003e*/ 	.short	0x00ff


	//----- nvinfo : EIATTR_NUM_BARRIERS
	.align		4
        /*0040*/ 	.byte	0x02, 0x4c
        /*0042*/ 	.byte	0x01
	.zero		1


	//----- nvinfo : EIATTR_MERCURY_ISA_VERSION
	.align		4
        /*0044*/ 	.byte	0x03, 0x5f
        /*0046*/ 	.short	0x0101


	//----- nvinfo : EIATTR_VRC_CTA_INIT_COUNT
	.align		4
        /*0048*/ 	.byte	0x02, 0x4a
	.zero		1
	.zero		1


	//----- nvinfo : EIATTR_EXIT_INSTR_OFFSETS
	.align		4
        /*004c*/ 	.byte	0x04, 0x1c
        /*004e*/ 	.short	(.L_1291 - .L_1290)


	//   ....[0]....
.L_1290:
        /*0050*/ 	.word	0x00000180


	//   ....[1]....
        /*0054*/ 	.word	0x000001d0


	//   ....[2]....
        /*0058*/ 	.word	0x00000220


	//----- nvinfo : EIATTR_CBANK_PARAM_SIZE
	.align		4
.L_1291:
        /*005c*/ 	.byte	0x03, 0x19
        /*005e*/ 	.short	0x0014


	//----- nvinfo : EIATTR_PARAM_CBANK
	.align		4
        /*0060*/ 	.byte	0x04, 0x0a
        /*0062*/ 	.short	(.L_1293 - .L_1292)
	.align		4
.L_1292:
        /*0064*/ 	.word	index@(.nv.constant0._Z7reduce5IfLj2EEvPT_S1_j)
        /*0068*/ 	.short	0x0380
        /*006a*/ 	.short	0x0014


	//----- nvinfo : EIATTR_SW_WAR
	.align		4
.L_1293:
        /*006c*/ 	.byte	0x04, 0x36
        /*006e*/ 	.short	(.L_1295 - .L_1294)
.L_1294:
        /*0070*/ 	.word	0x00000008
.L_1295:


//--------------------- .nv.info._Z7reduce5IfLj4EEvPT_S1_j --------------------------
	.section	.nv.info._Z7reduce5IfLj4EEvPT_S1_j,"",@"SHT_CUDA_INFO"
	.sectionflags	@""
	.align	4


	//----- nvinfo : EIATTR_CUDA_API_VERSION
	.align		4
        /*0000*/ 	.byte	0x04, 0x37
        /*0002*/ 	.short	(.L_1297 - .L_1296)
.L_1296:
        /*0004*/ 	.word	0x00000082


	//----- nvinfo : EIATTR_KPARAM_INFO
	.align		4
.L_1297:
        /*0008*/ 	.byte	0x04, 0x17
        /*000a*/ 	.short	(.L_1299 - .L_1298)
.L_1298:
        /*000c*/ 	.word	0x00000000
        /*0010*/ 	.short	0x0002
        /*0012*/ 	.short	0x0010
        /*0014*/ 	.byte	0x00, 0xf0, 0x11, 0x00


	//----- nvinfo : EIATTR_KPARAM_INFO
	.align		4
.L_1299:
        /*0018*/ 	.byte	0x04, 0x17
        /*001a*/ 	.short	(.L_1301 - .L_1300)
.L_1300:
        /*001c*/ 	.word	0x00000000
        /*0020*/ 	.short	0x0001
        /*0022*/ 	.short	0x0008
        /*0024*/ 	.byte	0x00, 0xf5, 0x21, 0x00


	//----- nvinfo : EIATTR_KPARAM_INFO
	.align		4
.L_1301:
        /*0028*/ 	.byte	0x04, 0x17
        /*002a*/ 	.short	(.L_1303 - .L_1302)
.L_1302:
        /*002c*/ 	.word	0x00000000
        /*0030*/ 	.short	0x0000
        /*0032*/ 	.short	0x0000
        /*0034*/ 	.byte	0x00, 0xf5, 0x21, 0x00


	//----- nvinfo : EIATTR_SPARSE_MMA_MASK
	.align		4
.L_1303:
        /*0038*/ 	.byte	0x03, 0x50
        /*003a*/ 	.short	0x0000


	//----- nvinfo : EIATTR_MAXREG_COUNT
	.align		4
        /*003c*/ 	.byte	0x03, 0x1b
        /*003e*/ 	.short	0x00ff


	//----- nvinfo : EIATTR_NUM_BARRIERS
	.align		4
        /*0040*/ 	.byte	0x02, 0x4c
        /*0042*/ 	.byte	0x01
	.zero		1


	//----- nvinfo : EIATTR_MERCURY_ISA_VERSION
	.align		4
        /*0044*/ 	.byte	0x03, 0x5f
        /*0046*/ 	.short	0x0101


	//----- nvinfo : EIATTR_VRC_CTA_INIT_COUNT
	.align		4
        /*0048*/ 	.byte	0x02, 0x4a
	.zero		1
	.zero		1


	//----- nvinfo : EIATTR_EXIT_INSTR_OFFSETS
	.align		4
        /*004c*/ 	.byte	0x04, 0x1c
        /*004e*/ 	.short	(.L_1305 - .L_1304)


	//   ....[0]....
.L_1304:
        /*0050*/ 	.word	0x00000180


	//   ....[1]....
        /*0054*/ 	.word	0x00000200


	//   ....[2]....
        /*0058*/ 	.word	0x00000250


	//----- nvinfo : EIATTR_CBANK_PARAM_SIZE
	.align		4
.L_1305:
        /*005c*/ 	.byte	0x03, 0x19
        /*005e*/ 	.short	0x0014


	//----- nvinfo : EIATTR_PARAM_CBANK
	.align		4
        /*0060*/ 	.byte	0x04, 0x0a
        /*0062*/ 	.short	(.L_1307 - .L_1306)
	.align		4
.L_1306:
        /*0064*/ 	.word	index@(.nv.constant0._Z7reduce5IfLj4EEvPT_S1_j)
        /*0068*/ 	.short	0x0380
        /*006a*/ 	.short	0x0014


	//----- nvinfo : EIATTR_SW_WAR
	.align		4
.L_1307:
        /*006c*/ 	.byte	0x04, 0x36
        /*006e*/ 	.short	(.L_1309 - .L_1308)
.L_1308:
        /*0070*/ 	.word	0x00000008
.L_1309:


//--------------------- .nv.info._Z7reduce5IfLj8EEvPT_S1_j --------------------------
	.section	.nv.info._Z7reduce5IfLj8EEvPT_S1_j,"",@"SHT_CUDA_INFO"
	.sectionflags	@""
	.align	4


	//----- nvinfo : EIATTR_CUDA_API_VERSION
	.align		4
        /*0000*/ 	.byte	0x04, 0x37
        /*0002*/ 	.short	(.L_1311 - .L_1310)
.L_1310:
        /*0004*/ 	.word	0x00000082


	//----- nvinfo : EIATTR_KPARAM_INFO
	.align		4
.L_1311:
        /*0008*/ 	.byte	0x04, 0x17
        /*000a*/ 	.short	(.L_1313 - .L_1312)
.L_1312:
        /*000c*/ 	.word	0x00000000
        /*0010*/ 	.short	0x0002
        /*0012*/ 	.short	0x0010
        /*0014*/ 	.byte	0x00, 0xf0, 0x11, 0x00


	//----- nvinfo : EIATTR_KPARAM_INFO
	.align		4
.L_1313:
        /*0018*/ 	.byte	0x04, 0x17
        /*001a*/ 	.short	(.L_1315 - .L_1314)
.L_1314:
        /*001c*/ 	.word	0x00000000
        /*0020*/ 	.short	0x0001
        /*0022*/ 	.short	0x0008
        /*0024*/ 	.byte	0x00, 0xf5, 0x21, 0x00


	//----- nvinfo : EIATTR_KPARAM_INFO
	.align		4
.L_1315:
        /*0028*/ 	.byte	0x04, 0x17
        /*002a*/ 	.short	(.L_1317 - .L_1316)
.L_1316:
        /*002c*/ 	.word	0x00000000
        /*0030*/ 	.short	0x0000
        /*0032*/ 	.short	0x0000
        /*0034*/ 	.byte	0x00, 0xf5, 0x21, 0x00


	//----- nvinfo : EIATTR_SPARSE_MMA_MASK
	.align		4
.L_1317:
        /*0038*/ 	.byte	0x03, 0x50
        /*003a*/ 	.short	0x0000


	//----- nvinfo : EIATTR_MAXREG_COUNT
	.align		4
        /*003c*/ 	.byte	0x03, 0x1b
        /*003e*/ 	.short	0x00ff


	//----- nvinfo : EIATTR_NUM_BARRIERS
	.align		4
        /*0040*/ 	.byte	0x02, 0x4c
        /*0042*/ 	.byte	0x01
	.zero		1


	//----- nvinfo : EIATTR_MERCURY_ISA_VERSION
	.align		4
        /*0044*/ 	.byte	0x03, 0x5f
        /*0046*/ 	.short	0x0101


	//----- nvinfo : EIATTR_VRC_CTA_INIT_COUNT
	.align		4
        /*0048*/ 	.byte	0x02, 0x4a
	.zero		1
	.zero		1


	//----- nvinfo : EIATTR_EXIT_INSTR_OFFSETS
	.align		4
        /*004c*/ 	.byte	0x04, 0x1c
        /*004e*/ 	.short	(.L_1319 - .L_1318)


	//   ....[0]....
.L_1318:
        /*0050*/ 	.word	0x00000180


	//   ....[1]....
        /*0054*/ 	.word	0x00000230


	//   ....[2]....
        /*0058*/ 	.word	0x00000280


	//----- nvinfo : EIATTR_CBANK_PARAM_SIZE
	.align		4
.L_1319:
        /*005c*/ 	.byte	0x03, 0x19
        /*005e*/ 	.short	0x0014


	//----- nvinfo : EIATTR_PARAM_CBANK
	.align		4
        /*0060*/ 	.byte	0x04, 0x0a
        /*0062*/ 	.short	(.L_1321 - .L_1320)
	.align		4
.L_1320:
        /*0064*/ 	.word	index@(.nv.constant0._Z7reduce5IfLj8EEvPT_S1_j)
        /*0068*/ 	.short	0x0380
        /*006a*/ 	.short	0x0014


	//----- nvinfo : EIATTR_SW_WAR
	.align		4
.L_1321:
        /*006c*/ 	.byte	0x04, 0x36
        /*006e*/ 	.short	(.L_1323 - .L_1322)
.L_1322:
        /*0070*/ 	.word	0x00000008
.L_1323:


//--------------------- .nv.info._Z7reduce5IfLj16EEvPT_S1_j --------------------------
	.section	.nv.info._Z7reduce5IfLj16EEvPT_S1_j,"",@"SHT_CUDA_INFO"
	.sectionflags	@""
	.align	4


	//----- nvinfo : EIATTR_CUDA_API_VERSION
	.align		4
        /*0000*/ 	.byte	0x04, 0x37
        /*0002*/ 	.short	(.L_1325 - .L_1324)
.L_1324:
        /*0004*/ 	.word	0x00000082


	//----- nvinfo : EIATTR_KPARAM_INFO
	.align		4
.L_1325:
        /*0008*/ 	.byte	0x04, 0x17
        /*000a*/ 	.short	(.L_1327 - .L_1326)
.L_1326:
        /*000c*/ 	.word	0x00000000
        /*0010*/ 	.short	0x0002
        /*0012*/ 	.short	0x0010
        /*0014*/ 	.byte	0x00, 0xf0, 0x11, 0x00


	//----- nvinfo : EIATTR_KPARAM_INFO
	.align		4
.L_1327:
        /*0018*/ 	.byte	0x04, 0x17
        /*001a*/ 	.short	(.L_1329 - .L_1328)
.L_1328:
        /*001c*/ 	.word	0x00000000
        /*0020*/ 	.short	0x0001
        /*0022*/ 	.short	0x0008
        /*0024*/ 	.byte	0x00, 0xf5, 0x21, 0x00


	//----- nvinfo : EIATTR_KPARAM_INFO
	.align		4
.L_1329:
        /*0028*/ 	.byte	0x04, 0x17
        /*002a*/ 	.short	(.L_1331 - .L_1330)
.L_1330:
        /*002c*/ 	.word	0x00000000
        /*0030*/ 	.short	0x0000
        /*0032*/ 	.short	0x0000
        /*0034*/ 	.byte	0x00, 0xf5, 0x21, 0x00


	//----- nvinfo : EIATTR_SPARSE_MMA_MASK
	.align		4
.L_1331:
        /*0038*/ 	.byte	0x03, 0x50
        /*003a*/ 	.short	0x0000


	//----- nvinfo : EIATTR_MAXREG_COUNT
	.align		4
        /*003c*/ 	.byte	0x03, 0x1b
        /*003e*/ 	.short	0x00ff


	//----- nvinfo : EIATTR_NUM_BARRIERS
	.align		4
        /*0040*/ 	.byte	0x02, 0x4c
        /*0042*/ 	.byte	0x01
	.zero		1


	//----- nvinfo : EIATTR_MERCURY_ISA_VERSION
	.align		4
        /*0044*/ 	.byte	0x03, 0x5f
        /*0046*/ 	.short	0x0101


	//----- nvinfo : EIATTR_VRC_CTA_INIT_COUNT
	.align		4
        /*0048*/ 	.byte	0x02, 0x4a
	.zero		1
	.zero		1


	//----- nvinfo : EIATTR_EXIT_INSTR_OFFSETS
	.align		4
        /*004c*/ 	.byte	0x04, 0x1c
        /*004e*/ 	.short	(.L_1333 - .L_1332)


	//   ....[0]....
.L_1332:
        /*0050*/ 	.word	0x00000180


	//   ....[1]....
        /*0054*/ 	.word	0x00000260


	//   ....[2]....
        /*0058*/ 	.word	0x000002b0


	//----- nvinfo : EIATTR_CBANK_PARAM_SIZE
	.align		4
.L_1333:
        /*005c*/ 	.byte	0x03, 0x19
        /*005e*/ 	.short	0x0014


	//----- nvinfo : EIATTR_PARAM_CBANK
	.align		4
        /*0060*/ 	.byte	0x04, 0x0a
        /*0062*/ 	.short	(.L_1335 - .L_1334)
	.align		4
.L_1334:
        /*0064*/ 	.word	index@(.nv.constant0._Z7reduce5IfLj16EEvPT_S1_j)
        /*0068*/ 	.short	0x0380
        /*006a*/ 	.short	0x0014


	//----- nvinfo : EIATTR_SW_WAR
	.align		4
.L_1335:
        /*006c*/ 	.byte	0x04, 0x36
        /*006e*/ 	.short	(.L_1337 - .L_1336)
.L_1336:
        /*0070*/ 	.word	0x00000008
.L_1337:


//--------------------- .nv.info._Z7reduce5IfLj32EEvPT_S1_j --------------------------
	.section	.nv.info._Z7reduce5IfLj32EEvPT_S1_j,"",@"SHT_CUDA_INFO"
	.sectionflags	@""
	.align	4


	//----- nvinfo : EIATTR_CUDA_API_VERSION
	.align		4
        /*0000*/ 	.byte	0x04, 0x37
        /*0002*/ 	.short	(.L_1339 - .L_1338)
.L_1338:
        /*0004*/ 	.word	0x00000082


	//----- nvinfo : EIATTR_KPARAM_INFO
	.align		4
.L_1339:
        /*0008*/ 	.byte	0x04, 0x17
        /*000a*/ 	.short	(.L_1341 - .L_1340)
.L_1340:
        /*000c*/ 	.word	0x00000000
        /*0010*/ 	.short	0x0002
        /*0012*/ 	.short	0x0010
        /*0014*/ 	.byte	0x00, 0xf0, 0x11, 0x00


	//----- nvinfo : EIATTR_KPARAM_INFO
	.align		4
.L_1341:
        /*0018*/ 	.byte	0x04, 0x17
        /*001a*/ 	.short	(.L_1343 - .L_1342)
.L_1342:
        /*001c*/ 	.word	0x00000000
        /*0020*/ 	.short	0x0001
        /*0022*/ 	.short	0x0008
        /*0024*/ 	.byte	0x00, 0xf5, 0x21, 0x00


	//----- nvinfo : EIATTR_KPARAM_INFO
	.align		4
.L_1343:
        /*0028*/ 	.byte	0x04, 0x17
        /*002a*/ 	.short	(.L_1345 - .L_1344)
.L_1344:
        /*002c*/ 	.word	0x00000000
        /*0030*/ 	.short	0x0000
        /*0032*/ 	.short	0x0000
        /*0034*/ 	.byte	0x00, 0xf5, 0x21, 0x00


	//----- nvinfo : EIATTR_SPARSE_MMA_MASK
	.align		4
.L_1345:
        /*0038*/ 	.byte	0x03, 0x50
        /*003a*/ 	.short	0x0000


	//----- nvinfo : EIATTR_MAXREG_COUNT
	.align		4
        /*003c*/ 	.byte	0x03, 0x1b
        /*003e*/ 	.short	0x00ff


	//----- nvinfo : EIATTR_NUM_BARRIERS
	.align		4
        /*0040*/ 	.byte	0x02, 0x4c
        /*0042*/ 	.byte	0x01
	.zero		1


	//----- nvinfo : EIATTR_MERCURY_ISA_VERSION
	.align		4
        /*0044*/ 	.byte	0x03, 0x5f
        /*0046*/ 	.short	0x0101


	//----- nvinfo : EIATTR_VRC_CTA_INIT_COUNT
	.align		4
        /*0048*/ 	.byte	0x02, 0x4a
	.zero		1
	.zero		1


	//----- nvinfo : EIATTR_EXIT_INSTR_OFFSETS
	.align		4
        /*004c*/ 	.byte	0x04, 0x1c
        /*004e*/ 	.short	(.L_1347 - .L_1346)


	//   ....[0]....
.L_1346:
        /*0050*/ 	.word	0x00000180


	//   ....[1]....
        /*0054*/ 	.word	0x00000290


	//   ....[2]....
        /*0058*/ 	.word	0x000002e0


	//----- nvinfo : EIATTR_CBANK_PARAM_SIZE
	.align		4
.L_1347:
        /*005c*/ 	.byte	0x03, 0x19
        /*005e*/ 	.short	0x0014


	//----- nvinfo : EIATTR_PARAM_CBANK
	.align		4
        /*0060*/ 	.byte	0x04, 0x0a
        /*0062*/ 	.short	(.L_1349 - .L_1348)
	.align		4
.L_1348:
        /*0064*/ 	.word	index@(.nv.constant0._Z7reduce5IfLj32EEvPT_S1_j)
        /*0068*/ 	.short	0x0380
        /*006a*/ 	.short	0x0014


	//----- nvinfo : EIATTR_SW_WAR
	.align		4
.L_1349:
        /*006c*/ 	.byte	0x04, 0x36
        /*006e*/ 	.short	(.L_1351 - .L_1350)
.L_1350:
        /*0070*/ 	.word	0x00000008
.L_1351:


//--------------------- .nv.info._Z7reduce5IfLj64EEvPT_S1_j --------------------------
	.section	.nv.info._Z7reduce5IfLj64EEvPT_S1_j,"",@"SHT_CUDA_INFO"
	.sectionflags	@""
	.align	4


	//----- nvinfo : EIATTR_CUDA_API_VERSION
	.align		4
        /*0000*/ 	.byte	0x04, 0x37
        /*0002*/ 	.short	(.L_1353 - .L_1352)
.L_1352:
        /*0004*/ 	.word	0x00000082


	//----- nvinfo : EIATTR_KPARAM_INFO
	.align		4
.L_1353:
        /*0008*/ 	.byte	0x04, 0x17
        /*000a*/ 	.short	(.L_1355 - .L_1354)
.L_1354:
        /*000c*/ 	.word	0x00000000
        /*0010*/ 	.short	0x0002
        /*0012*/ 	.short	0x0010
        /*0014*/ 	.byte	0x00, 0xf0, 0x11, 0x00


	//----- nvinfo : EIATTR_KPARAM_INFO
	.align		4
.L_1355:
        /*0018*/ 	.byte	0x04, 0x17
        /*001a*/ 	.short	(.L_1357 - .L_1356)
.L_1356:
        /*001c*/ 	.word	0x00000000
        /*0020*/ 	.short	0x0001
        /*0022*/ 	.short	0x0008
        /*0024*/ 	.byte	0x00, 0xf5, 0x21, 0x00


	//----- nvinfo : EIATTR_KPARAM_INFO
	.align		4
.L_1357:
        /*0028*/ 	.byte	0x04, 0x17
        /*002a*/ 	.short	(.L_1359 - .L_1358)
.L_1358:
        /*002c*/ 	.word	0x00000000
        /*0030*/ 	.short	0x0000
        /*0032*/ 	.short	0x0000
        /*0034*/ 	.byte	0x00, 0xf5, 0x21, 0x00


	//----- nvinfo : EIATTR_SPARSE_MMA_MASK
	.align		4
.L_1359:
        /*0038*/ 	.byte	0x03, 0x50
        /*003a*/ 	.short	0x0000


	//----- nvinfo : EIATTR_MAXREG_COUNT
	.align		4
        /*003c*/ 	.byte	0x03, 0x1b
        /*003e*/ 	.short	0x00ff


	//----- nvinfo : EIATTR_NUM_BARRIERS
	.align		4
        /*0040*/ 	.byte	0x02, 0x4c
        /*0042*/ 	.byte	0x01
	.zero		1


	//----- nvinfo : EIATTR_MERCURY_ISA_VERSION
	.align		4
        /*0044*/ 	.byte	0x03, 0x5f
        /*0046*/ 	.short	0x0101


	//----- nvinfo : EIATTR_VRC_CTA_INIT_COUNT
	.align		4
        /*0048*/ 	.byte	0x02, 0x4a
	.zero		1
	.zero		1


	//----- nvinfo : EIATTR_EXIT_INSTR_OFFSETS
	.align		4
        /*004c*/ 	.byte	0x04, 0x1c
        /*004e*/ 	.short	(.L_1361 - .L_1360)


	//   ....[0]....
.L_1360:
        /*0050*/ 	.word	0x00000180


	//   ....[1]....
        /*0054*/ 	.word	0x000002c0


	//   ....[2]....
        /*0058*/ 	.word	0x00000310


	//----- nvinfo : EIATTR_CBANK_PARAM_SIZE
	.align		4
.L_1361:
        /*005c*/ 	.byte	0x03, 0x19
        /*005e*/ 	.short	0x0014


	//----- nvinfo : EIATTR_PARAM_CBANK
	.align		4
        /*0060*/ 	.byte	0x04, 0x0a
        /*0062*/ 	.short	(.L_1363 - .L_1362)
	.align		4
.L_1362:
        /*0064*/ 	.word	index@(.nv.constant0._Z7reduce5IfLj64EEvPT_S1_j)
        /*0068*/ 	.short	0x0380
        /*006a*/ 	.short	0x0014


	//----- nvinfo : EIATTR_SW_WAR
	.align		4
.L_1363:
        /*006c*/ 	.byte	0x04, 0x36
        /*006e*/ 	.short	(.L_1365 - .L_1364)
.L_1364:
        /*0070*/ 	.word	0x00000008
.L_1365:


//--------------------- .nv.info._Z7reduce5IfLj128EEvPT_S1_j --------------------------
	.section	.nv.info._Z7reduce5IfLj128EEvPT_S1_j,"",@"SHT_CUDA_INFO"
	.sectionflags	@""
	.align	4


	//----- nvinfo : EIATTR_CUDA_API_VERSION
	.align		4
        /*0000*/ 	.byte	0x04, 0x37
        /*0002*/ 	.short	(.L_1367 - .L_1366)
.L_1366:
        /*0004*/ 	.word	0x00000082


	//----- nvinfo : EIATTR_KPARAM_INFO
	.align		4
.L_1367:
        /*0008*/ 	.byte	0x04, 0x17
        /*000a*/ 	.short	(.L_1369 - .L_1368)
.L_1368:
        /*000c*/ 	.word	0x00000000
        /*0010*/ 	.short	0x0002
        /*0012*/ 	.short	0x0010
        /*0014*/ 	.byte	0x00, 0xf0, 0x11, 0x00


	//----- nvinfo : EIATTR_KPARAM_INFO
	.align		4
.L_1369:
        /*0018*/ 	.byte	0x04, 0x17
        /*001a*/ 	.short	(.L_1371 - .L_1370)
.L_1370:
        /*001c*/ 	.word	0x00000000
        /*0020*/ 	.short	0x0001
        /*0022*/ 	.short	0x0008
        /*0024*/ 	.byte	0x00, 0xf5, 0x21, 0x00


	//----- nvinfo : EIATTR_KPARAM_INFO
	.align		4
.L_1371:
        /*0028*/ 	.byte	0x04, 0x17
        /*002a*/ 	.short	(.L_1373 - .L_1372)
.L_1372:
        /*002c*/ 	.word	0x00000000
        /*0030*/ 	.short	0x0000
        /*0032*/ 	.short	0x0000
        /*0034*/ 	.byte	0x00, 0xf5, 0x21, 0x00


	//----- nvinfo : EIATTR_SPARSE_MMA_MASK
	.align		4
.L_1373:
        /*0038*/ 	.byte	0x03, 0x50
        /*003a*/ 	.short	0x0000


	//----- nvinfo : EIATTR_MAXREG_COUNT
	.align		4
        /*003c*/ 	.byte	0x03, 0x1b
        /*003e*/ 	.short	0x00ff


	//----- nvinfo : EIATTR_NUM_BARRIERS
	.align		4
        /*0040*/ 	.byte	0x02, 0x4c
        /*0042*/ 	.byte	0x01
	.zero		1


	//----- nvinfo : EIATTR_MERCURY_ISA_VERSION
	.align		4
        /*0044*/ 	.byte	0x03, 0x5f
        /*0046*/ 	.short	0x0101


	//----- nvinfo : EIATTR_VRC_CTA_INIT_COUNT
	.align		4
        /*0048*/ 	.byte	0x02, 0x4a
	.zero		1
	.zero		1


	//----- nvinfo : EIATTR_EXIT_INSTR_OFFSETS
	.align		4
        /*004c*/ 	.byte	0x04, 0x1c
        /*004e*/ 	.short	(.L_1375 - .L_1374)


	//   ....[0]....
.L_1374:
        /*0050*/ 	.word	0x000001d0


	//   ....[1]....
        /*0054*/ 	.word	0x00000310


	//   ....[2]....
        /*0058*/ 	.word	0x00000360


	//----- nvinfo : EIATTR_CBANK_PARAM_SIZE
	.align		4
.L_1375:
        /*005c*/ 	.byte	0x03, 0x19
        /*005e*/ 	.short	0x0014


	//----- nvinfo : EIATTR_PARAM_CBANK
	.align		4
        /*0060*/ 	.byte	0x04, 0x0a
        /*0062*/ 	.short	(.L_1377 - .L_1376)
	.align		4
.L_1376:
        /*0064*/ 	.word	index@(.nv.constant0._Z7reduce5IfLj128EEvPT_S1_j)
        /*0068*/ 	.short	0x0380
        /*006a*/ 	.short	0x0014


	//----- nvinfo : EIATTR_SW_WAR
	.align		4
.L_1377:
        /*006c*/ 	.byte	0x04, 0x36
        /*006e*/ 	.short	(.L_1379 - .L_1378)
.L_1378:
        /*0070*/ 	.word	0x00000008
.L_1379:


//--------------------- .nv.info._Z7reduce5IfLj256EEvPT_S1_j --------------------------
	.section	.nv.info._Z7reduce5IfLj256EEvPT_S1_j,"",@"SHT_CUDA_INFO"
	.sectionflags	@""
	.align	4


	//----- nvinfo : EIATTR_CUDA_API_VERSION
	.align		4
        /*0000*/ 	.byte	0x04, 0x37
        /*0002*/ 	.short	(.L_1381 - .L_1380)
.L_1380:
        /*0004*/ 	.word	0x00000082


	//----- nvinfo : EIATTR_KPARAM_INFO
	.align		4
.L_1381:
        /*0008*/ 	.byte	0x04, 0x17
        /*000a*/ 	.short	(.L_1383 - .L_1382)
.L_1382:
        /*000c*/ 	.word	0x00000000
        /*0010*/ 	.short	0x0002
        /*0012*/ 	.short	0x0010
        /*0014*/ 	.byte	0x00, 0xf0, 0x11, 0x00


	//----- nvinfo : EIATTR_KPARAM_INFO
	.align		4
.L_1383:
        /*0018*/ 	.byte	0x04, 0x17
        /*001a*/ 	.short	(.L_1385 - .L_1384)
.L_1384:
        /*001c*/ 	.word	0x00000000
        /*0020*/ 	.short	0x0001
        /*0022*/ 	.short	0x0008
        /*0024*/ 	.byte	0x00, 0xf5, 0x21, 0x00


	//----- nvinfo : EIATTR_KPARAM_INFO
	.align		4
.L_1385:
        /*0028*/ 	.byte	0x04, 0x17
        /*002a*/ 	.short	(.L_1387 - .L_1386)
.L_1386:
        /*002c*/ 	.word	0x00000000
        /*0030*/ 	.short	0x0000
        /*0032*/ 	.short	0x0000
        /*0034*/ 	.byte	0x00, 0xf5, 0x21, 0x00


	//----- nvinfo : EIATTR_SPARSE_MMA_MASK
	.align		4
.L_1387:
        /*0038*/ 	.byte	0x03, 0x50
        /*003a*/ 	.short	0x0000


	//----- nvinfo : EIATTR_MAXREG_COUNT
	.align		4
        /*003c*/ 	.byte	0x03, 0x1b
        /*003e*/ 	.short	0x00ff


	//----- nvinfo : EIATTR_NUM_BARRIERS
	.align		4
        /*0040*/ 	.byte	0x02, 0x4c
        /*0042*/ 	.byte	0x01
	.zero		1


	//----- nvinfo : EIATTR_MERCURY_ISA_VERSION
	.align		4
        /*0044*/ 	.byte	0x03, 0x5f
        /*0046*/ 	.short	0x0101


	//----- nvinfo : EIATTR_VRC_CTA_INIT_COUNT
	.align		4
        /*0048*/ 	.byte	0x02, 0x4a
	.zero		1
	.zero		1


	//----- nvinfo : EIATTR_EXIT_INSTR_OFFSETS
	.align		4
        /*004c*/ 	.byte	0x04, 0x1c
        /*004e*/ 	.short	(.L_1389 - .L_1388)


	//   ....[0]....
.L_1388:
        /*0050*/ 	.word	0x00000220


	//   ....[1]....
        /*0054*/ 	.word	0x00000360


	//   ....[2]....
        /*0058*/ 	.word	0x000003b0


	//----- nvinfo : EIATTR_CBANK_PARAM_SIZE
	.align		4
.L_1389:
        /*005c*/ 	.byte	0x03, 0x19
        /*005e*/ 	.short	0x0014


	//----- nvinfo : EIATTR_PARAM_CBANK
	.align		4
        /*0060*/ 	.byte	0x04, 0x0a
        /*0062*/ 	.short	(.L_1391 - .L_1390)
	.align		4
.L_1390:
        /*0064*/ 	.word	index@(.nv.constant0._Z7reduce5IfLj256EEvPT_S1_j)
        /*0068*/ 	.short	0x0380
        /*006a*/ 	.short	0x0014


	//----- nvinfo : EIATTR_SW_WAR
	.align		4
.L_1391:
        /*006c*/ 	.byte	0x04, 0x36
        /*006e*/ 	.short	(.L_1393 - .L_1392)
.L_1392:
        /*0070*/ 	.word	0x00000008
.L_1393:


//--------------------- .nv.info._Z7reduce5IfLj512EEvPT_S1_j --------------------------
	.section	.nv.info._Z7reduce5IfLj512EEvPT_S1_j,"",@"SHT_CUDA_INFO"
	.sectionflags	@""
	.align	4


	//----- nvinfo : EIATTR_CUDA_API_VERSION
	.align		4
        /*0000*/ 	.byte	0x04, 0x37
        /*0002*/ 	.short	(.L_1395 - .L_1394)
.L_1394:
        /*0004*/ 	.word	0x00000082


	//----- nvinfo : EIATTR_KPARAM_INFO
	.align		4
.L_1395:
        /*0008*/ 	.byte	0x04, 0x17
        /*000a*/ 	.short	(.L_1397 - .L_1396)
.L_1396:
        /*000c*/ 	.word	0x00000000
        /*0010*/ 	.short	0x0002
        /*0012*/ 	.short	0x0010
        /*0014*/ 	.byte	0x00, 0xf0, 0x11, 0x00


	//----- nvinfo : EIATTR_KPARAM_INFO
	.align		4
.L_1397:
        /*0018*/ 	.byte	0x04, 0x17
        /*001a*/ 	.short	(.L_1399 - .L_1398)
.L_1398:
        /*001c*/ 	.word	0x00000000
        /*0020*/ 	.short	0x0001
        /*0022*/ 	.short	0x0008
        /*0024*/ 	.byte	0x00, 0xf5, 0x21, 0x00


	//----- nvinfo : EIATTR_KPARAM_INFO
	.align		4
.L_1399:
        /*0028*/ 	.byte	0x04, 0x17
        /*002a*/ 	.short	(.L_1401 - .L_1400)
.L_1400:
        /*002c*/ 	.word	0x00000000
        /*0030*/ 	.short	0x0000
        /*0032*/ 	.short	0x0000
        /*0034*/ 	.byte	0x00, 0xf5, 0x21, 0x00


	//----- nvinfo : EIATTR_SPARSE_MMA_MASK
	.align		4
.L_1401:
        /*0038*/ 	.byte	0x03, 0x50
        /*003a*/ 	.short	0x0000


	//----- nvinfo : EIATTR_MAXREG_COUNT
	.align		4
        /*003c*/ 	.byte	0x03, 0x1b
        /*003e*/ 	.short	0x00ff


	//----- nvinfo : EIATTR_NUM_BARRIERS
	.align		4
        /*0040*/ 	.byte	0x02, 0x4c
        /*0042*/ 	.byte	0x01
	.zero		1


	//----- nvinfo : EIATTR_MERCURY_ISA_VERSION
	.align		4
        /*0044*/ 	.byte	0x03, 0x5f
        /*0046*/ 	.short	0x0101


	//----- nvinfo : EIATTR_VRC_CTA_INIT_COUNT
	.align		4
        /*0048*/ 	.byte	0x02, 0x4a
	.zero		1
	.zero		1


	//----- nvinfo : EIATTR_EXIT_INSTR_OFFSETS
	.align		4
        /*004c*/ 	.byte	0x04, 0x1c
        /*004e*/ 	.short	(.L_1403 - .L_1402)


	//   ....[0]....
.L_1402:
        /*0050*/ 	.word	0x00000280


	//   ....[1]....
        /*0054*/ 	.word	0x000003c0


	//   ....[2]....
        /*0058*/ 	.word	0x00000410


	//----- nvinfo : EIATTR_CBANK_PARAM_SIZE
	.align		4
.L_1403:
        /*005c*/ 	.byte	0x03, 0x19
        /*005e*/ 	.short	0x0014


	//----- nvinfo : EIATTR_PARAM_CBANK
	.align		4
        /*0060*/ 	.byte	0x04, 0x0a
        /*0062*/ 	.short	(.L_1405 - .L_1404)
	.align		4
.L_1404:
        /*0064*/ 	.word	index@(.nv.constant0._Z7reduce5IfLj512EEvPT_S1_j)
        /*0068*/ 	.short	0x0380
        /*006a*/ 	.short	0x0014


	//----- nvinfo : EIATTR_SW_WAR
	.align		4
.L_1405:
        /*006c*/ 	.byte	0x04, 0x36
        /*006e*/ 	.short	(.L_1407 - .L_1406)
.L_1406:
        /*0070*/ 	.word	0x00000008
.L_1407:


//--------------------- .nv.info._Z7reduce4IfLj1EEvPT_S1_j --------------------------
	.section	.nv.info._Z7reduce4IfLj1EEvPT_S1_j,"",@"SHT_CUDA_INFO"
	.sectionflags	@""
	.align	4


	//----- nvinfo : EIATTR_CUDA_API_VERSION
	.align		4
        /*0000*/ 	.byte	0x04, 0x37
        /*0002*/ 	.short	(.L_1409 - .L_1408)
.L_1408:
        /*0004*/ 	.word	0x00000082


	//----- nvinfo : EIATTR_KPARAM_INFO
	.align		4
.L_1409:
        /*0008*/ 	.byte	0x04, 0x17
        /*000a*/ 	.short	(.L_1411 - .L_1410)
.L_1410:
        /*000c*/ 	.word	0x00000000
        /*0010*/ 	.short	0x0002
        /*0012*/ 	.short	0x0010
        /*0014*/ 	.byte	0x00, 0xf0, 0x11, 0x00


	//----- nvinfo : EIATTR_KPARAM_INFO
	.align		4
.L_1411:
        /*0018*/ 	.byte	0x04, 0x17
        /*001a*/ 	.short	(.L_1413 - .L_1412)
.L_1412:
        /*001c*/ 	.word	0x00000000
        /*0020*/ 	.short	0x0001
        /*0022*/ 	.short	0x0008
        /*0024*/ 	.byte	0x00, 0xf5, 0x21, 0x00


	//----- nvinfo : EIATTR_KPARAM_INFO
	.align		4
.L_1413:
        /*0028*/ 	.byte	0x04, 0x17
        /*002a*/ 	.short	(.L_1415 - .L_1414)
.L_1414:
        /*002c*/ 	.word	0x00000000
        /*0030*/ 	.short	0x0000
        /*0032*/ 	.short	0x0000
        /*0034*/ 	.byte	0x00, 0xf5, 0x21, 0x00


	//----- nvinfo : EIATTR_SPARSE_MMA_MASK
	.align		4
.L_1415:
        /*0038*/ 	.byte	0x03, 0x50
        /*003a*/ 	.short	0x0000


	//----- nvinfo : EIATTR_MAXREG_COUNT
	.align		4
        /*003c*/ 	.byte	0x03, 0x1b
        /*003e*/ 	.short	0x00ff


	//----- nvinfo : EIATTR_NUM_BARRIERS
	.align		4
        /*0040*/ 	.byte	0x02, 0x4c
        /*0042*/ 	.byte	0x01
	.zero		1


	//----- nvinfo : EIATTR_MERCURY_ISA_VERSION
	.align		4
        /*0044*/ 	.byte	0x03, 0x5f
        /*0046*/ 	.short	0x0101


	//----- nvinfo : EIATTR_VRC_CTA_INIT_COUNT
	.align		4
        /*0048*/ 	.byte	0x02, 0x4a
	.zero		1
	.zero		1


	//----- nvinfo : EIATTR_EXIT_INSTR_OFFSETS
	.align		4
        /*004c*/ 	.byte	0x04, 0x1c
        /*004e*/ 	.short	(.L_1417 - .L_1416)


	//   ....[0]....
.L_1416:
        /*0050*/ 	.word	0x00000270


	//   ....[1]....
        /*0054*/ 	.word	0x000002f0


	//----- nvinfo : EIATTR_CBANK_PARAM_SIZE
	.align		4
.L_1417:
        /*0058*/ 	.byte	0x03, 0x19
        /*005a*/ 	.short	0x0014


	//----- nvinfo : EIATTR_PARAM_CBANK
	.align		4
        /*005c*/ 	.byte	0x04, 0x0a
        /*005e*/ 	.short	(.L_1419 - .L_1418)
	.align		4
.L_1418:
        /*0060*/ 	.word	index@(.nv.constant0._Z7reduce4IfLj1EEvPT_S1_j)
        /*0064*/ 	.short	0x0380
        /*0066*/ 	.short	0x0014


	//----- nvinfo : EIATTR_SW_WAR
	.align		4
.L_1419:
        /*0068*/ 	.byte	0x04, 0x36
        /*006a*/ 	.short	(.L_1421 - .L_1420)
.L_1420:
        /*006c*/ 	.word	0x00000008
.L_1421:


//--------------------- .nv.info._Z7reduce4IfLj2EEvPT_S1_j --------------------------
	.section	.nv.info._Z7reduce4IfLj2EEvPT_S1_j,"",@"SHT_CUDA_INFO"
	.sectionflags	@""
	.align	4


	//----- nvinfo : EIATTR_CUDA_API_VERSION
	.align		4
        /*0000*/ 	.byte	0x04, 0x37
        /*0002*/ 	.short	(.L_1423 - .L_1422)
.L_1422:
        /*0004*/ 	.word	0x00000082


	//----- nvinfo : EIATTR_KPARAM_INFO
	.align		4
.L_1423:
        /*0008*/ 	.byte	0x04, 0x17
        /*000a*/ 	.short	(.L_1425 - .L_1424)
.L_1424:
        /*000c*/ 	.word	0x00000000
        /*0010*/ 	.short	0x0002
        /*0012*/ 	.short	0x0010
        /*0014*/ 	.byte	0x00, 0xf0, 0x11, 0x00


	//----- nvinfo : EIATTR_KPARAM_INFO
	.align		4
.L_1425:
        /*0018*/ 	.byte	0x04, 0x17
        /*001a*/ 	.short	(.L_1427 - .L_1426)
.L_1426:
        /*001c*/ 	.word	0x00000000
        /*0020*/ 	.short	0x0001
        /*0022*/ 	.short	0x0008
        /*0024*/ 	.byte	0x00, 0xf5, 0x21, 0x00


	//----- nvinfo : EIATTR_KPARAM_INFO
	.align		4
.L_1427:
        /*0028*/ 	.byte	0x04, 0x17
        /*002a*/ 	.short	(.L_1429 - .L_1428)
.L_1428:
        /*002c*/ 	.word	0x00000000
        /*0030*/ 	.short	0x0000
        /*0032*/ 	.short	0x0000
        /*0034*/ 	.byte	0x00, 0xf5, 0x21, 0x00


	//----- nvinfo : EIATTR_SPARSE_MMA_MASK
	.align		4
.L_1429:
        /*0038*/ 	.byte	0x03, 0x50
        /*003a*/ 	.short	0x0000


	//----- nvinfo : EIATTR_MAXREG_COUNT
	.align		4
        /*003c*/ 	.byte	0x03, 0x1b
        /*003e*/ 	.short	0x00ff


	//----- nvinfo : EIATTR_NUM_BARRIERS
	.align		4
        /*0040*/ 	.byte	0x02, 0x4c
        /*0042*/ 	.byte	0x01
	.zero		1


	//----- nvinfo : EIATTR_MERCURY_ISA_VERSION
	.align		4
        /*0044*/ 	.byte	0x03, 0x5f
        /*0046*/ 	.short	0x0101


	//----- nvinfo : EIATTR_VRC_CTA_INIT_COUNT
	.align		4
        /*0048*/ 	.byte	0x02, 0x4a
	.zero		1
	.zero		1


	//----- nvinfo : EIATTR_EXIT_INSTR_OFFSETS
	.align		4
        /*004c*/ 	.byte	0x04, 0x1c
        /*004e*/ 	.short	(.L_1431 - .L_1430)


	//   ....[0]....
.L_1430:
        /*0050*/ 	.word	0x00000270


	//   ....[1]....
        /*0054*/ 	.word	0x000002c0


	//   ....[2]....
        /*0058*/ 	.word	0x00000340


	//----- nvinfo : EIATTR_CBANK_PARAM_SIZE
	.align		4
.L_1431:
        /*005c*/ 	.byte	0x03, 0x19
        /*005e*/ 	.short	0x0014


	//----- nvinfo : EIATTR_PARAM_CBANK
	.align		4
        /*0060*/ 	.byte	0x04, 0x0a
        /*0062*/ 	.short	(.L_1433 - .L_1432)
	.align		4
.L_1432:
        /*0064*/ 	.word	index@(.nv.constant0._Z7reduce4IfLj2EEvPT_S1_j)
        /*0068*/ 	.short	0x0380
        /*006a*/ 	.short	0x0014


	//----- nvinfo : EIATTR_SW_WAR
	.align		4
.L_1433:
        /*006c*/ 	.byte	0x04, 0x36
        /*006e*/ 	.short	(.L_1435 - .L_1434)
.L_1434:
        /*0070*/ 	.word	0x00000008
.L_1435:


//--------------------- .nv.info._Z7reduce4IfLj4EEvPT_S1_j --------------------------
	.section	.nv.info._Z7reduce4IfLj4EEvPT_S1_j,"",@"SHT_CUDA_INFO"
	.sectionflags	@""
	.align	4


	//----- nvinfo : EIATTR_CUDA_API_VERSION
	.align		4
        /*0000*/ 	.byte	0x04, 0x37
        /*0002*/ 	.short	(.L_1437 - .L_1436)
.L_1436:
        /*0004*/ 	.word	0x00000082


	//----- nvinfo : EIATTR_KPARAM_INFO
	.align		4
.L_1437:
        /*0008*/ 	.byte	0x04, 0x17
        /*000a*/ 	.short	(.L_1439 - .L_1438)
.L_1438:
        /*000c*/ 	.word	0x00000000
        /*0010*/ 	.short	0x0002
        /*0012*/ 	.short	0x0010
        /*0014*/ 	.byte	0x00, 0xf0, 0x11, 0x00


	//----- nvinfo : EIATTR_KPARAM_INFO
	.align		4
.L_1439:
        /*0018*/ 	.byte	0x04, 0x17
        /*001a*/ 	.short	(.L_1441 - .L_1440)
.L_1440:
        /*001c*/ 	.word	0x00000000
        /*0020*/ 	.short	0x0001
        /*0022*/ 	.short	0x0008
        /*0024*/ 	.byte	0x00, 0xf5, 0x21, 0x00


	//----- nvinfo : EIATTR_KPARAM_INFO
	.align		4
.L_1441:
        /*0028*/ 	.byte	0x04, 0x17
        /*002a*/ 	.short	(.L_1443 - .L_1442)
.L_1442:
        /*002c*/ 	.word	0x00000000
        /*0030*/ 	.short	0x0000
        /*0032*/ 	.short	0x0000
        /*0034*/ 	.byte	0x00, 0xf5, 0x21, 0x00


	//----- nvinfo : EIATTR_SPARSE_MMA_MASK
	.align		4
.L_1443:
        /*0038*/ 	.byte	0x03, 0x50
        /*003a*/ 	.short	0x0000


	//----- nvinfo : EIATTR_MAXREG_COUNT
	.align		4
        /*003c*/ 	.byte	0x03, 0x1b
        /*003e*/ 	.short	0x00ff


	//----- nvinfo : EIATTR_NUM_BARRIERS
	.align		4
        /*0040*/ 	.byte	0x02, 0x4c
        /*0042*/ 	.byte	0x01
	.zero		1


	//----- nvinfo : EIATTR_MERCURY_ISA_VERSION
	.align		4
        /*0044*/ 	.byte	0x03, 0x5f
        /*0046*/ 	.short	0x0101


	//----- nvinfo : EIATTR_VRC_CTA_INIT_COUNT
	.align		4
        /*0048*/ 	.byte	0x02, 0x4a
	.zero		1
	.zero		1


	//----- nvinfo : EIATTR_EXIT_INSTR_OFFSETS
	.align		4
        /*004c*/ 	.byte	0x04, 0x1c
        /*004e*/ 	.short	(.L_1445 - .L_1444)


	//   ....[0]....
.L_1444:
        /*0050*/ 	.word	0x00000270


	//   ....[1]....
        /*0054*/ 	.word	0x000002f0


	//   ....[2]....
        /*0058*/ 	.word	0x00000370


	//----- nvinfo : EIATTR_CBANK_PARAM_SIZE
	.align		4
.L_1445:
        /*005c*/ 	.byte	0x03, 0x19
        /*005e*/ 	.short	0x0014


	//----- nvinfo : EIATTR_PARAM_CBANK
	.align		4
        /*0060*/ 	.byte	0x04, 0x0a
        /*0062*/ 	.short	(.L_1447 - .L_1446)
	.align		4
.L_1446:
        /*0064*/ 	.word	index@(.nv.constant0._Z7reduce4IfLj4EEvPT_S1_j)
        /*0068*/ 	.short	0x0380
        /*006a*/ 	.short	0x0014


	//----- nvinfo : EIATTR_SW_WAR
	.align		4
.L_1447:
        /*006c*/ 	.byte	0x04, 0x36
        /*006e*/ 	.short	(.L_1449 - .L_1448)
.L_1448:
        /*0070*/ 	.word	0x00000008
.L_1449:


//--------------------- .nv.info._Z7reduce4IfLj8EEvPT_S1_j --------------------------
	.section	.nv.info._Z7reduce4IfLj8EEvPT_S1_j,"",@"SHT_CUDA_INFO"
	.sectionflags	@""
	.align	4


	//----- nvinfo : EIATTR_CUDA_API_VERSION
	.align		4
        /*0000*/ 	.byte	0x04, 0x37
        /*0002*/ 	.short	(.L_1451 - .L_1450)
.L_1450:
        /*0004*/ 	.word	0x00000082


	//----- nvinfo : EIATTR_KPARAM_INFO
	.align		4
.L_1451:
        /*0008*/ 	.byte	0x04, 0x17
        /*000a*/ 	.short	(.L_1453 - .L_1452)
.L_1452:
        /*000c*/ 	.word	0x00000000
        /*0010*/ 	.short	0x0002
        /*0012*/ 	.short	0x0010
        /*0014*/ 	.byte	0x00, 0xf0, 0x11, 0x00


	//----- nvinfo : EIATTR_KPARAM_INFO
	.align		4
.L_1453:
        /*0018*/ 	.byte	0x04, 0x17
        /*001a*/ 	.short	(.L_1455 - .L_1454)
.L_1454:
        /*001c*/ 	.word	0x00000000
        /*0020*/ 	.short	0x0001
        /*0022*/ 	.short	0x0008
        /*0024*/ 	.byte	0x00, 0xf5, 0x21, 0x00


	//----- nvinfo : EIATTR_KPARAM_INFO
	.align		4
.L_1455:
        /*0028*/ 	.byte	0x04, 0x17
        /*002a*/ 	.short	(.L_1457 - .L_1456)
.L_1456:
        /*002c*/ 	.word	0x00000000
        /*0030*/ 	.short	0x0000
        /*0032*/ 	.short	0x0000
        /*0034*/ 	.byte	0x00, 0xf5, 0x21, 0x00


	//----- nvinfo : EIATTR_SPARSE_MMA_MASK
	.align		4
.L_1457:
        /*0038*/ 	.byte	0x03, 0x50
        /*003a*/ 	.short	0x0000


	//----- nvinfo : EIATTR_MAXREG_COUNT
	.align		4
        /*003c*/ 	.byte	0x03, 0x1b
        /*003e*/ 	.short	0x00ff


	//----- nvinfo : EIATTR_NUM_BARRIERS
	.align		4
        /*0040*/ 	.byte	0x02, 0x4c
        /*0042*/ 	.byte	0x01
	.zero		1


	//----- nvinfo : EIATTR_MERCURY_ISA_VERSION
	.align		4
        /*0044*/ 	.byte	0x03, 0x5f
        /*0046*/ 	.short	0x0101


	//----- nvinfo : EIATTR_VRC_CTA_INIT_COUNT
	.align		4
        /*0048*/ 	.byte	0x02, 0x4a
	.zero		1
	.zero		1


	//----- nvinfo : EIATTR_EXIT_INSTR_OFFSETS
	.align		4
        /*004c*/ 	.byte	0x04, 0x1c
        /*004e*/ 	.short	(.L_1459 - .L_1458)


	//   ....[0]....
.L_1458:
        /*0050*/ 	.word	0x00000270


	//   ....[1]....
        /*0054*/ 	.word	0x00000320


	//   ....[2]....
        /*0058*/ 	.word	0x000003a0


	//----- nvinfo : EIATTR_CBANK_PARAM_SIZE
	.align		4
.L_1459:
        /*005c*/ 	.byte	0x03, 0x19
        /*005e*/ 	.short	0x0014


	//----- nvinfo : EIATTR_PARAM_CBANK
	.align		4
        /*0060*/ 	.byte	0x04, 0x0a
        /*0062*/ 	.short	(.L_1461 - .L_1460)
	.align		4
.L_1460:
        /*0064*/ 	.word	index@(.nv.constant0._Z7reduce4IfLj8EEvPT_S1_j)
        /*0068*/ 	.short	0x0380
        /*006a*/ 	.short	0x0014


	//----- nvinfo : EIATTR_SW_WAR
	.align		4
.L_1461:
        /*006c*/ 	.byte	0x04, 0x36
        /*006e*/ 	.short	(.L_1463 - .L_1462)
.L_1462:
        /*0070*/ 	.word	0x00000008
.L_1463:


//--------------------- .nv.info._Z7reduce4IfLj16EEvPT_S1_j --------------------------
	.section	.nv.info._Z7reduce4IfLj16EEvPT_S1_j,"",@"SHT_CUDA_INFO"
	.sectionflags	@""
	.align	4


	//----- nvinfo : EIATTR_CUDA_API_VERSION
	.align		4
        /*0000*/ 	.byte	0x04, 0x37
        /*0002*/ 	.short	(.L_1465 - .L_1464)
.L_1464:
        /*0004*/ 	.word	0x00000082


	//----- nvinfo : EIATTR_KPARAM_INFO
	.align		4
.L_1465:
        /*0008*/ 	.byte	0x04, 0x17
        /*000a*/ 	.short	(.L_1467 - .L_1466)
.L_1466:
        /*000c*/ 	.word	0x00000000
        /*0010*/ 	.short	0x0002
        /*0012*/ 	.short	0x0010
        /*0014*/ 	.byte	0x00, 0xf0, 0x11, 0x00


	//----- nvinfo : EIATTR_KPARAM_INFO
	.align		4
.L_1467:
        /*0018*/ 	.byte	0x04, 0x17
        /*001a*/ 	.short	(.L_1469 - .L_1468)
.L_1468:
        /*001c*/ 	.word	0x00000000
        /*0020*/ 	.short	0x0001
        /*0022*/ 	.short	0x0008
        /*0024*/ 	.byte	0x00, 0xf5, 0x21, 0x00


	//----- nvinfo : EIATTR_KPARAM_INFO
	.align		4
.L_1469:
        /*0028*/ 	.byte	0x04, 0x17
        /*002a*/ 	.short	(.L_1471 - .L_1470)
.L_1470:
        /*002c*/ 	.word	0x00000000
        /*0030*/ 	.short	0x0000
        /*0032*/ 	.short	0x0000
        /*0034*/ 	.byte	0x00, 0xf5, 0x21, 0x00


	//----- nvinfo : EIATTR_SPARSE_MMA_MASK
	.align		4
.L_1471:
        /*0038*/ 	.byte	0x03, 0x50
        /*003a*/ 	.short	0x0000


	//----- nvinfo : EIATTR_MAXREG_COUNT
	.align		4
        /*003c*/ 	.byte	0x03, 0x1b
        /*003e*/ 	.short	0x00ff


	//----- nvinfo : EIATTR_NUM_BARRIERS
	.align		4
        /*0040*/ 	.byte	0x02, 0x4c
        /*0042*/ 	.byte	0x01
	.zero		1


	//----- nvinfo : EIATTR_MERCURY_ISA_VERSION
	.align		4
        /*0044*/ 	.byte	0x03, 0x5f
        /*0046*/ 	.short	0x0101


	//----- nvinfo : EIATTR_VRC_CTA_INIT_COUNT
	.align		4
        /*0048*/ 	.byte	0x02, 0x4a
	.zero		1
	.zero		1


	//----- nvinfo : EIATTR_EXIT_INSTR_OFFSETS
	.align		4
        /*004c*/ 	.byte	0x04, 0x1c
        /*004e*/ 	.short	(.L_1473 - .L_1472)


	//   ....[0]....
.L_1472:
        /*0050*/ 	.word	0x00000270


	//   ....[1]....
        /*0054*/ 	.word	0x00000350


	//   ....[2]....
        /*0058*/ 	.word	0x000003d0


	//----- nvinfo : EIATTR_CBANK_PARAM_SIZE
	.align		4
.L_1473:
        /*005c*/ 	.byte	0x03, 0x19
        /*005e*/ 	.short	0x0014


	//----- nvinfo : EIATTR_PARAM_CBANK
	.align		4
        /*0060*/ 	.byte	0x04, 0x0a
        /*0062*/ 	.short	(.L_1475 - .L_1474)
	.align		4
.L_1474:
        /*0064*/ 	.word	index@(.nv.constant0._Z7reduce4IfLj16EEvPT_S1_j)
        /*0068*/ 	.short	0x0380
        /*006a*/ 	.short	0x0014


	//----- nvinfo : EIATTR_SW_WAR
	.align		4
.L_1475:
        /*006c*/ 	.byte	0x04, 0x36
        /*006e*/ 	.short	(.L_1477 - .L_1476)
.L_1476:
        /*0070*/ 	.word	0x00000008
.L_1477:


//--------------------- .nv.info._Z7reduce4IfLj32EEvPT_S1_j --------------------------
	.section	.nv.info._Z7reduce4IfLj32EEvPT_S1_j,"",@"SHT_CUDA_INFO"
	.sectionflags	@""
	.align	4


	//----- nvinfo : EIATTR_CUDA_API_VERSION
	.align		4
        /*0000*/ 	.byte	0x04, 0x37
        /*0002*/ 	.short	(.L_1479 - .L_1478)
.L_1478:
        /*0004*/ 	.word	0x00000082


	//----- nvinfo : EIATTR_KPARAM_INFO
	.align		4
.L_1479:
        /*0008*/ 	.byte	0x04, 0x17
        /*000a*/ 	.short	(.L_1481 - .L_1480)
.L_1480:
        /*000c*/ 	.word	0x00000000
        /*0010*/ 	.short	0x0002
        /*0012*/ 	.short	0x0010
        /*0014*/ 	.byte	0x00, 0xf0, 0x11, 0x00


	//----- nvinfo : EIATTR_KPARAM_INFO
	.align		4
.L_1481:
        /*0018*/ 	.byte	0x04, 0x17
        /*001a*/ 	.short	(.L_1483 - .L_1482)
.L_1482:
        /*001c*/ 	.word	0x00000000
        /*0020*/ 	.short	0x0001
        /*0022*/ 	.short	0x0008
        /*0024*/ 	.byte	0x00, 0xf5, 0x21, 0x00


	//----- nvinfo : EIATTR_KPARAM_INFO
	.align		4
.L_1483:
        /*0028*/ 	.byte	0x04, 0x17
        /*002a*/ 	.short	(.L_1485 - .L_1484)
.L_1484:
        /*002c*/ 	.word	0x00000000
        /*0030*/ 	.short	0x0000
        /*0032*/ 	.short	0x0000
        /*0034*/ 	.byte	0x00, 0xf5, 0x21, 0x00


	//----- nvinfo : EIATTR_SPARSE_MMA_MASK
	.align		4
.L_1485:
        /*0038*/ 	.byte	0x03, 0x50
        /*003a*/ 	.short	0x0000


	//----- nvinfo : EIATTR_MAXREG_COUNT
	.align		4
        /*003c*/ 	.byte	0x03, 0x1b
        /*003e*/ 	.short	0x00ff


	//----- nvinfo : EIATTR_NUM_BARRIERS
	.align		4
        /*0040*/ 	.byte	0x02, 0x4c
        /*0042*/ 	.byte	0x01
	.zero		1


	//----- nvinfo : EIATTR_MERCURY_ISA_VERSION
	.align		4
        /*0044*/ 	.byte	0x03, 0x5f
        /*0046*/ 	.short	0x0101


	//----- nvinfo : EIATTR_VRC_CTA_INIT_COUNT
	.align		4
        /*0048*/ 	.byte	0x02, 0x4a
	.zero		1
	.zero		1


	//----- nvinfo : EIATTR_EXIT_INSTR_OFFSETS
	.align		4
        /*004c*/ 	.byte	0x04, 0x1c
        /*004e*/ 	.short	(.L_1487 - .L_1486)


	//   ....[0]....
.L_1486:
        /*0050*/ 	.word	0x00000270


	//   ....[1]....
        /*0054*/ 	.word	0x00000380


	//   ....[2]....
        /*0058*/ 	.word	0x00000400


	//----- nvinfo : EIATTR_CBANK_PARAM_SIZE
	.align		4
.L_1487:
        /*005c*/ 	.byte	0x03, 0x19
        /*005e*/ 	.short	0x0014


	//----- nvinfo : EIATTR_PARAM_CBANK
	.align		4
        /*0060*/ 	.byte	0x04, 0x0a
        /*0062*/ 	.short	(.L_1489 - .L_1488)
	.align		4
.L_1488:
        /*0064*/ 	.word	index@(.nv.constant0._Z7reduce4IfLj32EEvPT_S1_j)
        /*0068*/ 	.short	0x0380
        /*006a*/ 	.short	0x0014


	//----- nvinfo : EIATTR_SW_WAR
	.align		4
.L_1489:
        /*006c*/ 	.byte	0x04, 0x36
        /*006e*/ 	.short	(.L_1491 - .L_1490)
.L_1490:
        /*0070*/ 	.word	0x00000008
.L_1491:


//--------------------- .nv.info._Z7reduce4IfLj64EEvPT_S1_j --------------------------
	.section	.nv.info._Z7reduce4IfLj64EEvPT_S1_j,"",@"SHT_CUDA_INFO"
	.sectionflags	@""
	.align	4


	//----- nvinfo : EIATTR_CUDA_API_VERSION
	.align		4
        /*0000*/ 	.byte	0x04, 0x37
        /*0002*/ 	.short	(.L_1493 - .L_1492)
.L_1492:
        /*0004*/ 	.word	0x00000082


	//----- nvinfo : EIATTR_KPARAM_INFO
	.align		4
.L_1493:
        /*0008*/ 	.byte	0x04, 0x17
        /*000a*/ 	.short	(.L_1495 - .L_1494)
.L_1494:
        /*000c*/ 	.word	0x00000000
        /*0010*/ 	.short	0x0002
        /*0012*/ 	.short	0x0010
        /*0014*/ 	.byte	0x00, 0xf0, 0x11, 0x00


	//----- nvinfo : EIATTR_KPARAM_INFO
	.align		4
.L_1495:
        /*0018*/ 	.byte	0x04, 0x17
        /*001a*/ 	.short	(.L_1497 - .L_1496)
.L_1496:
        /*001c*/ 	.word	0x00000000
        /*0020*/ 	.short	0x0001
        /*0022*/ 	.short	0x0008
        /*0024*/ 	.byte	0x00, 0xf5, 0x21, 0x00


	//----- nvinfo : EIATTR_KPARAM_INFO
	.align		4
.L_1497:
        /*0028*/ 	.byte	0x04, 0x17
        /*002a*/ 	.short	(.L_1499 - .L_1498)
.L_1498:
        /*002c*/ 	.word	0x00000000
        /*0030*/ 	.short	0x0000
        /*0032*/ 	.short	0x0000
        /*0034*/ 	.byte	0x00, 0xf5, 0x21, 0x00


	//----- nvinfo : EIATTR_SPARSE_MMA_MASK
	.align		4
.L_1499:
        /*0038*/ 	.byte	0x03, 0x50
        /*003a*/ 	.short	0x0000


	//----- nvinfo : EIATTR_MAXREG_COUNT
	.align		4
        /*003c*/ 	.byte	0x03, 0x1b
        /*003e*/ 	.short	0x00ff


	//----- nvinfo : EIATTR_NUM_BARRIERS
	.align		4
        /*0040*/ 	.byte	0x02, 0x4c
        /*0042*/ 	.byte	0x01
	.zero		1


	//----- nvinfo : EIATTR_MERCURY_ISA_VERSION
	.align		4
        /*0044*/ 	.byte	0x03, 0x5f
        /*0046*/ 	.short	0x0101


	//----- nvinfo : EIATTR_VRC_CTA_INIT_COUNT
	.align		4
        /*0048*/ 	.byte	0x02, 0x4a
	.zero		1
	.zero		1


	//----- nvinfo : EIATTR_EXIT_INSTR_OFFSETS
	.align		4
        /*004c*/ 	.byte	0x04, 0x1c
        /*004e*/ 	.short	(.L_1501 - .L_1500)


	//   ....[0]....
.L_1500:
        /*0050*/ 	.word	0x00000270


	//   ....[1]....
        /*0054*/ 	.word	0x000003b0


	//   ....[2]....
        /*0058*/ 	.word	0x00000430


	//----- nvinfo : EIATTR_CBANK_PARAM_SIZE
	.align		4
.L_1501:
        /*005c*/ 	.byte	0x03, 0x19
        /*005e*/ 	.short	0x0014


	//----- nvinfo : EIATTR_PARAM_CBANK
	.align		4
        /*0060*/ 	.byte	0x04, 0x0a
        /*0062*/ 	.short	(.L_1503 - .L_1502)
	.align		4
.L_1502:
        /*0064*/ 	.word	index@(.nv.constant0._Z7reduce4IfLj64EEvPT_S1_j)
        /*0068*/ 	.short	0x0380
        /*006a*/ 	.short	0x0014


	//----- nvinfo : EIATTR_SW_WAR
	.align		4
.L_1503:
        /*006c*/ 	.byte	0x04, 0x36
        /*006e*/ 	.short	(.L_1505 - .L_1504)
.L_1504:
        /*0070*/ 	.word	0x00000008
.L_1505:


//--------------------- .nv.info._Z7reduce4IfLj128EEvPT_S1_j --------------------------
	.section	.nv.info._Z7reduce4IfLj128EEvPT_S1_j,"",@"SHT_CUDA_INFO"
	.sectionflags	@""
	.align	4


	//----- nvinfo : EIATTR_CUDA_API_VERSION
	.align		4
        /*0000*/ 	.byte	0x04, 0x37
        /*0002*/ 	.short	(.L_1507 - .L_1506)
.L_1506:
        /*0004*/ 	.word	0x00000082


	//----- nvinfo : EIATTR_KPARAM_INFO
	.align		4
.L_1507:
        /*0008*/ 	.byte	0x04, 0x17
        /*000a*/ 	.short	(.L_1509 - .L_1508)
.L_1508:
        /*000c*/ 	.word	0x00000000
        /*0010*/ 	.short	0x0002
        /*0012*/ 	.short	0x0010
        /*0014*/ 	.byte	0x00, 0xf0, 0x11, 0x00


	//----- nvinfo : EIATTR_KPARAM_INFO
	.align		4
.L_1509:
        /*0018*/ 	.byte	0x04, 0x17
        /*001a*/ 	.short	(.L_1511 - .L_1510)
.L_1510:
        /*001c*/ 	.word	0x00000000
        /*0020*/ 	.short	0x0001
        /*0022*/ 	.short	0x0008
        /*0024*/ 	.byte	0x00, 0xf5, 0x21, 0x00


	//----- nvinfo : EIATTR_KPARAM_INFO
	.align		4
.L_1511:
        /*0028*/ 	.byte	0x04, 0x17
        /*002a*/ 	.short	(.L_1513 - .L_1512)
.L_1512:
        /*002c*/ 	.word	0x00000000
        /*0030*/ 	.short	0x0000
        /*0032*/ 	.short	0x0000
        /*0034*/ 	.byte	0x00, 0xf5, 0x21, 0x00


	//----- nvinfo : EIATTR_SPARSE_MMA_MASK
	.align		4
.L_1513:
        /*0038*/ 	.byte	0x03, 0x50
        /*003a*/ 	.short	0x0000


	//----- nvinfo : EIATTR_MAXREG_COUNT
	.align		4
        /*003c*/ 	.byte	0x03, 0x1b
        /*003e*/ 	.short	0x00ff


	//----- nvinfo : EIATTR_NUM_BARRIERS
	.align		4
        /*0040*/ 	.byte	0x02, 0x4c
        /*0042*/ 	.byte	0x01
	.zero		1


	//----- nvinfo : EIATTR_MERCURY_ISA_VERSION
	.align		4
        /*0044*/ 	.byte	0x03, 0x5f
        /*0046*/ 	.short	0x0101


	//----- nvinfo : EIATTR_VRC_CTA_INIT_COUNT
	.align		4
        /*0048*/ 	.byte	0x02, 0x4a
	.zero		1
	.zero		1


	//----- nvinfo : EIATTR_EXIT_INSTR_OFFSETS
	.align		4
        /*004c*/ 	.byte	0x04, 0x1c
        /*004e*/ 	.short	(.L_1515 - .L_1514)


	//   ....[0]....
.L_1514:
        /*0050*/ 	.word	0x00000270


	//   ....[1]....
        /*0054*/ 	.word	0x000003b0


	//   ....[2]....
        /*0058*/ 	.word	0x00000430


	//----- nvinfo : EIATTR_CBANK_PARAM_SIZE
	.align		4
.L_1515:
        /*005c*/ 	.byte	0x03, 0x19
        /*005e*/ 	.short	0x0014


	//----- nvinfo : EIATTR_PARAM_CBANK
	.align		4
        /*0060*/ 	.byte	0x04, 0x0a
        /*0062*/ 	.short	(.L_1517 - .L_1516)
	.align		4
.L_1516:
        /*0064*/ 	.word	index@(.nv.constant0._Z7reduce4IfLj128EEvPT_S1_j)
        /*0068*/ 	.short	0x0380
        /*006a*/ 	.short	0x0014


	//----- nvinfo : EIATTR_SW_WAR
	.align		4
.L_1517:
        /*006c*/ 	.byte	0x04, 0x36
        /*006e*/ 	.short	(.L_1519 - .L_1518)
.L_1518:
        /*0070*/ 	.word	0x00000008
.L_1519:


//--------------------- .nv.info._Z7reduce4IfLj256EEvPT_S1_j --------------------------
	.section	.nv.info._Z7reduce4IfLj256EEvPT_S1_j,"",@"SHT_CUDA_INFO"
	.sectionflags	@""
	.align	4


	//----- nvinfo : EIATTR_CUDA_API_VERSION
	.align		4
        /*0000*/ 	.byte	0x04, 0x37
        /*0002*/ 	.short	(.L_1521 - .L_1520)
.L_1520:
        /*0004*/ 	.word	0x00000082


	//----- nvinfo : EIATTR_KPARAM_INFO
	.align		4
.L_1521:
        /*0008*/ 	.byte	0x04, 0x17
        /*000a*/ 	.short	(.L_1523 - .L_1522)
.L_1522:
        /*000c*/ 	.word	0x00000000
        /*0010*/ 	.short	0x0002
        /*0012*/ 	.short	0x0010
        /*0014*/ 	.byte	0x00, 0xf0, 0x11, 0x00


	//----- nvinfo : EIATTR_KPARAM_INFO
	.align		4
.L_1523:
        /*0018*/ 	.byte	0x04, 0x17
        /*001a*/ 	.short	(.L_1525 - .L_1524)
.L_1524:
        /*001c*/ 	.word	0x00000000
        /*0020*/ 	.short	0x0001
        /*0022*/ 	.short	0x0008
        /*0024*/ 	.byte	0x00, 0xf5, 0x21, 0x00


	//----- nvinfo : EIATTR_KPARAM_INFO
	.align		4
.L_1525:
        /*0028*/ 	.byte	0x04, 0x17
        /*002a*/ 	.short	(.L_1527 - .L_1526)
.L_1526:
        /*002c*/ 	.word	0x00000000
        /*0030*/ 	.short	0x0000
        /*0032*/ 	.short	0x0000
        /*0034*/ 	.byte	0x00, 0xf5, 0x21, 0x00


	//----- nvinfo : EIATTR_SPARSE_MMA_MASK
	.align		4
.L_1527:
        /*0038*/ 	.byte	0x03, 0x50
        /*003a*/ 	.short	0x0000


	//----- nvinfo : EIATTR_MAXREG_COUNT
	.align		4
        /*003c*/ 	.byte	0x03, 0x1b
        /*003e*/ 	.short	0x00ff


	//----- nvinfo : EIATTR_NUM_BARRIERS
	.align		4
        /*0040*/ 	.byte	0x02, 0x4c
        /*0042*/ 	.byte	0x01
	.zero		1


	//----- nvinfo : EIATTR_MERCURY_ISA_VERSION
	.align		4
        /*0044*/ 	.byte	0x03, 0x5f
        /*0046*/ 	.short	0x0101


	//----- nvinfo : EIATTR_VRC_CTA_INIT_COUNT
	.align		4
        /*0048*/ 	.byte	0x02, 0x4a
	.zero		1
	.zero		1


	//----- nvinfo : EIATTR_EXIT_INSTR_OFFSETS
	.align		4
        /*004c*/ 	.byte	0x04, 0x1c
        /*004e*/ 	.short	(.L_1529 - .L_1528)


	//   ....[0]....
.L_1528:
        /*0050*/ 	.word	0x00000270


	//   ....[1]....
        /*0054*/ 	.word	0x000003b0


	//   ....[2]....
        /*0058*/ 	.word	0x00000430


	//----- nvinfo : EIATTR_CBANK_PARAM_SIZE
	.align		4
.L_1529:
        /*005c*/ 	.byte	0x03, 0x19
        /*005e*/ 	.short	0x0014


	//----- nvinfo : EIATTR_PARAM_CBANK
	.align		4
        /*0060*/ 	.byte	0x04, 0x0a
        /*0062*/ 	.short	(.L_1531 - .L_1530)
	.align		4
.L_1530:
        /*0064*/ 	.word	index@(.nv.constant0._Z7reduce4IfLj256EEvPT_S1_j)
        /*0068*/ 	.short	0x0380
        /*006a*/ 	.short	0x0014


	//----- nvinfo : EIATTR_SW_WAR
	.align		4
.L_1531:
        /*006c*/ 	.byte	0x04, 0x36
        /*006e*/ 	.short	(.L_1533 - .L_1532)
.L_1532:
        /*0070*/ 	.word	0x00000008
.L_1533:


//--------------------- .nv.info._Z7reduce4IfLj512EEvPT_S1_j --------------------------
	.section	.nv.info._Z7reduce4IfLj512EEvPT_S1_j,"",@"SHT_CUDA_INFO"
	.sectionflags	@""
	.align	4


	//----- nvinfo : EIATTR_CUDA_API_VERSION
	.align		4
        /*0000*/ 	.byte	0x04, 0x37
        /*0002*/ 	.short	(.L_1535 - .L_1534)
.L_1534:
        /*0004*/ 	.word	0x00000082


	//----- nvinfo : EIATTR_KPARAM_INFO
	.align		4
.L_1535:
        /*0008*/ 	.byte	0x04, 0x17
        /*000a*/ 	.short	(.L_1537 - .L_1536)
.L_1536:
        /*000c*/ 	.word	0x00000000
        /*0010*/ 	.short	0x0002
        /*0012*/ 	.short	0x0010
        /*0014*/ 	.byte	0x00, 0xf0, 0x11, 0x00


	//----- nvinfo : EIATTR_KPARAM_INFO
	.align		4
.L_1537:
        /*0018*/ 	.byte	0x04, 0x17
        /*001a*/ 	.short	(.L_1539 - .L_1538)
.L_1538:
        /*001c*/ 	.word	0x00000000
        /*0020*/ 	.short	0x0001
        /*0022*/ 	.short	0x0008
        /*0024*/ 	.byte	0x00, 0xf5, 0x21, 0x00


	//----- nvinfo : EIATTR_KPARAM_INFO
	.align		4
.L_1539:
        /*0028*/ 	.byte	0x04, 0x17
        /*002a*/ 	.short	(.L_1541 - .L_1540)
.L_1540:
        /*002c*/ 	.word	0x00000000
        /*0030*/ 	.short	0x0000
        /*0032*/ 	.short	0x0000
        /*0034*/ 	.byte	0x00, 0xf5, 0x21, 0x00


	//----- nvinfo : EIATTR_SPARSE_MMA_MASK
	.align		4
.L_1541:
        /*0038*/ 	.byte	0x03, 0x50
        /*003a*/ 	.short	0x0000


	//----- nvinfo : EIATTR_MAXREG_COUNT
	.align		4
        /*003c*/ 	.byte	0x03, 0x1b
        /*003e*/ 	.short	0x00ff


	//----- nvinfo : EIATTR_NUM_BARRIERS
	.align		4
        /*0040*/ 	.byte	0x02, 0x4c
        /*0042*/ 	.byte	0x01
	.zero		1


	//----- nvinfo : EIATTR_MERCURY_ISA_VERSION
	.align		4
        /*0044*/ 	.byte	0x03, 0x5f
        /*0046*/ 	.short	0x0101


	//----- nvinfo : EIATTR_VRC_CTA_INIT_COUNT
	.align		4
        /*0048*/ 	.byte	0x02, 0x4a
	.zero		1
	.zero		1


	//----- nvinfo : EIATTR_EXIT_INSTR_OFFSETS
	.align		4
        /*004c*/ 	.byte	0x04, 0x1c
        /*004e*/ 	.short	(.L_1543 - .L_1542)


	//   ....[0]....
.L_1542:
        /*0050*/ 	.word	0x00000270


	//   ....[1]....
        /*0054*/ 	.word	0x000003b0


	//   ....[2]....
        /*0058*/ 	.word	0x00000430


	//----- nvinfo : EIATTR_CBANK_PARAM_SIZE
	.align		4
.L_1543:
        /*005c*/ 	.byte	0x03, 0x19
        /*005e*/ 	.short	0x0014


	//----- nvinfo : EIATTR_PARAM_CBANK
	.align		4
        /*0060*/ 	.byte	0x04, 0x0a
        /*0062*/ 	.short	(.L_1545 - .L_1544)
	.align		4
.L_1544:
        /*0064*/ 	.word	index@(.nv.constant0._Z7reduce4IfLj512EEvPT_S1_j)
        /*0068*/ 	.short	0x0380
        /*006a*/ 	.short	0x0014


	//----- nvinfo : EIATTR_SW_WAR
	.align		4
.L_1545:
        /*006c*/ 	.byte	0x04, 0x36
        /*006e*/ 	.short	(.L_1547 - .L_1546)
.L_1546:
        /*0070*/ 	.word	0x00000008
.L_1547:


//--------------------- .nv.info._Z7reduce3IfEvPT_S1_j --------------------------
	.section	.nv.info._Z7reduce3IfEvPT_S1_j,"",@"SHT_CUDA_INFO"
	.sectionflags	@""
	.align	4


	//----- nvinfo : EIATTR_CUDA_API_VERSION
	.align		4
        /*0000*/ 	.byte	0x04, 0x37
        /*0002*/ 	.short	(.L_1549 - .L_1548)
.L_1548:
        /*0004*/ 	.word	0x00000082


	//----- nvinfo : EIATTR_KPARAM_INFO
	.align		4
.L_1549:
        /*0008*/ 	.byte	0x04, 0x17
        /*000a*/ 	.short	(.L_1551 - .L_1550)
.L_1550:
        /*000c*/ 	.word	0x00000000
        /*0010*/ 	.short	0x0002
        /*0012*/ 	.short	0x0010
        /*0014*/ 	.byte	0x00, 0xf0, 0x11, 0x00


	//----- nvinfo : EIATTR_KPARAM_INFO
	.align		4
.L_1551:
        /*0018*/ 	.byte	0x04, 0x17
        /*001a*/ 	.short	(.L_1553 - .L_1552)
.L_1552:
        /*001c*/ 	.word	0x00000000
        /*0020*/ 	.short	0x0001
        /*0022*/ 	.short	0x0008
        /*0024*/ 	.byte	0x00, 0xf5, 0x21, 0x00


	//----- nvinfo : EIATTR_KPARAM_INFO
	.align		4
.L_1553:
        /*0028*/ 	.byte	0x04, 0x17
        /*002a*/ 	.short	(.L_1555 - .L_1554)
.L_1554:
        /*002c*/ 	.word	0x00000000
        /*0030*/ 	.short	0x0000
        /*0032*/ 	.short	0x0000
        /*0034*/ 	.byte	0x00, 0xf5, 0x21, 0x00


	//----- nvinfo : EIATTR_SPARSE_MMA_MASK
	.align		4
.L_1555:
        /*0038*/ 	.byte	0x03, 0x50
        /*003a*/ 	.short	0x0000


	//----- nvinfo : EIATTR_MAXREG_COUNT
	.align		4
        /*003c*/ 	.byte	0x03, 0x1b
        /*003e*/ 	.short	0x00ff


	//----- nvinfo : EIATTR_NUM_BARRIERS
	.align		4
        /*0040*/ 	.byte	0x02, 0x4c
        /*0042*/ 	.byte	0x01
	.zero		1


	//----- nvinfo : EIATTR_MERCURY_ISA_VERSION
	.align		4
        /*0044*/ 	.byte	0x03, 0x5f
        /*0046*/ 	.short	0x0101


	//----- nvinfo : EIATTR_VRC_CTA_INIT_COUNT
	.align		4
        /*0048*/ 	.byte	0x02, 0x4a
	.zero		1
	.zero		1


	//----- nvinfo : EIATTR_EXIT_INSTR_OFFSETS
	.align		4
        /*004c*/ 	.byte	0x04, 0x1c
        /*004e*/ 	.short	(.L_1557 - .L_1556)


	//   ....[0]....
.L_1556:
        /*0050*/ 	.word	0x00000270


	//   ....[1]....
        /*0054*/ 	.word	0x000002f0


	//----- nvinfo : EIATTR_CBANK_PARAM_SIZE
	.align		4
.L_1557:
        /*0058*/ 	.byte	0x03, 0x19
        /*005a*/ 	.short	0x0014


	//----- nvinfo : EIATTR_PARAM_CBANK
	.align		4
        /*005c*/ 	.byte	0x04, 0x0a
        /*005e*/ 	.short	(.L_1559 - .L_1558)
	.align		4
.L_1558:
        /*0060*/ 	.word	index@(.nv.constant0._Z7reduce3IfEvPT_S1_j)
        /*0064*/ 	.short	0x0380
        /*0066*/ 	.short	0x0014


	//----- nvinfo : EIATTR_SW_WAR
	.align		4
.L_1559:
        /*0068*/ 	.byte	0x04, 0x36
        /*006a*/ 	.short	(.L_1561 - .L_1560)
.L_1560:
        /*006c*/ 	.word	0x00000008
.L_1561:


//--------------------- .nv.info._Z7reduce2IfEvPT_S1_j --------------------------
	.section	.nv.info._Z7reduce2IfEvPT_S1_j,"",@"SHT_CUDA_INFO"
	.sectionflags	@""
	.align	4


	//----- nvinfo : EIATTR_CUDA_API_VERSION
	.align		4
        /*0000*/ 	.byte	0x04, 0x37
        /*0002*/ 	.short	(.L_1563 - .L_1562)
.L_1562:
        /*0004*/ 	.word	0x00000082


	//----- nvinfo : EIATTR_KPARAM_INFO
	.align		4
.L_1563:
        /*0008*/ 	.byte	0x04, 0x17
        /*000a*/ 	.short	(.L_1565 - .L_1564)
.L_1564:
        /*000c*/ 	.word	0x00000000
        /*0010*/ 	.short	0x0002
        /*0012*/ 	.short	0x0010
        /*0014*/ 	.byte	0x00, 0xf0, 0x11, 0x00


	//----- nvinfo : EIATTR_KPARAM_INFO
	.align		4
.L_1565:
        /*0018*/ 	.byte	0x04, 0x17
        /*001a*/ 	.short	(.L_1567 - .L_1566)
.L_1566:
        /*001c*/ 	.word	0x00000000
        /*0020*/ 	.short	0x0001
        /*0022*/ 	.short	0x0008
        /*0024*/ 	.byte	0x00, 0xf5, 0x21, 0x00


	//----- nvinfo : EIATTR_KPARAM_INFO
	.align		4
.L_1567:
        /*0028*/ 	.byte	0x04, 0x17
        /*002a*/ 	.short	(.L_1569 - .L_1568)
.L_1568:
        /*002c*/ 	.word	0x00000000
        /*0030*/ 	.short	0x0000
        /*0032*/ 	.short	0x0000
        /*0034*/ 	.byte	0x00, 0xf5, 0x21, 0x00


	//----- nvinfo : EIATTR_SPARSE_MMA_MASK
	.align		4
.L_1569:
        /*0038*/ 	.byte	0x03, 0x50
        /*003a*/ 	.short	0x0000


	//----- nvinfo : EIATTR_MAXREG_COUNT
	.align		4
        /*003c*/ 	.byte	0x03, 0x1b
        /*003e*/ 	.short	0x00ff


	//----- nvinfo : EIATTR_NUM_BARRIERS
	.align		4
        /*0040*/ 	.byte	0x02, 0x4c
        /*0042*/ 	.byte	0x01
	.zero		1


	//----- nvinfo : EIATTR_MERCURY_ISA_VERSION
	.align		4
        /*0044*/ 	.byte	0x03, 0x5f
        /*0046*/ 	.short	0x0101


	//----- nvinfo : EIATTR_VRC_CTA_INIT_COUNT
	.align		4
        /*0048*/ 	.byte	0x02, 0x4a
	.zero		1
	.zero		1


	//----- nvinfo : EIATTR_EXIT_INSTR_OFFSETS
	.align		4
        /*004c*/ 	.byte	0x04, 0x1c
        /*004e*/ 	.short	(.L_1571 - .L_1570)


	//   ....[0]....
.L_1570:
        /*0050*/ 	.word	0x00000210


	//   ....[1]....
        /*0054*/ 	.word	0x00000290


	//----- nvinfo : EIATTR_CBANK_PARAM_SIZE
	.align		4
.L_1571:
        /*0058*/ 	.byte	0x03, 0x19
        /*005a*/ 	.short	0x0014


	//----- nvinfo : EIATTR_PARAM_CBANK
	.align		4
        /*005c*/ 	.byte	0x04, 0x0a
        /*005e*/ 	.short	(.L_1573 - .L_1572)
	.align		4
.L_1572:
        /*0060*/ 	.word	index@(.nv.constant0._Z7reduce2IfEvPT_S1_j)
        /*0064*/ 	.short	0x0380
        /*0066*/ 	.short	0x0014


	//----- nvinfo : EIATTR_SW_WAR
	.align		4
.L_1573:
        /*0068*/ 	.byte	0x04, 0x36
        /*006a*/ 	.short	(.L_1575 - .L_1574)
.L_1574:
        /*006c*/ 	.word	0x00000008
.L_1575:


//--------------------- .nv.info._Z7reduce1IfEvPT_S1_j --------------------------
	.section	.nv.info._Z7reduce1IfEvPT_S1_j,"",@"SHT_CUDA_INFO"
	.sectionflags	@""
	.align	4


	//----- nvinfo : EIATTR_CUDA_API_VERSION
	.align		4
        /*0000*/ 	.byte	0x04, 0x37
        /*0002*/ 	.short	(.L_1577 - .L_1576)
.L_1576:
        /*0004*/ 	.word	0x00000082


	//----- nvinfo : EIATTR_KPARAM_INFO
	.align		4
.L_1577:
        /*0008*/ 	.byte	0x04, 0x17
        /*000a*/ 	.short	(.L_1579 - .L_1578)
.L_1578:
        /*000c*/ 	.word	0x00000000
        /*0010*/ 	.short	0x0002
        /*0012*/ 	.short	0x0010
        /*0014*/ 	.byte	0x00, 0xf0, 0x11, 0x00


	//----- nvinfo : EIATTR_KPARAM_INFO
	.align		4
.L_1579:
        /*0018*/ 	.byte	0x04, 0x17
        /*001a*/ 	.short	(.L_1581 - .L_1580)
.L_1580:
        /*001c*/ 	.word	0x00000000
        /*0020*/ 	.short	0x0001
        /*0022*/ 	.short	0x0008
        /*0024*/ 	.byte	0x00, 0xf5, 0x21, 0x00


	//----- nvinfo : EIATTR_KPARAM_INFO
	.align		4
.L_1581:
        /*0028*/ 	.byte	0x04, 0x17
        /*002a*/ 	.short	(.L_1583 - .L_1582)
.L_1582:
        /*002c*/ 	.word	0x00000000
        /*0030*/ 	.short	0x0000
        /*0032*/ 	.short	0x0000
        /*0034*/ 	.byte	0x00, 0xf5, 0x21, 0x00


	//----- nvinfo : EIATTR_SPARSE_MMA_MASK
	.align		4
.L_1583:
        /*0038*/ 	.byte	0x03, 0x50
        /*003a*/ 	.short	0x0000


	//----- nvinfo : EIATTR_MAXREG_COUNT
	.align		4
        /*003c*/ 	.byte	0x03, 0x1b
        /*003e*/ 	.short	0x00ff


	//----- nvinfo : EIATTR_NUM_BARRIERS
	.align		4
        /*0040*/ 	.byte	0x02, 0x4c
        /*0042*/ 	.byte	0x01
	.zero		1


	//----- nvinfo : EIATTR_MERCURY_ISA_VERSION
	.align		4
        /*0044*/ 	.byte	0x03, 0x5f
        /*0046*/ 	.short	0x0101


	//----- nvinfo : EIATTR_VRC_CTA_INIT_COUNT
	.align		4
        /*0048*/ 	.byte	0x02, 0x4a
	.zero		1
	.zero		1


	//----- nvinfo : EIATTR_EXIT_INSTR_OFFSETS
	.align		4
        /*004c*/ 	.byte	0x04, 0x1c
        /*004e*/ 	.short	(.L_1585 - .L_1584)


	//   ....[0]....
.L_1584:
        /*0050*/ 	.word	0x00000240


	//   ....[1]....
        /*0054*/ 	.word	0x000002c0


	//----- nvinfo : EIATTR_CBANK_PARAM_SIZE
	.align		4
.L_1585:
        /*0058*/ 	.byte	0x03, 0x19
        /*005a*/ 	.short	0x0014


	//----- nvinfo : EIATTR_PARAM_CBANK
	.align		4
        /*005c*/ 	.byte	0x04, 0x0a
        /*005e*/ 	.short	(.L_1587 - .L_1586)
	.align		4
.L_1586:
        /*0060*/ 	.word	index@(.nv.constant0._Z7reduce1IfEvPT_S1_j)
        /*0064*/ 	.short	0x0380
        /*0066*/ 	.short	0x0014


	//----- nvinfo : EIATTR_SW_WAR
	.align		4
.L_1587:
        /*0068*/ 	.byte	0x04, 0x36
        /*006a*/ 	.short	(.L_1589 - .L_1588)
.L_1588:
        /*006c*/ 	.word	0x00000008
.L_1589:


//--------------------- .nv.info._Z7reduce0IfEvPT_S1_j --------------------------
	.section	.nv.info._Z7reduce0IfEvPT_S1_j,"",@"SHT_CUDA_INFO"
	.sectionflags	@""
	.align	4


	//----- nvinfo : EIATTR_CUDA_API_VERSION
	.align		4
        /*0000*/ 	.byte	0x04, 0x37
        /*0002*/ 	.short	(.L_1591 - .L_1590)
.L_1590:
        /*0004*/ 	.word	0x00000082


	//----- nvinfo : EIATTR_KPARAM_INFO
	.align		4
.L_1591:
        /*0008*/ 	.byte	0x04, 0x17
        /*000a*/ 	.short	(.L_1593 - .L_1592)
.L_1592:
        /*000c*/ 	.word	0x00000000
        /*0010*/ 	.short	0x0002
        /*0012*/ 	.short	0x0010
        /*0014*/ 	.byte	0x00, 0xf0, 0x11, 0x00


	//----- nvinfo : EIATTR_KPARAM_INFO
	.align		4
.L_1593:
        /*0018*/ 	.byte	0x04, 0x17
        /*001a*/ 	.short	(.L_1595 - .L_1594)
.L_1594:
        /*001c*/ 	.word	0x00000000
        /*0020*/ 	.short	0x0001
        /*0022*/ 	.short	0x0008
        /*0024*/ 	.byte	0x00, 0xf5, 0x21, 0x00


	//----- nvinfo : EIATTR_KPARAM_INFO
	.align		4
.L_1595:
        /*0028*/ 	.byte	0x04, 0x17
        /*002a*/ 	.short	(.L_1597 - .L_1596)
.L_1596:
        /*002c*/ 	.word	0x00000000
        /*0030*/ 	.short	0x0000
        /*0032*/ 	.short	0x0000
        /*0034*/ 	.byte	0x00, 0xf5, 0x21, 0x00


	//----- nvinfo : EIATTR_SPARSE_MMA_MASK
	.align		4
.L_1597:
        /*0038*/ 	.byte	0x03, 0x50
        /*003a*/ 	.short	0x0000


	//----- nvinfo : EIATTR_MAXREG_COUNT
	.align		4
        /*003c*/ 	.byte	0x03, 0x1b
        /*003e*/ 	.short	0x00ff


	//----- nvinfo : EIATTR_NUM_BARRIERS
	.align		4
        /*0040*/ 	.byte	0x02, 0x4c
        /*0042*/ 	.byte	0x01
	.zero		1


	//----- nvinfo : EIATTR_MERCURY_ISA_VERSION
	.align		4
        /*0044*/ 	.byte	0x03, 0x5f
        /*0046*/ 	.short	0x0101


	//----- nvinfo : EIATTR_VRC_CTA_INIT_COUNT
	.align		4
        /*0048*/ 	.byte	0x02, 0x4a
	.zero		1
	.zero		1


	//----- nvinfo : EIATTR_EXIT_INSTR_OFFSETS
	.align		4
        /*004c*/ 	.byte	0x04, 0x1c
        /*004e*/ 	.short	(.L_1599 - .L_1598)


	//   ....[0]....
.L_1598:
        /*0050*/ 	.word	0x00000220


	//   ....[1]....
        /*0054*/ 	.word	0x000002a0


	//----- nvinfo : EIATTR_CBANK_PARAM_SIZE
	.align		4
.L_1599:
        /*0058*/ 	.byte	0x03, 0x19
        /*005a*/ 	.short	0x0014


	//----- nvinfo : EIATTR_PARAM_CBANK
	.align		4
        /*005c*/ 	.byte	0x04, 0x0a
        /*005e*/ 	.short	(.L_1601 - .L_1600)
	.align		4
.L_1600:
        /*0060*/ 	.word	index@(.nv.constant0._Z7reduce0IfEvPT_S1_j)
        /*0064*/ 	.short	0x0380
        /*0066*/ 	.short	0x0014


	//----- nvinfo : EIATTR_SW_WAR
	.align		4
.L_1601:
        /*0068*/ 	.byte	0x04, 0x36
        /*006a*/ 	.short	(.L_1603 - .L_1602)
.L_1602:
        /*006c*/ 	.word	0x00000008
.L_1603:


//--------------------- .nv.info._Z7reduce6IiLj1ELb1EEvPT_S1_j --------------------------
	.section	.nv.info._Z7reduce6IiLj1ELb1EEvPT_S1_j,"",@"SHT_CUDA_INFO"
	.sectionflags	@""
	.align	4


	//----- nvinfo : EIATTR_CUDA_API_VERSION
	.align		4
        /*0000*/ 	.byte	0x04, 0x37
        /*0002*/ 	.short	(.L_1605 - .L_1604)
.L_1604:
        /*0004*/ 	.word	0x00000082


	//----- nvinfo : EIATTR_KPARAM_INFO
	.align		4
.L_1605:
        /*0008*/ 	.byte	0x04, 0x17
        /*000a*/ 	.short	(.L_1607 - .L_1606)
.L_1606:
        /*000c*/ 	.word	0x00000000
        /*0010*/ 	.short	0x0002
        /*0012*/ 	.short	0x0010
        /*0014*/ 	.byte	0x00, 0xf0, 0x11, 0x00


	//----- nvinfo : EIATTR_KPARAM_INFO
	.align		4
.L_1607:
        /*0018*/ 	.byte	0x04, 0x17
        /*001a*/ 	.short	(.L_1609 - .L_1608)
.L_1608:
        /*001c*/ 	.word	0x00000000
        /*0020*/ 	.short	0x0001
        /*0022*/ 	.short	0x0008
        /*0024*/ 	.byte	0x00, 0xf5, 0x21, 0x00


	//----- nvinfo : EIATTR_KPARAM_INFO
	.align		4
.L_1609:
        /*0028*/ 	.byte	0x04, 0x17
        /*002a*/ 	.short	(.L_1611 - .L_1610)
.L_1610:
        /*002c*/ 	.word	0x00000000
        /*0030*/ 	.short	0x0000
        /*0032*/ 	.short	0x0000
        /*0034*/ 	.byte	0x00, 0xf5, 0x21, 0x00


	//----- nvinfo : EIATTR_SPARSE_MMA_MASK
	.align		4
.L_1611:
        /*0038*/ 	.byte	0x03, 0x50
        /*003a*/ 	.short	0x0000


	//----- nvinfo : EIATTR_MAXREG_COUNT
	.align		4
        /*003c*/ 	.byte	0x03, 0x1b
        /*003e*/ 	.short	0x00ff


	//----- nvinfo : EIATTR_NUM_BARRIERS
	.align		4
        /*0040*/ 	.byte	0x02, 0x4c
        /*0042*/ 	.byte	0x01
	.zero		1


	//----- nvinfo : EIATTR_MERCURY_ISA_VERSION
	.align		4
        /*0044*/ 	.byte	0x03, 0x5f
        /*0046*/ 	.short	0x0101


	//----- nvinfo : EIATTR_VRC_CTA_INIT_COUNT
	.align		4
        /*0048*/ 	.byte	0x02, 0x4a
	.zero		1
	.zero		1


	//----- nvinfo : EIATTR_EXIT_INSTR_OFFSETS
	.align		4
        /*004c*/ 	.byte	0x04, 0x1c
        /*004e*/ 	.short	(.L_1613 - .L_1612)


	//   ....[0]....
.L_1612:
        /*0050*/ 	.word	0x000001c0


	//   ....[1]....
        /*0054*/ 	.word	0x00000210


	//----- nvinfo : EIATTR_CRS_STACK_SIZE
	.align		4
.L_1613:
        /*0058*/ 	.byte	0x04, 0x1e
        /*005a*/ 	.short	(.L_1615 - .L_1614)
.L_1614:
        /*005c*/ 	.word	0x00000000


	//----- nvinfo : EIATTR_CBANK_PARAM_SIZE
	.align		4
.L_1615:
        /*0060*/ 	.byte	0x03, 0x19
        /*0062*/ 	.short	0x0014


	//----- nvinfo : EIATTR_PARAM_CBANK
	.align		4
        /*0064*/ 	.byte	0x04, 0x0a
        /*0066*/ 	.short	(.L_1617 - .L_1616)
	.align		4
.L_1616:
        /*0068*/ 	.word	index@(.nv.constant0._Z7reduce6IiLj1ELb1EEvPT_S1_j)
        /*006c*/ 	.short	0x0380
        /*006e*/ 	.short	0x0014


	//----- nvinfo : EIATTR_SW_WAR
	.align		4
.L_1617:
        /*0070*/ 	.byte	0x04, 0x36
        /*0072*/ 	.short	(.L_1619 - .L_1618)
.L_1618:
        /*0074*/ 	.word	0x00000008
.L_1619:


//--------------------- .nv.info._Z7reduce6IiLj2ELb1EEvPT_S1_j --------------------------
	.section	.nv.info._Z7reduce6IiLj2ELb1EEvPT_S1_j,"",@"SHT_CUDA_INFO"
	.sectionflags	@""
	.align	4


	//----- nvinfo : EIATTR_CUDA_API_VERSION
	.align		4
        /*0000*/ 	.byte	0x04, 0x37
        /*0002*/ 	.short	(.L_1621 - .L_1620)
.L_1620:
        /*0004*/ 	.word	0x00000082


	//----- nvinfo : EIATTR_KPARAM_INFO
	.align		4
.L_1621:
        /*0008*/ 	.byte	0x04, 0x17
        /*000a*/ 	.short	(.L_1623 - .L_1622)
.L_1622:
        /*000c*/ 	.word	0x00000000
        /*0010*/ 	.short	0x0002
        /*0012*/ 	.short	0x0010
        /*0014*/ 	.byte	0x00, 0xf0, 0x11, 0x00


	//----- nvinfo : EIATTR_KPARAM_INFO
	.align		4
.L_1623:
        /*0018*/ 	.byte	0x04, 0x17
        /*001a*/ 	.short	(.L_1625 - .L_1624)
.L_1624:
        /*001c*/ 	.word	0x00000000
        /*0020*/ 	.short	0x0001
        /*0022*/ 	.short	0x0008
        /*0024*/ 	.byte	0x00, 0xf5, 0x21, 0x00


	//----- nvinfo : EIATTR_KPARAM_INFO
	.align		4
.L_1625:
        /*0028*/ 	.byte	0x04, 0x17
        /*002a*/ 	.short	(.L_1627 - .L_1626)
.L_1626:
        /*002c*/ 	.word	0x00000000
        /*0030*/ 	.short	0x0000
        /*0032*/ 	.short	0x0000
        /*0034*/ 	.byte	0x00, 0xf5, 0x21, 0x00


	//----- nvinfo : EIATTR_SPARSE_MMA_MASK
	.align		4
.L_1627:
        /*0038*/ 	.byte	0x03, 0x50
        /*003a*/ 	.short	0x0000


	//----- nvinfo : EIATTR_MAXREG_COUNT
	.align		4
        /*003c*/ 	.byte	0x03, 0x1b
        /*003e*/ 	.short	0x00ff


	//----- nvinfo : EIATTR_NUM_BARRIERS
	.align		4
        /*0040*/ 	.byte	0x02, 0x4c
        /*0042*/ 	.byte	0x01
	.zero		1


	//----- nvinfo : EIATTR_MERCURY_ISA_VERSION
	.align		4
        /*0044*/ 	.byte	0x03, 0x5f
        /*0046*/ 	.short	0x0101


	//----- nvinfo : EIATTR_VRC_CTA_INIT_COUNT
	.align		4
        /*0048*/ 	.byte	0x02, 0x4a
	.zero		1
	.zero		1


	//----- nvinfo : EIATTR_EXIT_INSTR_OFFSETS
	.align		4
        /*004c*/ 	.byte	0x04, 0x1c
        /*004e*/ 	.short	(.L_1629 - .L_1628)


	//   ....[0]....
.L_1628:
        /*0050*/ 	.word	0x000001e0


	//   ....[1]....
        /*0054*/ 	.word	0x00000230


	//   ....[2]....
        /*0058*/ 	.word	0x00000280


	//----- nvinfo : EIATTR_CRS_STACK_SIZE
	.align		4
.L_1629:
        /*005c*/ 	.byte	0x04, 0x1e
        /*005e*/ 	.short	(.L_1631 - .L_1630)
.L_1630:
        /*0060*/ 	.word	0x00000000


	//----- nvinfo : EIATTR_CBANK_PARAM_SIZE
	.align		4
.L_1631:
        /*0064*/ 	.byte	0x03, 0x19
        /*0066*/ 	.short	0x0014


	//----- nvinfo : EIATTR_PARAM_CBANK
	.align		4
        /*0068*/ 	.byte	0x04, 0x0a
        /*006a*/ 	.short	(.L_1633 - .L_1632)
	.align		4
.L_1632:
        /*006c*/ 	.word	index@(.nv.constant0._Z7reduce6IiLj2ELb1EEvPT_S1_j)
        /*0070*/ 	.short	0x0380
        /*0072*/ 	.short	0x0014


	//----- nvinfo : EIATTR_SW_WAR
	.align		4
.L_1633:
        /*0074*/ 	.byte	0x04, 0x36
        /*0076*/ 	.short	(.L_1635 - .L_1634)
.L_1634:
        /*0078*/ 	.word	0x00000008
.L_1635:


//--------------------- .nv.info._Z7reduce6IiLj4ELb1EEvPT_S1_j --------------------------
	.section	.nv.info._Z7reduce6IiLj4ELb1EEvPT_S1_j,"",@"SHT_CUDA_INFO"
	.sectionflags	@""
	.align	4


	//----- nvinfo : EIATTR_CUDA_API_VERSION
	.align		4
        /*0000*/ 	.byte	0x04, 0x37
        /*0002*/ 	.short	(.L_1637 - .L_1636)
.L_1636:
        /*0004*/ 	.word	0x00000082


	//----- nvinfo : EIATTR_KPARAM_INFO
	.align		4
.L_1637:
        /*0008*/ 	.byte	0x04, 0x17
        /*000a*/ 	.short	(.L_1639 - .L_1638)
.L_1638:
        /*000c*/ 	.word	0x00000000
        /*0010*/ 	.short	0x0002
        /*0012*/ 	.short	0x0010
        /*0014*/ 	.byte	0x00, 0xf0, 0x11, 0x00


	//----- nvinfo : EIATTR_KPARAM_INFO
	.align		4
.L_1639:
        /*0018*/ 	.byte	0x04, 0x17
        /*001a*/ 	.short	(.L_1641 - .L_1640)
.L_1640:
        /*001c*/ 	.word	0x00000000
        /*0020*/ 	.short	0x0001
        /*0022*/ 	.short	0x0008
        /*0024*/ 	.byte	0x00, 0xf5, 0x21, 0x00


	//----- nvinfo : EIATTR_KPARAM_INFO
	.align		4
.L_1641:
        /*0028*/ 	.byte	0x04, 0x17
        /*002a*/ 	.short	(.L_1643 - .L_1642)
.L_1642:
        /*002c*/ 	.word	0x00000000
        /*0030*/ 	.short	0x0000
        /*0032*/ 	.short	0x0000
        /*0034*/ 	.byte	0x00, 0xf5, 0x21, 0x00


	//----- nvinfo : EIATTR_SPARSE_MMA_MASK
	.align		4
.L_1643:
        /*0038*/ 	.byte	0x03, 0x50
        /*003a*/ 	.short	0x0000


	//----- nvinfo : EIATTR_MAXREG_COUNT
	.align		4
        /*003c*/ 	.byte	0x03, 0x1b
        /*003e*/ 	.short	0x00ff


	//----- nvinfo : EIATTR_NUM_BARRIERS
	.align		4
        /*0040*/ 	.byte	0x02, 0x4c
        /*0042*/ 	.byte	0x01
	.zero		1


	//----- nvinfo : EIATTR_MERCURY_ISA_VERSION
	.align		4
        /*0044*/ 	.byte	0x03, 0x5f
        /*0046*/ 	.short	0x0101


	//----- nvinfo : EIATTR_VRC_CTA_INIT_COUNT
	.align		4
        /*0048*/ 	.byte	0x02, 0x4a
	.zero		1
	.zero		1


	//----- nvinfo : EIATTR_EXIT_INSTR_OFFSETS
	.align		4
        /*004c*/ 	.byte	0x04, 0x1c
        /*004e*/ 	.short	(.L_1645 - .L_1644)


	//   ....[0]....
.L_1644:
        /*0050*/ 	.word	0x000001e0


	//   ....[1]....
        /*0054*/ 	.word	0x00000260


	//   ....[2]....
        /*0058*/ 	.word	0x000002b0


	//----- nvinfo : EIATTR_CRS_STACK_SIZE
	.align		4
.L_1645:
        /*005c*/ 	.byte	0x04, 0x1e
        /*005e*/ 	.short	(.L_1647 - .L_1646)
.L_1646:
        /*0060*/ 	.word	0x00000000


	//----- nvinfo : EIATTR_CBANK_PARAM_SIZE
	.align		4
.L_1647:
        /*0064*/ 	.byte	0x03, 0x19
        /*0066*/ 	.short	0x0014


	//----- nvinfo : EIATTR_PARAM_CBANK
	.align		4
        /*0068*/ 	.byte	0x04, 0x0a
        /*006a*/ 	.short	(.L_1649 - .L_1648)
	.align		4
.L_1648:
        /*006c*/ 	.word	index@(.nv.constant0._Z7reduce6IiLj4ELb1EEvPT_S1_j)
        /*0070*/ 	.short	0x0380
        /*0072*/ 	.short	0x0014


	//----- nvinfo : EIATTR_SW_WAR
	.align		4
.L_1649:
        /*0074*/ 	.byte	0x04, 0x36
        /*0076*/ 	.short	(.L_1651 - .L_1650)
.L_1650:
        /*0078*/ 	.word	0x00000008
.L_1651:


//--------------------- .nv.info._Z7reduce6IiLj8ELb1EEvPT_S1_j --------------------------
	.section	.nv.info._Z7reduce6IiLj8ELb1EEvPT_S1_j,"",@"SHT_CUDA_INFO"
	.sectionflags	@""
	.align	4


	//----- nvinfo : EIATTR_CUDA_API_VERSION
	.align		4
        /*0000*/ 	.byte	0x04, 0x37
        /*0002*/ 	.short	(.L_1653 - .L_1652)
.L_1652:
        /*0004*/ 	.word	0x00000082


	//----- nvinfo : EIATTR_KPARAM_INFO
	.align		4
.L_1653:
        /*0008*/ 	.byte	0x04, 0x17
        /*000a*/ 	.short	(.L_1655 - .L_1654)
.L_1654:
        /*000c*/ 	.word	0x00000000
        /*0010*/ 	.short	0x0002
        /*0012*/ 	.short	0x0010
        /*0014*/ 	.byte	0x00, 0xf0, 0x11, 0x00


	//----- nvinfo : EIATTR_KPARAM_INFO
	.align		4
.L_1655:
        /*0018*/ 	.byte	0x04, 0x17
        /*001a*/ 	.short	(.L_1657 - .L_1656)
.L_1656:
        /*001c*/ 	.word	0x00000000
        /*0020*/ 	.short	0x0001
        /*0022*/ 	.short	0x0008
        /*0024*/ 	.byte	0x00, 0xf5, 0x21, 0x00


	//----- nvinfo : EIATTR_KPARAM_INFO
	.align		4
.L_1657:
        /*0028*/ 	.byte	0x04, 0x17
        /*002a*/ 	.short	(.L_1659 - .L_1658)
.L_1658:
        /*002c*/ 	.word	0x00000000
        /*0030*/ 	.short	0x0000
        /*0032*/ 	.short	0x0000
        /*0034*/ 	.byte	0x00, 0xf5, 0x21, 0x00


	//----- nvinfo : EIATTR_SPARSE_MMA_MASK
	.align		4
.L_1659:
        /*0038*/ 	.byte	0x03, 0x50
        /*003a*/ 	.short	0x0000


	//----- nvinfo : EIATTR_MAXREG_COUNT
	.align		4
        /*003c*/ 	.byte	0x03, 0x1b
        /*003e*/ 	.short	0x00ff


	//----- nvinfo : EIATTR_NUM_BARRIERS
	.align		4
        /*0040*/ 	.byte	0x02, 0x4c
        /*0042*/ 	.byte	0x01
	.zero		1


	//----- nvinfo : EIATTR_MERCURY_ISA_VERSION
	.align		4
        /*0044*/ 	.byte	0x03, 0x5f
        /*0046*/ 	.short	0x0101


	//----- nvinfo : EIATTR_VRC_CTA_INIT_COUNT
	.align		4
        /*0048*/ 	.byte	0x02, 0x4a
	.zero		1
	.zero		1


	//----- nvinfo : EIATTR_EXIT_INSTR_OFFSETS
	.align		4
        /*004c*/ 	.byte	0x04, 0x1c
        /*004e*/ 	.short	(.L_1661 - .L_1660)


	//   ....[0]....
.L_1660:
        /*0050*/ 	.word	0x000001e0


	//   ....[1]....
        /*0054*/ 	.word	0x00000290


	//   ....[2]....
        /*0058*/ 	.word	0x000002e0


	//----- nvinfo : EIATTR_CRS_STACK_SIZE
	.align		4
.L_1661:
        /*005c*/ 	.byte	0x04, 0x1e
        /*005e*/ 	.short	(.L_1663 - .L_1662)
.L_1662:
        /*0060*/ 	.word	0x00000000


	//----- nvinfo : EIATTR_CBANK_PARAM_SIZE
	.align		4
.L_1663:
        /*0064*/ 	.byte	0x03, 0x19
        /*0066*/ 	.short	0x0014


	//----- nvinfo : EIATTR_PARAM_CBANK
	.align		4
        /*0068*/ 	.byte	0x04, 0x0a
        /*006a*/ 	.short	(.L_1665 - .L_1664)
	.align		4
.L_1664:
        /*006c*/ 	.word	index@(.nv.constant0._Z7reduce6IiLj8ELb1EEvPT_S1_j)
        /*0070*/ 	.short	0x0380
        /*0072*/ 	.short	0x0014


	//----- nvinfo : EIATTR_SW_WAR
	.align		4
.L_1665:
        /*0074*/ 	.byte	0x04, 0x36
        /*0076*/ 	.short	(.L_1667 - .L_1666)
.L_1666:
        /*0078*/ 	.word	0x00000008
.L_1667:


//--------------------- .nv.info._Z7reduce6IiLj16ELb1EEvPT_S1_j --------------------------
	.section	.nv.info._Z7reduce6IiLj16ELb1EEvPT_S1_j,"",@"SHT_CUDA_INFO"
	.sectionflags	@""
	.align	4


	//----- nvinfo : EIATTR_CUDA_API_VERSION
	.align		4
        /*0000*/ 	.byte	0x04, 0x37
        /*0002*/ 	.short	(.L_1669 - .L_1668)
.L_1668:
        /*0004*/ 	.word	0x00000082


	//----- nvinfo : EIATTR_KPARAM_INFO
	.align		4
.L_1669:
        /*0008*/ 	.byte	0x04, 0x17
        /*000a*/ 	.short	(.L_1671 - .L_1670)
.L_1670:
        /*000c*/ 	.word	0x00000000
        /*0010*/ 	.short	0x0002
        /*0012*/ 	.short	0x0010
        /*0014*/ 	.byte	0x00, 0xf0, 0x11, 0x00


	//----- nvinfo : EIATTR_KPARAM_INFO
	.align		4
.L_1671:
        /*0018*/ 	.byte	0x04, 0x17
        /*001a*/ 	.short	(.L_1673 - .L_1672)
.L_1672:
        /*001c*/ 	.word	0x00000000
        /*0020*/ 	.short	0x0001
        /*0022*/ 	.short	0x0008
        /*0024*/ 	.byte	0x00, 0xf5, 0x21, 0x00


	//----- nvinfo : EIATTR_KPARAM_INFO
	.align		4
.L_1673:
        /*0028*/ 	.byte	0x04, 0x17
        /*002a*/ 	.short	(.L_1675 - .L_1674)
.L_1674:
        /*002c*/ 	.word	0x00000000
        /*0030*/ 	.short	0x0000
        /*0032*/ 	.short	0x0000
        /*0034*/ 	.byte	0x00, 0xf5, 0x21, 0x00


	//----- nvinfo : EIATTR_SPARSE_MMA_MASK
	.align		4
.L_1675:
        /*0038*/ 	.byte	0x03, 0x50
        /*003a*/ 	.short	0x0000


	//----- nvinfo : EIATTR_MAXREG_COUNT
	.align		4
        /*003c*/ 	.byte	0x03, 0x1b
        /*003e*/ 	.short	0x00ff


	//----- nvinfo : EIATTR_NUM_BARRIERS
	.align		4
        /*0040*/ 	.byte	0x02, 0x4c
        /*0042*/ 	.byte	0x01
	.zero		1


	//----- nvinfo : EIATTR_MERCURY_ISA_VERSION
	.align		4
        /*0044*/ 	.byte	0x03, 0x5f
        /*0046*/ 	.short	0x0101


	//----- nvinfo : EIATTR_VRC_CTA_INIT_COUNT
	.align		4
        /*0048*/ 	.byte	0x02, 0x4a
	.zero		1
	.zero		1


	//----- nvinfo : EIATTR_EXIT_INSTR_OFFSETS
	.align		4
        /*004c*/ 	.byte	0x04, 0x1c
        /*004e*/ 	.short	(.L_1677 - .L_1676)


	//   ....[0]....
.L_1676:
        /*0050*/ 	.word	0x000001e0


	//   ....[1]....
        /*0054*/ 	.word	0x000002c0


	//   ....[2]....
        /*0058*/ 	.word	0x00000310


	//----- nvinfo : EIATTR_CRS_STACK_SIZE
	.align		4
.L_1677:
        /*005c*/ 	.byte	0x04, 0x1e
        /*005e*/ 	.short	(.L_1679 - .L_1678)
.L_1678:
        /*0060*/ 	.word	0x00000000


	//----- nvinfo : EIATTR_CBANK_PARAM_SIZE
	.align		4
.L_1679:
        /*0064*/ 	.byte	0x03, 0x19
        /*0066*/ 	.short	0x0014


	//----- nvinfo : EIATTR_PARAM_CBANK
	.align		4
        /*0068*/ 	.byte	0x04, 0x0a
        /*006a*/ 	.short	(.L_1681 - .L_1680)
	.align		4
.L_1680:
        /*006c*/ 	.word	index@(.nv.constant0._Z7reduce6IiLj16ELb1EEvPT_S1_j)
        /*0070*/ 	.short	0x0380
        /*0072*/ 	.short	0x0014


	//----- nvinfo : EIATTR_SW_WAR
	.align		4
.L_1681:
        /*0074*/ 	.byte	0x04, 0x36
        /*0076*/ 	.short	(.L_1683 - .L_1682)
.L_1682:
        /*0078*/ 	.word	0x00000008
.L_1683:


//--------------------- .nv.info._Z7reduce6IiLj32ELb1EEvPT_S1_j --------------------------
	.section	.nv.info._Z7reduce6IiLj32ELb1EEvPT_S1_j,"",@"SHT_CUDA_INFO"
	.sectionflags	@""
	.align	4


	//----- nvinfo : EIATTR_CUDA_API_VERSION
	.align		4
        /*0000*/ 	.byte	0x04, 0x37
        /*0002*/ 	.short	(.L_1685 - .L_1684)
.L_1684:
        /*0004*/ 	.word	0x00000082


	//----- nvinfo : EIATTR_KPARAM_INFO
	.align		4
.L_1685:
        /*0008*/ 	.byte	0x04, 0x17
        /*000a*/ 	.short	(.L_1687 - .L_1686)
.L_1686:
        /*000c*/ 	.word	0x00000000
        /*0010*/ 	.short	0x0002
        /*0012*/ 	.short	0x0010
        /*0014*/ 	.byte	0x00, 0xf0, 0x11, 0x00


	//----- nvinfo : EIATTR_KPARAM_INFO
	.align		4
.L_1687:
        /*0018*/ 	.byte	0x04, 0x17
        /*001a*/ 	.short	(.L_1689 - .L_1688)
.L_1688:
        /*001c*/ 	.word	0x00000000
        /*0020*/ 	.short	0x0001
        /*0022*/ 	.short	0x0008
        /*0024*/ 	.byte	0x00, 0xf5, 0x21, 0x00


	//----- nvinfo : EIATTR_KPARAM_INFO
	.align		4
.L_1689:
        /*0028*/ 	.byte	0x04, 0x17
        /*002a*/ 	.short	(.L_1691 - .L_1690)
.L_1690:
        /*002c*/ 	.word	0x00000000
        /*0030*/ 	.short	0x0000
        /*0032*/ 	.short	0x0000
        /*0034*/ 	.byte	0x00, 0xf5, 0x21, 0x00


	//----- nvinfo : EIATTR_SPARSE_MMA_MASK
	.align		4
.L_1691:
        /*0038*/ 	.byte	0x03, 0x50
        /*003a*/ 	.short	0x0000


	//----- nvinfo : EIATTR_MAXREG_COUNT
	.align		4
        /*003c*/ 	.byte	0x03, 0x1b
        /*003e*/ 	.short	0x00ff


	//----- nvinfo : EIATTR_NUM_BARRIERS
	.align		4
        /*0040*/ 	.byte	0x02, 0x4c
        /*0042*/ 	.byte	0x01
	.zero		1


	//----- nvinfo : EIATTR_MERCURY_ISA_VERSION
	.align		4
        /*0044*/ 	.byte	0x03, 0x5f
        /*0046*/ 	.short	0x0101


	//----- nvinfo : EIATTR_VRC_CTA_INIT_COUNT
	.align		4
        /*0048*/ 	.byte	0x02, 0x4a
	.zero		1
	.zero		1


	//----- nvinfo : EIATTR_EXIT_INSTR_OFFSETS
	.align		4
        /*004c*/ 	.byte	0x04, 0x1c
        /*004e*/ 	.short	(.L_1693 - .L_1692)


	//   ....[0]....
.L_1692:
        /*0050*/ 	.word	0x000001e0


	//   ....[1]....
        /*0054*/ 	.word	0x000002f0


	//   ....[2]....
        /*0058*/ 	.word	0x00000340


	//----- nvinfo : EIATTR_CRS_STACK_SIZE
	.align		4
.L_1693:
        /*005c*/ 	.byte	0x04, 0x1e
        /*005e*/ 	.short	(.L_1695 - .L_1694)
.L_1694:
        /*0060*/ 	.word	0x00000000


	//----- nvinfo : EIATTR_CBANK_PARAM_SIZE
	.align		4
.L_1695:
        /*0064*/ 	.byte	0x03, 0x19
        /*0066*/ 	.short	0x0014


	//----- nvinfo : EIATTR_PARAM_CBANK
	.align		4
        /*0068*/ 	.byte	0x04, 0x0a
        /*006a*/ 	.short	(.L_1697 - .L_1696)
	.align		4
.L_1696:
        /*006c*/ 	.word	index@(.nv.constant0._Z7reduce6IiLj32ELb1EEvPT_S1_j)
        /*0070*/ 	.short	0x0380
        /*0072*/ 	.short	0x0014


	//----- nvinfo : EIATTR_SW_WAR
	.align		4
.L_1697:
        /*0074*/ 	.byte	0x04, 0x36
        /*0076*/ 	.short	(.L_1699 - .L_1698)
.L_1698:
        /*0078*/ 	.word	0x00000008
.L_1699:


//--------------------- .nv.info._Z7reduce6IiLj64ELb1EEvPT_S1_j --------------------------
	.section	.nv.info._Z7reduce6IiLj64ELb1EEvPT_S1_j,"",@"SHT_CUDA_INFO"
	.sectionflags	@""
	.align	4


	//----- nvinfo : EIATTR_CUDA_API_VERSION
	.align		4
        /*0000*/ 	.byte	0x04, 0x37
        /*0002*/ 	.short	(.L_1701 - .L_1700)
.L_1700:
        /*0004*/ 	.word	0x00000082


	//----- nvinfo : EIATTR_KPARAM_INFO
	.align		4
.L_1701:
        /*0008*/ 	.byte	0x04, 0x17
        /*000a*/ 	.short	(.L_1703 - .L_1702)
.L_1702:
        /*000c*/ 	.word	0x00000000
        /*0010*/ 	.short	0x0002
        /*0012*/ 	.short	0x0010
        /*0014*/ 	.byte	0x00, 0xf0, 0x11, 0x00


	//----- nvinfo : EIATTR_KPARAM_INFO
	.align		4
.L_1703:
        /*0018*/ 	.byte	0x04, 0x17
        /*001a*/ 	.short	(.L_1705 - .L_1704)
.L_1704:
        /*001c*/ 	.word	0x00000000
        /*0020*/ 	.short	0x0001
        /*0022*/ 	.short	0x0008
        /*0024*/ 	.byte	0x00, 0xf5, 0x21, 0x00


	//----- nvinfo : EIATTR_KPARAM_INFO
	.align		4
.L_1705:
        /*0028*/ 	.byte	0x04, 0x17
        /*002a*/ 	.short	(.L_1707 - .L_1706)
.L_1706:
        /*002c*/ 	.word	0x00000000
        /*0030*/ 	.short	0x0000
        /*0032*/ 	.short	0x0000
        /*0034*/ 	.byte	0x00, 0xf5, 0x21, 0x00


	//----- nvinfo : EIATTR_SPARSE_MMA_MASK
	.align		4
.L_1707:
        /*0038*/ 	.byte	0x03, 0x50
        /*003a*/ 	.short	0x0000


	//----- nvinfo : EIATTR_MAXREG_COUNT
	.align		4
        /*003c*/ 	.byte	0x03, 0x1b
        /*003e*/ 	.short	0x00ff


	//----- nvinfo : EIATTR_NUM_BARRIERS
	.align		4
        /*0040*/ 	.byte	0x02, 0x4c
        /*0042*/ 	.byte	0x01
	.zero		1


	//----- nvinfo : EIATTR_MERCURY_ISA_VERSION
	.align		4
        /*0044*/ 	.byte	0x03, 0x5f
        /*0046*/ 	.short	0x0101


	//----- nvinfo : EIATTR_VRC_CTA_INIT_COUNT
	.align		4
        /*0048*/ 	.byte	0x02, 0x4a
	.zero		1
	.zero		1


	//----- nvinfo : EIATTR_EXIT_INSTR_OFFSETS
	.align		4
        /*004c*/ 	.byte	0x04, 0x1c
        /*004e*/ 	.short	(.L_1709 - .L_1708)


	//   ....[0]....
.L_1708:
        /*0050*/ 	.word	0x000001f0


	//   ....[1]....
        /*0054*/ 	.word	0x00000330


	//   ....[2]....
        /*0058*/ 	.word	0x00000380


	//----- nvinfo : EIATTR_CRS_STACK_SIZE
	.align		4
.L_1709:
        /*005c*/ 	.byte	0x04, 0x1e
        /*005e*/ 	.short	(.L_1711 - .L_1710)
.L_1710:
        /*0060*/ 	.word	0x00000000


	//----- nvinfo : EIATTR_CBANK_PARAM_SIZE
	.align		4
.L_1711:
        /*0064*/ 	.byte	0x03, 0x19
        /*0066*/ 	.short	0x0014


	//----- nvinfo : EIATTR_PARAM_CBANK
	.align		4
        /*0068*/ 	.byte	0x04, 0x0a
        /*006a*/ 	.short	(.L_1713 - .L_1712)
	.align		4
.L_1712:
        /*006c*/ 	.word	index@(.nv.constant0._Z7reduce6IiLj64ELb1EEvPT_S1_j)
        /*0070*/ 	.short	0x0380
        /*0072*/ 	.short	0x0014


	//----- nvinfo : EIATTR_SW_WAR
	.align		4
.L_1713:
        /*0074*/ 	.byte	0x04, 0x36
        /*0076*/ 	.short	(.L_1715 - .L_1714)
.L_1714:
        /*0078*/ 	.word	0x00000008
.L_1715:


//--------------------- .nv.info._Z7reduce6IiLj128ELb1EEvPT_S1_j --------------------------
	.section	.nv.info._Z7reduce6IiLj128ELb1EEvPT_S1_j,"",@"SHT_CUDA_INFO"
	.sectionflags	@""
	.align	4


	//----- nvinfo : EIATTR_CUDA_API_VERSION
	.align		4
        /*0000*/ 	.byte	0x04, 0x37
        /*0002*/ 	.short	(.L_1717 - .L_1716)
.L_1716:
        /*0004*/ 	.word	0x00000082


	//----- nvinfo : EIATTR_KPARAM_INFO
	.align		4
.L_1717:
        /*0008*/ 	.byte	0x04, 0x17
        /*000a*/ 	.short	(.L_1719 - .L_1718)
.L_1718:
        /*000c*/ 	.word	0x00000000
        /*0010*/ 	.short	0x0002
        /*0012*/ 	.short	0x0010
        /*0014*/ 	.byte	0x00, 0xf0, 0x11, 0x00


	//----- nvinfo : EIATTR_KPARAM_INFO
	.align		4
.L_1719:
        /*0018*/ 	.byte	0x04, 0x17
        /*001a*/ 	.short	(.L_1721 - .L_1720)
.L_1720:
        /*001c*/ 	.word	0x00000000
        /*0020*/ 	.short	0x0001
        /*0022*/ 	.short	0x0008
        /*0024*/ 	.byte	0x00, 0xf5, 0x21, 0x00


	//----- nvinfo : EIATTR_KPARAM_INFO
	.align		4
.L_1721:
        /*0028*/ 	.byte	0x04, 0x17
        /*002a*/ 	.short	(.L_1723 - .L_1722)
.L_1722:
        /*002c*/ 	.word	0x00000000
        /*0030*/ 	.short	0x0000
        /*0032*/ 	.short	0x0000
        /*0034*/ 	.byte	0x00, 0xf5, 0x21, 0x00


	//----- nvinfo : EIATTR_SPARSE_MMA_MASK
	.align		4
.L_1723:
        /*0038*/ 	.byte	0x03, 0x50
        /*003a*/ 	.short	0x0000


	//----- nvinfo : EIATTR_MAXREG_COUNT
	.align		4
        /*003c*/ 	.byte	0x03, 0x1b
        /*003e*/ 	.short	0x00ff


	//----- nvinfo : EIATTR_NUM_BARRIERS
	.align		4
        /*0040*/ 	.byte	0x02, 0x4c
        /*0042*/ 	.byte	0x01
	.zero		1


	//----- nvinfo : EIATTR_MERCURY_ISA_VERSION
	.align		4
        /*0044*/ 	.byte	0x03, 0x5f
        /*0046*/ 	.short	0x0101


	//----- nvinfo : EIATTR_VRC_CTA_INIT_COUNT
	.align		4
        /*0048*/ 	.byte	0x02, 0x4a
	.zero		1
	.zero		1


	//----- nvinfo : EIATTR_EXIT_INSTR_OFFSETS
	.align		4
        /*004c*/ 	.byte	0x04, 0x1c
        /*004e*/ 	.short	(.L_1725 - .L_1724)


	//   ....[0]....
.L_1724:
        /*0050*/ 	.word	0x00000240


	//   ....[1]....
        /*0054*/ 	.word	0x00000380


	//   ....[2]....
        /*0058*/ 	.word	0x000003d0


	//----- nvinfo : EIATTR_CRS_STACK_SIZE
	.align		4
.L_1725:
        /*005c*/ 	.byte	0x04, 0x1e
        /*005e*/ 	.short	(.L_1727 - .L_1726)
.L_1726:
        /*0060*/ 	.word	0x00000000


	//----- nvinfo : EIATTR_CBANK_PARAM_SIZE
	.align		4
.L_1727:
        /*0064*/ 	.byte	0x03, 0x19
        /*0066*/ 	.short	0x0014


	//----- nvinfo : EIATTR_PARAM_CBANK
	.align		4
        /*0068*/ 	.byte	0x04, 0x0a
        /*006a*/ 	.short	(.L_1729 - .L_1728)
	.align		4
.L_1728:
        /*006c*/ 	.word	index@(.nv.constant0._Z7reduce6IiLj128ELb1EEvPT_S1_j)
        /*0070*/ 	.short	0x0380
        /*0072*/ 	.short	0x0014


	//----- nvinfo : EIATTR_SW_WAR
	.align		4
.L_1729:
        /*0074*/ 	.byte	0x04, 0x36
        /*0076*/ 	.short	(.L_1731 - .L_1730)
.L_1730:
        /*0078*/ 	.word	0x00000008
.L_1731:


//--------------------- .nv.info._Z7reduce6IiLj256ELb1EEvPT_S1_j --------------------------
	.section	.nv.info._Z7reduce6IiLj256ELb1EEvPT_S1_j,"",@"SHT_CUDA_INFO"
	.sectionflags	@""
	.align	4


	//----- nvinfo : EIATTR_CUDA_API_VERSION
	.align		4
        /*0000*/ 	.byte	0x04, 0x37
        /*0002*/ 	.short	(.L_1733 - .L_1732)
.L_1732:
        /*0004*/ 	.word	0x00000082


	//----- nvinfo : EIATTR_KPARAM_INFO
	.align		4
.L_1733:
        /*0008*/ 	.byte	0x04, 0x17
        /*000a*/ 	.short	(.L_1735 - .L_1734)
.L_1734:
        /*000c*/ 	.word	0x00000000
        /*0010*/ 	.short	0x0002
        /*0012*/ 	.short	0x0010
        /*0014*/ 	.byte	0x00, 0xf0, 0x11, 0x00


	//----- nvinfo : EIATTR_KPARAM_INFO
	.align		4
.L_1735:
        /*0018*/ 	.byte	0x04, 0x17
        /*001a*/ 	.short	(.L_1737 - .L_1736)
.L_1736:
        /*001c*/ 	.word	0x00000000
        /*0020*/ 	.short	0x0001
        /*0022*/ 	.short	0x0008
        /*0024*/ 	.byte	0x00, 0xf5, 0x21, 0x00


	//----- nvinfo : EIATTR_KPARAM_INFO
	.align		4
.L_1737:
        /*0028*/ 	.byte	0x04, 0x17
        /*002a*/ 	.short	(.L_1739 - .L_1738)
.L_1738:
        /*002c*/ 	.word	0x00000000
        /*0030*/ 	.short	0x0000
        /*0032*/ 	.short	0x0000
        /*0034*/ 	.byte	0x00, 0xf5, 0x21, 0x00


	//----- nvinfo : EIATTR_SPARSE_MMA_MASK
	.align		4
.L_1739:
        /*0038*/ 	.byte	0x03, 0x50
        /*003a*/ 	.short	0x0000


	//----- nvinfo : EIATTR_MAXREG_COUNT
	.align		4
        /*003c*/ 	.byte	0x03, 0x1b
        /*003e*/ 	.short	0x00ff


	//----- nvinfo : EIATTR_NUM_BARRIERS
	.align		4
        /*0040*/ 	.byte	0x02, 0x4c
        /*0042*/ 	.byte	0x01
	.zero		1


	//----- nvinfo : EIATTR_MERCURY_ISA_VERSION
	.align		4
        /*0044*/ 	.byte	0x03, 0x5f
        /*0046*/ 	.short	0x0101


	//----- nvinfo : EIATTR_VRC_CTA_INIT_COUNT
	.align		4
        /*0048*/ 	.byte	0x02, 0x4a
	.zero		1
	.zero		1


	//----- nvinfo : EIATTR_EXIT_INSTR_OFFSETS
	.align		4
        /*004c*/ 	.byte	0x04, 0x1c
        /*004e*/ 	.short	(.L_1741 - .L_1740)


	//   ....[0]....
.L_1740:
        /*0050*/ 	.word	0x00000290


	//   ....[1]....
        /*0054*/ 	.word	0x000003d0


	//   ....[2]....
        /*0058*/ 	.word	0x00000420


	//----- nvinfo : EIATTR_CRS_STACK_SIZE
	.align		4
.L_1741:
        /*005c*/ 	.byte	0x04, 0x1e
        /*005e*/ 	.short	(.L_1743 - .L_1742)
.L_1742:
        /*0060*/ 	.word	0x00000000


	//----- nvinfo : EIATTR_CBANK_PARAM_SIZE
	.align		4
.L_1743:
        /*0064*/ 	.byte	0x03, 0x19
        /*0066*/ 	.short	0x0014


	//----- nvinfo : EIATTR_PARAM_CBANK
	.align		4
        /*0068*/ 	.byte	0x04, 0x0a
        /*006a*/ 	.short	(.L_1745 - .L_1744)
	.align		4
.L_1744:
        /*006c*/ 	.word	index@(.nv.constant0._Z7reduce6IiLj256ELb1EEvPT_S1_j)
        /*0070*/ 	.short	0x0380
        /*0072*/ 	.short	0x0014


	//----- nvinfo : EIATTR_SW_WAR
	.align		4
.L_1745:
        /*0074*/ 	.byte	0x04, 0x36
        /*0076*/ 	.short	(.L_1747 - .L_1746)
.L_1746:
        /*0078*/ 	.word	0x00000008
.L_1747:


//--------------------- .nv.info._Z7reduce6IiLj512ELb1EEvPT_S1_j --------------------------
	.section	.nv.info._Z7reduce6IiLj512ELb1EEvPT_S1_j,"",@"SHT_CUDA_INFO"
	.sectionflags	@""
	.align	4


	//----- nvinfo : EIATTR_CUDA_API_VERSION
	.align		4
        /*0000*/ 	.byte	0x04, 0x37
        /*0002*/ 	.short	(.L_1749 - .L_1748)
.L_1748:
        /*0004*/ 	.word	0x00000082


	//----- nvinfo : EIATTR_KPARAM_INFO
	.align		4
.L_1749:
        /*0008*/ 	.byte	0x04, 0x17
        /*000a*/ 	.short	(.L_1751 - .L_1750)
.L_1750:
        /*000c*/ 	.word	0x00000000
        /*0010*/ 	.short	0x0002
        /*0012*/ 	.short	0x0010
        /*0014*/ 	.byte	0x00, 0xf0, 0x11, 0x00


	//----- nvinfo : EIATTR_KPARAM_INFO
	.align		4
.L_1751:
        /*0018*/ 	.byte	0x04, 0x17
        /*001a*/ 	.short	(.L_1753 - .L_1752)
.L_1752:
        /*001c*/ 	.word	0x00000000
        /*0020*/ 	.short	0x0001
        /*0022*/ 	.short	0x0008
        /*0024*/ 	.byte	0x00, 0xf5, 0x21, 0x00


	//----- nvinfo : EIATTR_KPARAM_INFO
	.align		4
.L_1753:
        /*0028*/ 	.byte	0x04, 0x17
        /*002a*/ 	.short	(.L_1755 - .L_1754)
.L_1754:
        /*002c*/ 	.word	0x00000000
        /*0030*/ 	.short	0x0000
        /*0032*/ 	.short	0x0000
        /*0034*/ 	.byte	0x00, 0xf5, 0x21, 0x00


	//----- nvinfo : EIATTR_SPARSE_MMA_MASK
	.align		4
.L_1755:
        /*0038*/ 	.byte	0x03, 0x50
        /*003a*/ 	.short	0x0000


	//----- nvinfo : EIATTR_MAXREG_COUNT
	.align		4
        /*003c*/ 	.byte	0x03, 0x1b
        /*003e*/ 	.short	0x00ff


	//----- nvinfo : EIATTR_NUM_BARRIERS
	.align		4
        /*0040*/ 	.byte	0x02, 0x4c
        /*0042*/ 	.byte	0x01
	.zero		1


	//----- nvinfo : EIATTR_MERCURY_ISA_VERSION
	.align		4
        /*0044*/ 	.byte	0x03, 0x5f
        /*0046*/ 	.short	0x0101


	//----- nvinfo : EIATTR_VRC_CTA_INIT_COUNT
	.align		4
        /*0048*/ 	.byte	0x02, 0x4a
	.zero		1
	.zero		1


	//----- nvinfo : EIATTR_EXIT_INSTR_OFFSETS
	.align		4
        /*004c*/ 	.byte	0x04, 0x1c
        /*004e*/ 	.short	(.L_1757 - .L_1756)


	//   ....[0]....
.L_1756:
        /*0050*/ 	.word	0x000002e0


	//   ....[1]....
        /*0054*/ 	.word	0x00000420


	//   ....[2]....
        /*0058*/ 	.word	0x00000470


	//----- nvinfo : EIATTR_CRS_STACK_SIZE
	.align		4
.L_1757:
        /*005c*/ 	.byte	0x04, 0x1e
        /*005e*/ 	.short	(.L_1759 - .L_1758)
.L_1758:
        /*0060*/ 	.word	0x00000000


	//----- nvinfo : EIATTR_CBANK_PARAM_SIZE
	.align		4
.L_1759:
        /*0064*/ 	.byte	0x03, 0x19
        /*0066*/ 	.short	0x0014


	//----- nvinfo : EIATTR_PARAM_CBANK
	.align		4
        /*0068*/ 	.byte	0x04, 0x0a
        /*006a*/ 	.short	(.L_1761 - .L_1760)
	.align		4
.L_1760:
        /*006c*/ 	.word	index@(.nv.constant0._Z7reduce6IiLj512ELb1EEvPT_S1_j)
        /*0070*/ 	.short	0x0380
        /*0072*/ 	.short	0x0014


	//----- nvinfo : EIATTR_SW_WAR
	.align		4
.L_1761:
        /*0074*/ 	.byte	0x04, 0x36
        /*0076*/ 	.short	(.L_1763 - .L_1762)
.L_1762:
        /*0078*/ 	.word	0x00000008
.L_1763:


//--------------------- .nv.info._Z7reduce5IiLj1EEvPT_S1_j --------------------------
	.section	.nv.info._Z7reduce5IiLj1EEvPT_S1_j,"",@"SHT_CUDA_INFO"
	.sectionflags	@""
	.align	4


	//----- nvinfo : EIATTR_CUDA_API_VERSION
	.align		4
        /*0000*/ 	.byte	0x04, 0x37
        /*0002*/ 	.short	(.L_1765 - .L_1764)
.L_1764:
        /*0004*/ 	.word	0x00000082


	//----- nvinfo : EIATTR_KPARAM_INFO
	.align		4
.L_1765:
        /*0008*/ 	.byte	0x04, 0x17
        /*000a*/ 	.short	(.L_1767 - .L_1766)
.L_1766:
        /*000c*/ 	.word	0x00000000
        /*0010*/ 	.short	0x0002
        /*0012*/ 	.short	0x0010
        /*0014*/ 	.byte	0x00, 0xf0, 0x11, 0x00


	//----- nvinfo : EIATTR_KPARAM_INFO
	.align		4
.L_1767:
        /*0018*/ 	.byte	0x04, 0x17
        /*001a*/ 	.short	(.L_1769 - .L_1768)
.L_1768:
        /*001c*/ 	.word	0x00000000
        /*0020*/ 	.short	0x0001
        /*0022*/ 	.short	0x0008
        /*0024*/ 	.byte	0x00, 0xf5, 0x21, 0x00


	//----- nvinfo : EIATTR_KPARAM_INFO
	.align		4
.L_1769:
        /*0028*/ 	.byte	0x04, 0x17
        /*002a*/ 	.short	(.L_1771 - .L_1770)
.L_1770:
        /*002c*/ 	.word	0x00000000
        /*0030*/ 	.short	0x0000
        /*0032*/ 	.short	0x0000
        /*0034*/ 	.byte	0x00, 0xf5, 0x21, 0x00


	//----- nvinfo : EIATTR_SPARSE_MMA_MASK
	.align		4
.L_1771:
        /*0038*/ 	.byte	0x03, 0x50
        /*003a*/ 	.short	0x0000


	//----- nvinfo : EIATTR_MAXREG_COUNT
	.align		4
        /*003c*/ 	.byte	0x03, 0x1b
        /*003e*/ 	.short	0x00ff


	//----- nvinfo : EIATTR_NUM_BARRIERS
	.align		4
        /*0040*/ 	.byte	0x02, 0x4c
        /*0042*/ 	.byte	0x01
	.zero		1


	//----- nvinfo : EIATTR_MERCURY_ISA_VERSION
	.align		4
        /*0044*/ 	.byte	0x03, 0x5f
        /*0046*/ 	.short	0x0101


	//----- nvinfo : EIATTR_VRC_CTA_INIT_COUNT
	.align		4
        /*0048*/ 	.byte	0x02, 0x4a
	.zero		1
	.zero		1


	//----- nvinfo : EIATTR_EXIT_INSTR_OFFSETS
	.align		4
        /*004c*/ 	.byte	0x04, 0x1c
        /*004e*/ 	.short	(.L_1773 - .L_1772)


	//   ....[0]....
.L_1772:
        /*0050*/ 	.word	0x00000180


	//   ....[1]....
        /*0054*/ 	.word	0x000001d0


	//----- nvinfo : EIATTR_CBANK_PARAM_SIZE
	.align		4
.L_1773:
        /*0058*/ 	.byte	0x03, 0x19
        /*005a*/ 	.short	0x0014


	//----- nvinfo : EIATTR_PARAM_CBANK
	.align		4
        /*005c*/ 	.byte	0x04, 0x0a
        /*005e*/ 	.short	(.L_1775 - .L_1774)
	.align		4
.L_1774:
        /*0060*/ 	.word	index@(.nv.constant0._Z7reduce5IiLj1EEvPT_S1_j)
        /*0064*/ 	.short	0x0380
        /*0066*/ 	.short	0x0014


	//----- nvinfo : EIATTR_SW_WAR
	.align		4
.L_1775:
        /*0068*/ 	.byte	0x04, 0x36
        /*006a*/ 	.short	(.L_1777 - .L_1776)
.L_1776:
        /*006c*/ 	.word	0x00000008
.L_1777:


//--------------------- .nv.info._Z7reduce5IiLj2EEvPT_S1_j --------------------------
	.section	.nv.info._Z7reduce5IiLj2EEvPT_S1_j,"",@"SHT_CUDA_INFO"
	.sectionflags	@""
	.align	4


	//----- nvinfo : EIATTR_CUDA_API_VERSION
	.align		4
        /*0000*/ 	.byte	0x04, 0x37
        /*0002*/ 	.short	(.L_1779 - .L_1778)
.L_1778:
        /*0004*/ 	.word	0x00000082


	//----- nvinfo : EIATTR_KPARAM_INFO
	.align		4
.L_1779:
        /*0008*/ 	.byte	0x04, 0x17
        /*000a*/ 	.short	(.L_1781 - .L_1780)
.L_1780:
        /*000c*/ 	.word	0x00000000
        /*0010*/ 	.short	0x0002
        /*0012*/ 	.short	0x0010
        /*0014*/ 	.byte	0x00, 0xf0, 0x11, 0x00


	//----- nvinfo : EIATTR_KPARAM_INFO
	.align		4
.L_1781:
        /*0018*/ 	.byte	0x04, 0x17
        /*001a*/ 	.short	(.L_1783 - .L_1782)
.L_1782:
        /*001c*/ 	.word	0x00000000
        /*0020*/ 	.short	0x0001
        /*0022*/ 	.short	0x0008
        /*0024*/ 	.byte	0x00, 0xf5, 0x21, 0x00


	//----- nvinfo : EIATTR_KPARAM_INFO
	.align		4
.L_1783:
        /*0028*/ 	.byte	0x04, 0x17
        /*002a*/ 	.short	(.L_1785 - .L_1784)
.L_1784:
        /*002c*/ 	.word	0x00000000
        /*0030*/ 	.short	0x0000
        /*0032*/ 	.short	0x0000
        /*0034*/ 	.byte	0x00, 0xf5, 0x21, 0x00


	//----- nvinfo : EIATTR_SPARSE_MMA_MASK
	.align		4
.L_1785:
        /*0038*/ 	.byte	0x03, 0x50
        /*003a*/ 	.short	0x0000


	//----- nvinfo : EIATTR_MAXREG_COUNT
	.align		4
        /*003c*/ 	.byte	0x03, 0x1b
        /*003e*/ 	.short	0x00ff


	//----- nvinfo : EIATTR_NUM_BARRIERS
	.align		4
        /*0040*/ 	.byte	0x02, 0x4c
        /*0042*/ 	.byte	0x01
	.zero		1


	//----- nvinfo : EIATTR_MERCURY_ISA_VERSION
	.align		4
        /*0044*/ 	.byte	0x03, 0x5f
        /*0046*/ 	.short	0x0101


	//----- nvinfo : EIATTR_VRC_CTA_INIT_COUNT
	.align		4
        /*0048*/ 	.byte	0x02, 0x4a
	.zero		1
	.zero		1


	//----- nvinfo : EIATTR_EXIT_INSTR_OFFSETS
	.align		4
        /*004c*/ 	.byte	0x04, 0x1c
        /*004e*/ 	.short	(.L_1787 - .L_1786)


	//   ....[0]....
.L_1786:
        /*0050*/ 	.word	0x00000180


	//   ....[1]....
        /*0054*/ 	.word	0x000001d0


	//   ....[2]....
        /*0058*/ 	.word	0x00000220


	//----- nvinfo : EIATTR_CBANK_PARAM_SIZE
	.align		4
.L_1787:
        /*005c*/ 	.byte	0x03, 0x19
        /*005e*/ 	.short	0x0014


	//----- nvinfo : EIATTR_PARAM_CBANK
	.align		4
        /*0060*/ 	.byte	0x04, 0x0a
        /*0062*/ 	.short	(.L_1789 - .L_1788)
	.align		4
.L_1788:
        /*0064*/ 	.word	index@(.nv.constant0._Z7reduce5IiLj2EEvPT_S1_j)
        /*0068*/ 	.short	0x0380
        /*006a*/ 	.short	0x0014


	//----- nvinfo : EIATTR_SW_WAR
	.align		4
.L_1789:
        /*006c*/ 	.byte	0x04, 0x36
        /*006e*/ 	.short	(.L_1791 - .L_1790)
.L_1790:
        /*0070*/ 	.word	0x00000008
.L_1791:


//--------------------- .nv.info._Z7reduce5IiLj4EEvPT_S1_j --------------------------
	.section	.nv.info._Z7reduce5IiLj4EEvPT_S1_j,"",@"SHT_CUDA_INFO"
	.sectionflags	@""
	.align	4


	//----- nvinfo : EIATTR_CUDA_API_VERSION
	.align		4
        /*0000*/ 	.byte	0x04, 0x37
        /*0002*/ 	.short	(.L_1793 - .L_1792)
.L_1792:
        /*0004*/ 	.word	0x00000082


	//----- nvinfo : EIATTR_KPARAM_INFO
	.align		4
.L_1793:
        /*0008*/ 	.byte	0x04, 0x17
        /*000a*/ 	.short	(.L_1795 - .L_1794)
.L_1794:
        /*000c*/ 	.word	0x00000000
        /*0010*/ 	.short	0x0002
        /*0012*/ 	.short	0x0010
        /*0014*/ 	.byte	0x00, 0xf0, 0x11, 0x00


	//----- nvinfo : EIATTR_KPARAM_INFO
	.align		4
.L_1795:
        /*0018*/ 	.byte	0x04, 0x17
        /*001a*/ 	.short	(.L_1797 - .L_1796)
.L_1796:
        /*001c*/ 	.word	0x00000000
        /*0020*/ 	.short	0x0001
        /*0022*/ 	.short	0x0008
        /*0024*/ 	.byte	0x00, 0xf5, 0x21, 0x00


	//----- nvinfo : EIATTR_KPARAM_INFO
	.align		4
.L_1797:
        /*0028*/ 	.byte	0x04, 0x17
        /*002a*/ 	.short	(.L_1799 - .L_1798)
.L_1798:
        /*002c*/ 	.word	0x00000000
        /*0030*/ 	.short	0x0000
        /*0032*/ 	.short	0x0000
        /*0034*/ 	.byte	0x00, 0xf5, 0x21, 0x00


	//----- nvinfo : EIATTR_SPARSE_MMA_MASK
	.align		4
.L_1799:
        /*0038*/ 	.byte	0x03, 0x50
        /*003a*/ 	.short	0x0000


	//----- nvinfo : EIATTR_MAXREG_COUNT
	.align		4
        /*003c*/ 	.byte	0x03, 0x1b
        /*003e*/ 	.short	0x00ff


	//----- nvinfo : EIATTR_NUM_BARRIERS
	.align		4
        /*0040*/ 	.byte	0x02, 0x4c
        /*0042*/ 	.byte	0x01
	.zero		1


	//----- nvinfo : EIATTR_MERCURY_ISA_VERSION
	.align		4
        /*0044*/ 	.byte	0x03, 0x5f
        /*0046*/ 	.short	0x0101


	//----- nvinfo : EIATTR_VRC_CTA_INIT_COUNT
	.align		4
        /*0048*/ 	.byte	0x02, 0x4a
	.zero		1
	.zero		1


	//----- nvinfo : EIATTR_EXIT_INSTR_OFFSETS
	.align		4
        /*004c*/ 	.byte	0x04, 0x1c
        /*004e*/ 	.short	(.L_1801 - .L_1800)


	//   ....[0]....
.L_1800:
        /*0050*/ 	.word	0x00000180


	//   ....[1]....
        /*0054*/ 	.word	0x00000200


	//   ....[2]....
        /*0058*/ 	.word	0x00000250


	//----- nvinfo : EIATTR_CBANK_PARAM_SIZE
	.align		4
.L_1801:
        /*005c*/ 	.byte	0x03, 0x19
        /*005e*/ 	.short	0x0014


	//----- nvinfo : EIATTR_PARAM_CBANK
	.align		4
        /*0060*/ 	.byte	0x04, 0x0a
        /*0062*/ 	.short	(.L_1803 - .L_1802)
	.align		4
.L_1802:
        /*0064*/ 	.word	index@(.nv.constant0._Z7reduce5IiLj4EEvPT_S1_j)
        /*0068*/ 	.short	0x0380
        /*006a*/ 	.short	0x0014


	//----- nvinfo : EIATTR_SW_WAR
	.align		4
.L_1803:
        /*006c*/ 	.byte	0x04, 0x36
        /*006e*/ 	.short	(.L_1805 - .L_1804)
.L_1804:
        /*0070*/ 	.word	0x00000008
.L_1805:


//--------------------- .nv.info._Z7reduce5IiLj8EEvPT_S1_j --------------------------
	.section	.nv.info._Z7reduce5IiLj8EEvPT_S1_j,"",@"SHT_CUDA_INFO"
	.sectionflags	@""
	.align	4


	//----- nvinfo : EIATTR_CUDA_API_VERSION
	.align		4
        /*0000*/ 	.byte	0x04, 0x37
        /*0002*/ 	.short	(.L_1807 - .L_1806)
.L_1806:
        /*0004*/ 	.word	0x00000082


	//----- nvinfo : EIATTR_KPARAM_INFO
	.align		4
.L_1807:
        /*0008*/ 	.byte	0x04, 0x17
        /*000a*/ 	.short	(.L_1809 - .L_1808)
.L_1808:
        /*000c*/ 	.word	0x00000000
        /*0010*/ 	.short	0x0002
        /*0012*/ 	.short	0x0010
        /*0014*/ 	.byte	0x00, 0xf0, 0x11, 0x00


	//----- nvinfo : EIATTR_KPARAM_INFO
	.align		4
.L_1809:
        /*0018*/ 	.byte	0x04, 0x17
        /*001a*/ 	.short	(.L_1811 - .L_1810)
.L_1810:
        /*001c*/ 	.word	0x00000000
        /*0020*/ 	.short	0x0001
        /*0022*/ 	.short	0x0008
        /*0024*/ 	.byte	0x00, 0xf5, 0x21, 0x00


	//----- nvinfo : EIATTR_KPARAM_INFO
	.align		4
.L_1811:
        /*0028*/ 	.byte	0x04, 0x17
        /*002a*/ 	.short	(.L_1813 - .L_1812)
.L_1812:
        /*002c*/ 	.word	0x00000000
        /*0030*/ 	.short	0x0000
        /*0032*/ 	.short	0x0000
        /*0034*/ 	.byte	0x00, 0xf5, 0x21, 0x00


	//----- nvinfo : EIATTR_SPARSE_MMA_MASK
	.align		4
.L_1813:
        /*0038*/ 	.byte	0x03, 0x50
        /*003a*/ 	.short	0x0000


	//----- nvinfo : EIATTR_MAXREG_COUNT
	.align		4
        /*003c*/ 	.byte	0x03, 0x1b
        /*003e*/ 	.short	0x00ff


	//----- nvinfo : EIATTR_NUM_BARRIERS
	.align		4
        /*0040*/ 	.byte	0x02, 0x4c
        /*0042*/ 	.byte	0x01
	.zero		1


	//----- nvinfo : EIATTR_MERCURY_ISA_VERSION
	.align		4
        /*0044*/ 	.byte	0x03, 0x5f
        /*0046*/ 	.short	0x0101


	//----- nvinfo : EIATTR_VRC_CTA_INIT_COUNT
	.align		4
        /*0048*/ 	.byte	0x02, 0x4a
	.zero		1
	.zero		1


	//----- nvinfo : EIATTR_EXIT_INSTR_OFFSETS
	.align		4
        /*004c*/ 	.byte	0x04, 0x1c
        /*004e*/ 	.short	(.L_1815 - .L_1814)


	//   ....[0]....
.L_1814:
        /*0050*/ 	.word	0x00000180


	//   ....[1]....
        /*0054*/ 	.word	0x00000230


	//   ....[2]....
        /*0058*/ 	.word	0x00000280


	//----- nvinfo : EIATTR_CBANK_PARAM_SIZE
	.align		4
.L_1815:
        /*005c*/ 	.byte	0x03, 0x19
        /*005e*/ 	.short	0x0014


	//----- nvinfo : EIATTR_PARAM_CBANK
	.align		4
        /*0060*/ 	.byte	0x04, 0x0a
        /*0062*/ 	.short	(.L_1817 - .L_1816)
	.align		4
.L_1816:
        /*0064*/ 	.word	index@(.nv.constant0._Z7reduce5IiLj8EEvPT_S1_j)
        /*0068*/ 	.short	0x0380
        /*006a*/ 	.short	0x0014


	//----- nvinfo : EIATTR_SW_WAR
	.align		4
.L_1817:
        /*006c*/ 	.byte	0x04, 0x36
        /*006e*/ 	.short	(.L_1819 - .L_1818)
.L_1818:
        /*0070*/ 	.word	0x00000008
.L_1819:


//--------------------- .nv.info._Z7reduce5IiLj16EEvPT_S1_j --------------------------
	.section	.nv.info._Z7reduce5IiLj16EEvPT_S1_j,"",@"SHT_CUDA_INFO"
	.sectionflags	@""
	.align	4


	//----- nvinfo : EIATTR_CUDA_API_VERSION
	.align		4
        /*0000*/ 	.byte	0x04, 0x37
        /*0002*/ 	.short	(.L_1821 - .L_1820)
.L_1820:
        /*0004*/ 	.word	0x00000082


	//----- nvinfo : EIATTR_KPARAM_INFO
	.align		4
.L_1821:
        /*0008*/ 	.byte	0x04, 0x17
        /*000a*/ 	.short	(.L_1823 - .L_1822)
.L_1822:
        /*000c*/ 	.word	0x00000000
        /*0010*/ 	.short	0x0002
        /*0012*/ 	.short	0x0010
        /*0014*/ 	.byte	0x00, 0xf0, 0x11, 0x00


	//----- nvinfo : EIATTR_KPARAM_INFO
	.align		4
.L_1823:
        /*0018*/ 	.byte	0x04, 0x17
        /*001a*/ 	.short	(.L_1825 - .L_1824)
.L_1824:
        /*001c*/ 	.word	0x00000000
        /*0020*/ 	.short	0x0001
        /*0022*/ 	.short	0x0008
        /*0024*/ 	.byte	0x00, 0xf5, 0x21, 0x00


	//----- nvinfo : EIATTR_KPARAM_INFO
	.align		4
.L_1825:
        /*0028*/ 	.byte	0x04, 0x17
        /*002a*/ 	.short	(.L_1827 - .L_1826)
.L_1826:
        /*002c*/ 	.word	0x00000000
        /*0030*/ 	.short	0x0000
        /*0032*/ 	.short	0x0000
        /*0034*/ 	.byte	0x00, 0xf5, 0x21, 0x00


	//----- nvinfo : EIATTR_SPARSE_MMA_MASK
	.align		4
.L_1827:
        /*0038*/ 	.byte	0x03, 0x50
        /*003a*/ 	.short	0x0000


	//----- nvinfo : EIATTR_MAXREG_COUNT
	.align		4
        /*003c*/ 	.byte	0x03, 0x1b
        /*003e*/ 	.short	0x00ff


	//----- nvinfo : EIATTR_NUM_BARRIERS
	.align		4
        /*0040*/ 	.byte	0x02, 0x4c
        /*0042*/ 	.byte	0x01
	.zero		1


	//----- nvinfo : EIATTR_MERCURY_ISA_VERSION
	.align		4
        /*0044*/ 	.byte	0x03, 0x5f
        /*0046*/ 	.short	0x0101


	//----- nvinfo : EIATTR_VRC_CTA_INIT_COUNT
	.align		4
        /*0048*/ 	.byte	0x02, 0x4a
	.zero		1
	.zero		1


	//----- nvinfo : EIATTR_EXIT_INSTR_OFFSETS
	.align		4
        /*004c*/ 	.byte	0x04, 0x1c
        /*004e*/ 	.short	(.L_1829 - .L_1828)


	//   ....[0]....
.L_1828:
        /*0050*/ 	.word	0x00000180


	//   ....[1]....
        /*0054*/ 	.word	0x00000260


	//   ....[2]....
        /*0058*/ 	.word	0x000002b0


	//----- nvinfo : EIATTR_CBANK_PARAM_SIZE
	.align		4
.L_1829:
        /*005c*/ 	.byte	0x03, 0x19
        /*005e*/ 	.short	0x0014


	//----- nvinfo : EIATTR_PARAM_CBANK
	.align		4
        /*0060*/ 	.byte	0x04, 0x0a
        /*0062*/ 	.short	(.L_1831 - .L_1830)
	.align		4
.L_1830:
        /*0064*/ 	.word	index@(.nv.constant0._Z7reduce5IiLj16EEvPT_S1_j)
        /*0068*/ 	.short	0x0380
        /*006a*/ 	.short	0x0014


	//----- nvinfo : EIATTR_SW_WAR
	.align		4
.L_1831:
        /*006c*/ 	.byte	0x04, 0x36
        /*006e*/ 	.short	(.L_1833 - .L_1832)
.L_1832:
        /*0070*/ 	.word	0x00000008
.L_1833:


//--------------------- .nv.info._Z7reduce5IiLj32EEvPT_S1_j --------------------------
	.section	.nv.info._Z7reduce5IiLj32EEvPT_S1_j,"",@"SHT_CUDA_INFO"
	.sectionflags	@""
	.align	4


	//----- nvinfo : EIATTR_CUDA_API_VERSION
	.align		4
        /*0000*/ 	.byte	0x04, 0x37
        /*0002*/ 	.short	(.L_1835 - .L_1834)
.L_1834:
        /*0004*/ 	.word	0x00000082


	//----- nvinfo : EIATTR_KPARAM_INFO
	.align		4
.L_1835:
        /*0008*/ 	.byte	0x04, 0x17
        /*000a*/ 	.short	(.L_1837 - .L_1836)
.L_1836:
        /*000c*/ 	.word	0x00000000
        /*0010*/ 	.short	0x0002
        /*0012*/ 	.short	0x0010
        /*0014*/ 	.byte	0x00, 0xf0, 0x11, 0x00


	//----- nvinfo : EIATTR_KPARAM_INFO
	.align		4
.L_1837:
        /*0018*/ 	.byte	0x04, 0x17
        /*001a*/ 	.short	(.L_1839 - .L_1838)
.L_1838:
        /*001c*/ 	.word	0x00000000
        /*0020*/ 	.short	0x0001
        /*0022*/ 	.short	0x0008
        /*0024*/ 	.byte	0x00, 0xf5, 0x21, 0x00


	//----- nvinfo : EIATTR_KPARAM_INFO
	.align		4
.L_1839:
        /*0028*/ 	.byte	0x04, 0x17
        /*002a*/ 	.short	(.L_1841 - .L_1840)
.L_1840:
        /*002c*/ 	.word	0x00000000
        /*0030*/ 	.short	0x0000
        /*0032*/ 	.short	0x0000
        /*0034*/ 	.byte	0x00, 0xf5, 0x21, 0x00


	//----- nvinfo : EIATTR_SPARSE_MMA_MASK
	.align		4
.L_1841:
        /*0038*/ 	.byte	0x03, 0x50
        /*003a*/ 	.short	0x0000


	//----- nvinfo : EIATTR_MAXREG_COUNT
	.align		4
        /*003c*/ 	.byte	0x03, 0x1b
        /*003e*/ 	.short	0x00ff


	//----- nvinfo : EIATTR_NUM_BARRIERS
	.align		4
        /*0040*/ 	.byte	0x02, 0x4c
        /*0042*/ 	.byte	0x01
	.zero		1


	//----- nvinfo : EIATTR_MERCURY_ISA_VERSION
	.align		4
        /*0044*/ 	.byte	0x03, 0x5f
        /*0046*/ 	.short	0x0101


	//----- nvinfo : EIATTR_VRC_CTA_INIT_COUNT
	.align		4
        /*0048*/ 	.byte	0x02, 0x4a
	.zero		1
	.zero		1


	//----- nvinfo : EIATTR_EXIT_INSTR_OFFSETS
	.align		4
        /*004c*/ 	.byte	0x04, 0x1c
        /*004e*/ 	.short	(.L_1843 - .L_1842)


	//   ....[0]....
.L_1842:
        /*0050*/ 	.word	0x00000180


	//   ....[1]....
        /*0054*/ 	.word	0x00000290


	//   ....[2]....
        /*0058*/ 	.word	0x000002e0


	//----- nvinfo : EIATTR_CBANK_PARAM_SIZE
	.align		4
.L_1843:
        /*005c*/ 	.byte	0x03, 0x19
        /*005e*/ 	.short	0x0014


	//----- nvinfo : EIATTR_PARAM_CBANK
	.align		4
        /*0060*/ 	.byte	0x04, 0x0a
        /*0062*/ 	.short	(.L_1845 - .L_1844)
	.align		4
.L_1844:
        /*0064*/ 	.word	index@(.nv.constant0._Z7reduce5IiLj32EEvPT_S1_j)
        /*0068*/ 	.short	0x0380
        /*006a*/ 	.short	0x0014


	//----- nvinfo : EIATTR_SW_WAR
	.align		4
.L_1845:
        /*006c*/ 	.byte	0x04, 0x36
        /*006e*/ 	.short	(.L_1847 - .L_1846)
.L_1846:
        /*0070*/ 	.word	0x00000008
.L_1847:


//--------------------- .nv.info._Z7reduce5IiLj64EEvPT_S1_j --------------------------
	.section	.nv.info._Z7reduce5IiLj64EEvPT_S1_j,"",@"SHT_CUDA_INFO"
	.sectionflags	@""
	.align	4


	//----- nvinfo : EIATTR_CUDA_API_VERSION
	.align		4
        /*0000*/ 	.byte	0x04, 0x37
        /*0002*/ 	.short	(.L_1849 - .L_1848)
.L_1848:
        /*0004*/ 	.word	0x00000082


	//----- nvinfo : EIATTR_KPARAM_INFO
	.align		4
.L_1849:
        /*0008*/ 	.byte	0x04, 0x17
        /*000a*/ 	.short	(.L_1851 - .L_1850)
.L_1850:
        /*000c*/ 	.word	0x00000000
        /*0010*/ 	.short	0x0002
        /*0012*/ 	.short	0x0010
        /*0014*/ 	.byte	0x00, 0xf0, 0x11, 0x00


	//----- nvinfo : EIATTR_KPARAM_INFO
	.align		4
.L_1851:
        /*0018*/ 	.byte	0x04, 0x17
        /*001a*/ 	.short	(.L_1853 - .L_1852)
.L_1852:
        /*001c*/ 	.word	0x00000000
        /*0020*/ 	.short	0x0001
        /*0022*/ 	.short	0x0008
        /*0024*/ 	.byte	0x00, 0xf5, 0x21, 0x00


	//----- nvinfo : EIATTR_KPARAM_INFO
	.align		4
.L_1853:
        /*0028*/ 	.byte	0x04, 0x17
        /*002a*/ 	.short	(.L_1855 - .L_1854)
.L_1854:
        /*002c*/ 	.word	0x00000000
        /*0030*/ 	.short	0x0000
        /*0032*/ 	.short	0x0000
        /*0034*/ 	.byte	0x00, 0xf5, 0x21, 0x00


	//----- nvinfo : EIATTR_SPARSE_MMA_MASK
	.align		4
.L_1855:
        /*0038*/ 	.byte	0x03, 0x50
        /*003a*/ 	.short	0x0000


	//----- nvinfo : EIATTR_MAXREG_COUNT
	.align		4
        /*003c*/ 	.byte	0x03, 0x1b
        /*003e*/ 	.short	0x00ff


	//----- nvinfo : EIATTR_NUM_BARRIERS
	.align		4
        /*0040*/ 	.byte	0x02, 0x4c
        /*0042*/ 	.byte	0x01
	.zero		1


	//----- nvinfo : EIATTR_MERCURY_ISA_VERSION
	.align		4
        /*0044*/ 	.byte	0x03, 0x5f
        /*0046*/ 	.short	0x0101


	//----- nvinfo : EIATTR_VRC_CTA_INIT_COUNT
	.align		4
        /*0048*/ 	.byte	0x02, 0x4a
	.zero		1
	.zero		1


	//----- nvinfo : EIATTR_EXIT_INSTR_OFFSETS
	.align		4
        /*004c*/ 	.byte	0x04, 0x1c
        /*004e*/ 	.short	(.L_1857 - .L_1856)


	//   ....[0]....
.L_1856:
        /*0050*/ 	.word	0x00000180


	//   ....[1]....
        /*0054*/ 	.word	0x000002c0


	//   ....[2]....
        /*0058*/ 	.word	0x00000310


	//----- nvinfo : EIATTR_CBANK_PARAM_SIZE
	.align		4
.L_1857:
        /*005c*/ 	.byte	0x03, 0x19
        /*005e*/ 	.short	0x0014


	//----- nvinfo : EIATTR_PARAM_CBANK
	.align		4
        /*0060*/ 	.byte	0x04, 0x0a
        /*0062*/ 	.short	(.L_1859 - .L_1858)
	.align		4
.L_1858:
        /*0064*/ 	.word	index@(.nv.constant0._Z7reduce5IiLj64EEvPT_S1_j)
        /*0068*/ 	.short	0x0380
        /*006a*/ 	.short	0x0014


	//----- nvinfo : EIATTR_SW_WAR
	.align		4
.L_1859:
        /*006c*/ 	.byte	0x04, 0x36
        /*006e*/ 	.short	(.L_1861 - .L_1860)
.L_1860:
        /*0070*/ 	.word	0x00000008
.L_1861:


//--------------------- .nv.info._Z7reduce5IiLj128EEvPT_S1_j --------------------------
	.section	.nv.info._Z7reduce5IiLj128EEvPT_S1_j,"",@"SHT_CUDA_INFO"
	.sectionflags	@""
	.align	4


	//----- nvinfo : EIATTR_CUDA_API_VERSION
	.align		4
        /*0000*/ 	.byte	0x04, 0x37
        /*0002*/ 	.short	(.L_1863 - .L_1862)
.L_1862:
        /*0004*/ 	.word	0x00000082


	//----- nvinfo : EIATTR_KPARAM_INFO
	.align		4
.L_1863:
        /*0008*/ 	.byte	0x04, 0x17
        /*000a*/ 	.short	(.L_1865 - .L_1864)
.L_1864:
        /*000c*/ 	.word	0x00000000
        /*0010*/ 	.short	0x0002
        /*0012*/ 	.short	0x0010
        /*0014*/ 	.byte	0x00, 0xf0, 0x11, 0x00


	//----- nvinfo : EIATTR_KPARAM_INFO
	.align		4
.L_1865:
        /*0018*/ 	.byte	0x04, 0x17
        /*001a*/ 	.short	(.L_1867 - .L_1866)
.L_1866:
        /*001c*/ 	.word	0x00000000
        /*0020*/ 	.short	0x0001
        /*0022*/ 	.short	0x0008
        /*0024*/ 	.byte	0x00, 0xf5, 0x21, 0x00


	//----- nvinfo : EIATTR_KPARAM_INFO
	.align		4
.L_1867:
        /*0028*/ 	.byte	0x04, 0x17
        /*002a*/ 	.short	(.L_1869 - .L_1868)
.L_1868:
        /*002c*/ 	.word	0x00000000
        /*0030*/ 	.short	0x0000
        /*0032*/ 	.short	0x0000
        /*0034*/ 	.byte	0x00, 0xf5, 0x21, 0x00


	//----- nvinfo : EIATTR_SPARSE_MMA_MASK
	.align		4
.L_1869:
        /*0038*/ 	.byte	0x03, 0x50
        /*003a*/ 	.short	0x0000


	//----- nvinfo : EIATTR_MAXREG_COUNT
	.align		4
        /*003c*/ 	.byte	0x03, 0x1b
        /*003e*/ 	.short	0x00ff


	//----- nvinfo : EIATTR_NUM_BARRIERS
	.align		4
        /*0040*/ 	.byte	0x02, 0x4c
        /*0042*/ 	.byte	0x01
	.zero		1


	//----- nvinfo : EIATTR_MERCURY_ISA_VERSION
	.align		4
        /*0044*/ 	.byte	0x03, 0x5f
        /*0046*/ 	.short	0x0101


	//----- nvinfo : EIATTR_VRC_CTA_INIT_COUNT
	.align		4
        /*0048*/ 	.byte	0x02, 0x4a
	.zero		1
	.zero		1


	//----- nvinfo : EIATTR_EXIT_INSTR_OFFSETS
	.align		4
        /*004c*/ 	.byte	0x04, 0x1c
        /*004e*/ 	.short	(.L_1871 - .L_1870)


	//   ....[0]....
.L_1870:
        /*0050*/ 	.word	0x000001d0


	//   ....[1]....
        /*0054*/ 	.word	0x00000310


	//   ....[2]....
        /*0058*/ 	.word	0x00000360


	//----- nvinfo : EIATTR_CBANK_PARAM_SIZE
	.align		4
.L_1871:
        /*005c*/ 	.byte	0x03, 0x19
        /*005e*/ 	.short	0x0014


	//----- nvinfo : EIATTR_PARAM_CBANK
	.align		4
        /*0060*/ 	.byte	0x04, 0x0a
        /*0062*/ 	.short	(.L_1873 - .L_1872)
	.align		4
.L_1872:
        /*0064*/ 	.word	index@(.nv.constant0._Z7reduce5IiLj128EEvPT_S1_j)
        /*0068*/ 	.short	0x0380
        /*006a*/ 	.short	0x0014


	//----- nvinfo : EIATTR_SW_WAR
	.align		4
.L_1873:
        /*006c*/ 	.byte	0x04, 0x36
        /*006e*/ 	.short	(.L_1875 - .L_1874)
.L_1874:
        /*0070*/ 	.word	0x00000008
.L_1875:


//--------------------- .nv.info._Z7reduce5IiLj256EEvPT_S1_j --------------------------
	.section	.nv.info._Z7reduce5IiLj256EEvPT_S1_j,"",@"SHT_CUDA_INFO"
	.sectionflags	@""
	.align	4


	//----- nvinfo : EIATTR_CUDA_API_VERSION
	.align		4
        /*0000*/ 	.byte	0x04, 0x37
        /*0002*/ 	.short	(.L_1877 - .L_1876)
.L_1876:
        /*0004*/ 	.word	0x00000082


	//----- nvinfo : EIATTR_KPARAM_INFO
	.align		4
.L_1877:
        /*0008*/ 	.byte	0x04, 0x17
        /*000a*/ 	.short	(.L_1879 - .L_1878)
.L_1878:
        /*000c*/ 	.word	0x00000000
        /*0010*/ 	.short	0x0002
        /*0012*/ 	.short	0x0010
        /*0014*/ 	.byte	0x00, 0xf0, 0x11, 0x00


	//----- nvinfo : EIATTR_KPARAM_INFO
	.align		4
.L_1879:
        /*0018*/ 	.byte	0x04, 0x17
        /*001a*/ 	.short	(.L_1881 - .L_1880)
.L_1880:
        /*001c*/ 	.word	0x00000000
        /*0020*/ 	.short	0x0001
        /*0022*/ 	.short	0x0008
        /*0024*/ 	.byte	0x00, 0xf5, 0x21, 0x00


	//----- nvinfo : EIATTR_KPARAM_INFO
	.align		4
.L_1881:
        /*0028*/ 	.byte	0x04, 0x17
        /*002a*/ 	.short	(.L_1883 - .L_1882)
.L_1882:
        /*002c*/ 	.word	0x00000000
        /*0030*/ 	.short	0x0000
        /*0032*/ 	.short	0x0000
        /*0034*/ 	.byte	0x00, 0xf5, 0x21, 0x00


	//----- nvinfo : EIATTR_SPARSE_MMA_MASK
	.align		4
.L_1883:
        /*0038*/ 	.byte	0x03, 0x50
        /*003a*/ 	.short	0x0000


	//----- nvinfo : EIATTR_MAXREG_COUNT
	.align		4
        /*003c*/ 	.byte	0x03, 0x1b
        /*003e*/ 	.short	0x00ff


	//----- nvinfo : EIATTR_NUM_BARRIERS
	.align		4
        /*0040*/ 	.byte	0x02, 0x4c
        /*0042*/ 	.byte	0x01
	.zero		1


	//----- nvinfo : EIATTR_MERCURY_ISA_VERSION
	.align		4
        /*0044*/ 	.byte	0x03, 0x5f
        /*0046*/ 	.short	0x0101


	//----- nvinfo : EIATTR_VRC_CTA_INIT_COUNT
	.align		4
        /*0048*/ 	.byte	0x02, 0x4a
	.zero		1
	.zero		1


	//----- nvinfo : EIATTR_EXIT_INSTR_OFFSETS
	.align		4
        /*004c*/ 	.byte	0x04, 0x1c
        /*004e*/ 	.short	(.L_1885 - .L_1884)


	//   ....[0]....
.L_1884:
        /*0050*/ 	.word	0x00000220


	//   ....[1]....
        /*0054*/ 	.word	0x00000360


	//   ....[2]....
        /*0058*/ 	.word	0x000003b0


	//----- nvinfo : EIATTR_CBANK_PARAM_SIZE
	.align		4
.L_1885:
        /*005c*/ 	.byte	0x03, 0x19
        /*005e*/ 	.short	0x0014


	//----- nvinfo : EIATTR_PARAM_CBANK
	.align		4
        /*0060*/ 	.byte	0x04, 0x0a
        /*0062*/ 	.short	(.L_1887 - .L_1886)
	.align		4
.L_1886:
        /*0064*/ 	.word	index@(.nv.constant0._Z7reduce5IiLj256EEvPT_S1_j)
        /*0068*/ 	.short	0x0380
        /*006a*/ 	.short	0x0014


	//----- nvinfo : EIATTR_SW_WAR
	.align		4
.L_1887:
        /*006c*/ 	.byte	0x04, 0x36
        /*006e*/ 	.short	(.L_1889 - .L_1888)
.L_1888:
        /*0070*/ 	.word	0x00000008
.L_1889:


//--------------------- .nv.info._Z7reduce5IiLj512EEvPT_S1_j --------------------------
	.section	.nv.info._Z7reduce5IiLj512EEvPT_S1_j,"",@"SHT_CUDA_INFO"
	.sectionflags	@""
	.align	4


	//----- nvinfo : EIATTR_CUDA_API_VERSION
	.align		4
        /*0000*/ 	.byte	0x04, 0x37
        /*0002*/ 	.short	(.L_1891 - .L_1890)
.L_1890:
        /*0004*/ 	.word	0x00000082


	//----- nvinfo : EIATTR_KPARAM_INFO
	.align		4
.L_1891:
        /*0008*/ 	.byte	0x04, 0x17
        /*000a*/ 	.short	(.L_1893 - .L_1892)
.L_1892:
        /*000c*/ 	.word	0x00000000
        /*0010*/ 	.short	0x0002
        /*0012*/ 	.short	0x0010
        /*0014*/ 	.byte	0x00, 0xf0, 0x11, 0x00


	//----- nvinfo : EIATTR_KPARAM_INFO
	.align		4
.L_1893:
        /*0018*/ 	.byte	0x04, 0x17
        /*001a*/ 	.short	(.L_1895 - .L_1894)
.L_1894:
        /*001c*/ 	.word	0x00000000
        /*0020*/ 	.short	0x0001
        /*0022*/ 	.short	0x0008
        /*0024*/ 	.byte	0x00, 0xf5, 0x21, 0x00


	//----- nvinfo : EIATTR_KPARAM_INFO
	.align		4
.L_1895:
        /*0028*/ 	.byte	0x04, 0x17
        /*002a*/ 	.short	(.L_1897 - .L_1896)
.L_1896:
        /*002c*/ 	.word	0x00000000
        /*0030*/ 	.short	0x0000
        /*0032*/ 	.short	0x0000
        /*0034*/ 	.byte	0x00, 0xf5, 0x21, 0x00


	//----- nvinfo : EIATTR_SPARSE_MMA_MASK
	.align		4
.L_1897:
        /*0038*/ 	.byte	0x03, 0x50
        /*003a*/ 	.short	0x0000


	//----- nvinfo : EIATTR_MAXREG_COUNT
	.align		4
        /*003c*/ 	.byte	0x03, 0x1b
        /*003e*/ 	.short	0x00ff


	//----- nvinfo : EIATTR_NUM_BARRIERS
	.align		4
        /*0040*/ 	.byte	0x02, 0x4c
        /*0042*/ 	.byte	0x01
	.zero		1


	//----- nvinfo : EIATTR_MERCURY_ISA_VERSION
	.align		4
        /*0044*/ 	.byte	0x03, 0x5f
        /*0046*/ 	.short	0x0101


	//----- nvinfo : EIATTR_VRC_CTA_INIT_COUNT
	.align		4
        /*0048*/ 	.byte	0x02, 0x4a
	.zero		1
	.zero		1


	//----- nvinfo : EIATTR_EXIT_INSTR_OFFSETS
	.align		4
        /*004c*/ 	.byte	0x04, 0x1c
        /*004e*/ 	.short	(.L_1899 - .L_1898)


	//   ....[0]....
.L_1898:
        /*0050*/ 	.word	0x00000280


	//   ....[1]....
        /*0054*/ 	.word	0x000003c0


	//   ....[2]....
        /*0058*/ 	.word	0x00000410


	//----- nvinfo : EIATTR_CBANK_PARAM_SIZE
	.align		4
.L_1899:
        /*005c*/ 	.byte	0x03, 0x19
        /*005e*/ 	.short	0x0014


	//----- nvinfo : EIATTR_PARAM_CBANK
	.align		4
        /*0060*/ 	.byte	0x04, 0x0a
        /*0062*/ 	.short	(.L_1901 - .L_1900)
	.align		4
.L_1900:
        /*0064*/ 	.word	index@(.nv.constant0._Z7reduce5IiLj512EEvPT_S1_j)
        /*0068*/ 	.short	0x0380
        /*006a*/ 	.short	0x0014


	//----- nvinfo : EIATTR_SW_WAR
	.align		4
.L_1901:
        /*006c*/ 	.byte	0x04, 0x36
        /*006e*/ 	.short	(.L_1903 - .L_1902)
.L_1902:
        /*0070*/ 	.word	0x00000008
.L_1903:


//--------------------- .nv.info._Z7reduce4IiLj1EEvPT_S1_j --------------------------
	.section	.nv.info._Z7reduce4IiLj1EEvPT_S1_j,"",@"SHT_CUDA_INFO"
	.sectionflags	@""
	.align	4


	//----- nvinfo : EIATTR_CUDA_API_VERSION
	.align		4
        /*0000*/ 	.byte	0x04, 0x37
        /*0002*/ 	.short	(.L_1905 - .L_1904)
.L_1904:
        /*0004*/ 	.word	0x00000082


	//----- nvinfo : EIATTR_KPARAM_INFO
	.align		4
.L_1905:
        /*0008*/ 	.byte	0x04, 0x17
        /*000a*/ 	.short	(.L_1907 - .L_1906)
.L_1906:
        /*000c*/ 	.word	0x00000000
        /*0010*/ 	.short	0x0002
        /*0012*/ 	.short	0x0010
        /*0014*/ 	.byte	0x00, 0xf0, 0x11, 0x00


	//----- nvinfo : EIATTR_KPARAM_INFO
	.align		4
.L_1907:
        /*0018*/ 	.byte	0x04, 0x17
        /*001a*/ 	.short	(.L_1909 - .L_1908)
.L_1908:
        /*001c*/ 	.word	0x00000000
        /*0020*/ 	.short	0x0001
        /*0022*/ 	.short	0x0008
        /*0024*/ 	.byte	0x00, 0xf5, 0x21, 0x00


	//----- nvinfo : EIATTR_KPARAM_INFO
	.align		4
.L_1909:
        /*0028*/ 	.byte	0x04, 0x17
        /*002a*/ 	.short	(.L_1911 - .L_1910)
.L_1910:
        /*002c*/ 	.word	0x00000000
        /*0030*/ 	.short	0x0000
        /*0032*/ 	.short	0x0000
        /*0034*/ 	.byte	0x00, 0xf5, 0x21, 0x00


	//----- nvinfo : EIATTR_SPARSE_MMA_MASK
	.align		4
.L_1911:
        /*0038*/ 	.byte	0x03, 0x50
        /*003a*/ 	.short	0x0000


	//----- nvinfo : EIATTR_MAXREG_COUNT
	.align		4
        /*003c*/ 	.byte	0x03, 0x1b
        /*003e*/ 	.short	0x00ff


	//----- nvinfo : EIATTR_NUM_BARRIERS
	.align		4
        /*0040*/ 	.byte	0x02, 0x4c
        /*0042*/ 	.byte	0x01
	.zero		1


	//----- nvinfo : EIATTR_MERCURY_ISA_VERSION
	.align		4
        /*0044*/ 	.byte	0x03, 0x5f
        /*0046*/ 	.short	0x0101


	//----- nvinfo : EIATTR_VRC_CTA_INIT_COUNT
	.align		4
        /*0048*/ 	.byte	0x02, 0x4a
	.zero		1
	.zero		1


	//----- nvinfo : EIATTR_EXIT_INSTR_OFFSETS
	.align		4
        /*004c*/ 	.byte	0x04, 0x1c
        /*004e*/ 	.short	(.L_1913 - .L_1912)


	//   ....[0]....
.L_1912:
        /*0050*/ 	.word	0x00000270


	//   ....[1]....
        /*0054*/ 	.word	0x000002f0


	//----- nvinfo : EIATTR_CBANK_PARAM_SIZE
	.align		4
.L_1913:
        /*0058*/ 	.byte	0x03, 0x19
        /*005a*/ 	.short	0x0014


	//----- nvinfo : EIATTR_PARAM_CBANK
	.align		4
        /*005c*/ 	.byte	0x04, 0x0a
        /*005e*/ 	.short	(.L_1915 - .L_1914)
	.align		4
.L_1914:
        /*0060*/ 	.word	index@(.nv.constant0._Z7reduce4IiLj1EEvPT_S1_j)
        /*0064*/ 	.short	0x0380
        /*0066*/ 	.short	0x0014


	//----- nvinfo : EIATTR_SW_WAR
	.align		4
.L_1915:
        /*0068*/ 	.byte	0x04, 0x36
        /*006a*/ 	.short	(.L_1917 - .L_1916)
.L_1916:
        /*006c*/ 	.word	0x00000008
.L_1917:


//--------------------- .nv.info._Z7reduce4IiLj2EEvPT_S1_j --------------------------
	.section	.nv.info._Z7reduce4IiLj2EEvPT_S1_j,"",@"SHT_CUDA_INFO"
	.sectionflags	@""
	.align	4


	//----- nvinfo : EIATTR_CUDA_API_VERSION
	.align		4
        /*0000*/ 	.byte	0x04, 0x37
        /*0002*/ 	.short	(.L_1919 - .L_1918)
.L_1918:
        /*0004*/ 	.word	0x00000082


	//----- nvinfo : EIATTR_KPARAM_INFO
	.align		4
.L_1919:
        /*0008*/ 	.byte	0x04, 0x17
        /*000a*/ 	.short	(.L_1921 - .L_1920)
.L_1920:
        /*000c*/ 	.word	0x00000000
        /*0010*/ 	.short	0x0002
        /*0012*/ 	.short	0x0010
        /*0014*/ 	.byte	0x00, 0xf0, 0x11, 0x00


	//----- nvinfo : EIATTR_KPARAM_INFO
	.align		4
.L_1921:
        /*0018*/ 	.byte	0x04, 0x17
        /*001a*/ 	.short	(.L_1923 - .L_1922)
.L_1922:
        /*001c*/ 	.word	0x00000000
        /*0020*/ 	.short	0x0001
        /*0022*/ 	.short	0x0008
        /*0024*/ 	.byte	0x00, 0xf5, 0x21, 0x00


	//----- nvinfo : EIATTR_KPARAM_INFO
	.align		4
.L_1923:
        /*0028*/ 	.byte	0x04, 0x17
        /*002a*/ 	.short	(.L_1925 - .L_1924)
.L_1924:
        /*002c*/ 	.word	0x00000000
        /*0030*/ 	.short	0x0000
        /*0032*/ 	.short	0x0000
        /*0034*/ 	.byte	0x00, 0xf5, 0x21, 0x00


	//----- nvinfo : EIATTR_SPARSE_MMA_MASK
	.align		4
.L_1925:
        /*0038*/ 	.byte	0x03, 0x50
        /*003a*/ 	.short	0x0000


	//----- nvinfo : EIATTR_MAXREG_COUNT
	.align		4
        /*003c*/ 	.byte	0x03, 0x1b
        /*003e*/ 	.short	0x00ff


	//----- nvinfo : EIATTR_NUM_BARRIERS
	.align		4
        /*0040*/ 	.byte	0x02, 0x4c
        /*0042*/ 	.byte	0x01
	.zero		1


	//----- nvinfo : EIATTR_MERCURY_ISA_VERSION
	.align		4
        /*0044*/ 	.byte	0x03, 0x5f
        /*0046*/ 	.short	0x0101


	//----- nvinfo : EIATTR_VRC_CTA_INIT_COUNT
	.align		4
        /*0048*/ 	.byte	0x02, 0x4a
	.zero		1
	.zero		1


	//----- nvinfo : EIATTR_EXIT_INSTR_OFFSETS
	.align		4
        /*004c*/ 	.byte	0x04, 0x1c
        /*004e*/ 	.short	(.L_1927 - .L_1926)


	//   ....[0]....
.L_1926:
        /*0050*/ 	.word	0x00000270


	//   ....[1]....
        /*0054*/ 	.word	0x000002c0


	//   ....[2]....
        /*0058*/ 	.word	0x00000340


	//----- nvinfo : EIATTR_CBANK_PARAM_SIZE
	.align		4
.L_1927:
        /*005c*/ 	.byte	0x03, 0x19
        /*005e*/ 	.short	0x0014


	//----- nvinfo : EIATTR_PARAM_CBANK
	.align		4
        /*0060*/ 	.byte	0x04, 0x0a
        /*0062*/ 	.short	(.L_1929 - .L_1928)
	.align		4
.L_1928:
        /*0064*/ 	.word	index@(.nv.constant0._Z7reduce4IiLj2EEvPT_S1_j)
        /*0068*/ 	.short	0x0380
        /*006a*/ 	.short	0x0014


	//----- nvinfo : EIATTR_SW_WAR
	.align		4
.L_1929:
        /*006c*/ 	.byte	0x04, 0x36
        /*006e*/ 	.short	(.L_1931 - .L_1930)
.L_1930:
        /*0070*/ 	.word	0x00000008
.L_1931:


//--------------------- .nv.info._Z7reduce4IiLj4EEvPT_S1_j --------------------------
	.section	.nv.info._Z7reduce4IiLj4EEvPT_S1_j,"",@"SHT_CUDA_INFO"
	.sectionflags	@""
	.align	4


	//----- nvinfo : EIATTR_CUDA_API_VERSION
	.align		4
        /*0000*/ 	.byte	0x04, 0x37
        /*0002*/ 	.short	(.L_1933 - .L_1932)
.L_1932:
        /*0004*/ 	.word	0x00000082


	//----- nvinfo : EIATTR_KPARAM_INFO
	.align		4
.L_1933:
        /*0008*/ 	.byte	0x04, 0x17
        /*000a*/ 	.short	(.L_1935 - .L_1934)
.L_1934:
        /*000c*/ 	.word	0x00000000
        /*0010*/ 	.short	0x0002
        /*0012*/ 	.short	0x0010
        /*0014*/ 	.byte	0x00, 0xf0, 0x11, 0x00


	//----- nvinfo : EIATTR_KPARAM_INFO
	.align		4
.L_1935:
        /*0018*/ 	.byte	0x04, 0x17
        /*001a*/ 	.short	(.L_1937 - .L_1936)
.L_1936:
        /*001c*/ 	.word	0x00000000
        /*0020*/ 	.short	0x0001
        /*0022*/ 	.short	0x0008
        /*0024*/ 	.byte	0x00, 0xf5, 0x21, 0x00


	//----- nvinfo : EIATTR_KPARAM_INFO
	.align		4
.L_1937:
        /*0028*/ 	.byte	0x04, 0x17
        /*002a*/ 	.short	(.L_1939 - .L_1938)
.L_1938:
        /*002c*/ 	.word	0x00000000
        /*0030*/ 	.short	0x0000
        /*0032*/ 	.short	0x0000
        /*0034*/ 	.byte	0x00, 0xf5, 0x21, 0x00


	//----- nvinfo : EIATTR_SPARSE_MMA_MASK
	.align		4
.L_1939:
        /*0038*/ 	.byte	0x03, 0x50
        /*003a*/ 	.short	0x0000


	//----- nvinfo : EIATTR_MAXREG_COUNT
	.align		4
        /*003c*/ 	.byte	0x03, 0x1b
        /*003e*/ 	.short	0x00ff


	//----- nvinfo : EIATTR_NUM_BARRIERS
	.align		4
        /*0040*/ 	.byte	0x02, 0x4c
        /*0042*/ 	.byte	0x01
	.zero		1


	//----- nvinfo : EIATTR_MERCURY_ISA_VERSION
	.align		4
        /*0044*/ 	.byte	0x03, 0x5f
        /*0046*/ 	.short	0x0101


	//----- nvinfo : EIATTR_VRC_CTA_INIT_COUNT
	.align		4
        /*0048*/ 	.byte	0x02, 0x4a
	.zero		1
	.zero		1


	//----- nvinfo : EIATTR_EXIT_INSTR_OFFSETS
	.align		4
        /*004c*/ 	.byte	0x04, 0x1c
        /*004e*/ 	.short	(.L_1941 - .L_1940)


	//   ....[0]....
.L_1940:
        /*0050*/ 	.word	0x00000270


	//   ....[1]....
        /*0054*/ 	.word	0x000002f0


	//   ....[2]....
        /*0058*/ 	.word	0x00000370


	//----- nvinfo : EIATTR_CBANK_PARAM_SIZE
	.align		4
.L_1941:
        /*005c*/ 	.byte	0x03, 0x19
        /*005e*/ 	.short	0x0014


	//----- nvinfo : EIATTR_PARAM_CBANK
	.align		4
        /*0060*/ 	.byte	0x04, 0x0a
        /*0062*/ 	.short	(.L_1943 - .L_1942)
	.align		4
.L_1942:
        /*0064*/ 	.word	index@(.nv.constant0._Z7reduce4IiLj4EEvPT_S1_j)
        /*0068*/ 	.short	0x0380
        /*006a*/ 	.short	0x0014


	//----- nvinfo : EIATTR_SW_WAR
	.align		4
.L_1943:
        /*006c*/ 	.byte	0x04, 0x36
        /*006e*/ 	.short	(.L_1945 - .L_1944)
.L_1944:
        /*0070*/ 	.word	0x00000008
.L_1945:


//--------------------- .nv.info._Z7reduce4IiLj8EEvPT_S1_j --------------------------
	.section	.nv.info._Z7reduce4IiLj8EEvPT_S1_j,"",@"SHT_CUDA_INFO"
	.sectionflags	@""
	.align	4


	//----- nvinfo : EIATTR_CUDA_API_VERSION
	.align		4
        /*0000*/ 	.byte	0x04, 0x37
        /*0002*/ 	.short	(.L_1947 - .L_1946)
.L_1946:
        /*0004*/ 	.word	0x00000082


	//----- nvinfo : EIATTR_KPARAM_INFO
	.align		4
.L_1947:
        /*0008*/ 	.byte	0x04, 0x17
        /*000a*/ 	.short	(.L_1949 - .L_1948)
.L_1948:
        /*000c*/ 	.word	0x00000000
        /*0010*/ 	.short	0x0002
        /*0012*/ 	.short	0x0010
        /*0014*/ 	.byte	0x00, 0xf0, 0x11, 0x00


	//----- nvinfo : EIATTR_KPARAM_INFO
	.align		4
.L_1949:
        /*0018*/ 	.byte	0x04, 0x17
        /*001a*/ 	.short	(.L_1951 - .L_1950)
.L_1950:
        /*001c*/ 	.word	0x00000000
        /*0020*/ 	.short	0x0001
        /*0022*/ 	.short	0x0008
        /*0024*/ 	.byte	0x00, 0xf5, 0x21, 0x00


	//----- nvinfo : EIATTR_KPARAM_INFO
	.align		4
.L_1951:
        /*0028*/ 	.byte	0x04, 0x17
        /*002a*/ 	.short	(.L_1953 - .L_1952)
.L_1952:
        /*002c*/ 	.word	0x00000000
        /*0030*/ 	.short	0x0000
        /*0032*/ 	.short	0x0000
        /*0034*/ 	.byte	0x00, 0xf5, 0x21, 0x00


	//----- nvinfo : EIATTR_SPARSE_MMA_MASK
	.align		4
.L_1953:
        /*0038*/ 	.byte	0x03, 0x50
        /*003a*/ 	.short	0x0000


	//----- nvinfo : EIATTR_MAXREG_COUNT
	.align		4
        /*003c*/ 	.byte	0x03, 0x1b
        /*003e*/ 	.short	0x00ff


	//----- nvinfo : EIATTR_NUM_BARRIERS
	.align		4
        /*0040*/ 	.byte	0x02, 0x4c
        /*0042*/ 	.byte	0x01
	.zero		1


	//----- nvinfo : EIATTR_MERCURY_ISA_VERSION
	.align		4
        /*0044*/ 	.byte	0x03, 0x5f
        /*0046*/ 	.short	0x0101


	//----- nvinfo : EIATTR_VRC_CTA_INIT_COUNT
	.align		4
        /*0048*/ 	.byte	0x02, 0x4a
	.zero		1
	.zero		1


	//----- nvinfo : EIATTR_EXIT_INSTR_OFFSETS
	.align		4
        /*004c*/ 	.byte	0x04, 0x1c
        /*004e*/ 	.short	(.L_1955 - .L_1954)


	//   ....[0]....
.L_1954:
        /*0050*/ 	.word	0x00000270


	//   ....[1]....
        /*0054*/ 	.word	0x00000320


	//   ....[2]....
        /*0058*/ 	.word	0x000003a0


	//----- nvinfo : EIATTR_CBANK_PARAM_SIZE
	.align		4
.L_1955:
        /*005c*/ 	.byte	0x03, 0x19
        /*005e*/ 	.short	0x0014


	//----- nvinfo : EIATTR_PARAM_CBANK
	.align		4
        /*0060*/ 	.byte	0x04, 0x0a
        /*0062*/ 	.short	(.L_1957 - .L_1956)
	.align		4
.L_1956:
        /*0064*/ 	.word	index@(.nv.constant0._Z7reduce4IiLj8EEvPT_S1_j)
        /*0068*/ 	.short	0x0380
        /*006a*/ 	.short	0x0014


	//----- nvinfo : EIATTR_SW_WAR
	.align		4
.L_1957:
        /*006c*/ 	.byte	0x04, 0x36
        /*006e*/ 	.short	(.L_1959 - .L_1958)
.L_1958:
        /*0070*/ 	.word	0x00000008
.L_1959:


//--------------------- .nv.info._Z7reduce4IiLj16EEvPT_S1_j --------------------------
	.section	.nv.info._Z7reduce4IiLj16EEvPT_S1_j,"",@"SHT_CUDA_INFO"
	.sectionflags	@""
	.align	4


	//----- nvinfo : EIATTR_CUDA_API_VERSION
	.align		4
        /*0000*/ 	.byte	0x04, 0x37
        /*0002*/ 	.short	(.L_1961 - .L_1960)
.L_1960:
        /*0004*/ 	.word	0x00000082


	//----- nvinfo : EIATTR_KPARAM_INFO
	.align		4
.L_1961:
        /*0008*/ 	.byte	0x04, 0x17
        /*000a*/ 	.short	(.L_1963 - .L_1962)
.L_1962:
        /*000c*/ 	.word	0x00000000
        /*0010*/ 	.short	0x0002
        /*0012*/ 	.short	0x0010
        /*0014*/ 	.byte	0x00, 0xf0, 0x11, 0x00


	//----- nvinfo : EIATTR_KPARAM_INFO
	.align		4
.L_1963:
        /*0018*/ 	.byte	0x04, 0x17
        /*001a*/ 	.short	(.L_1965 - .L_1964)
.L_1964:
        /*001c*/ 	.word	0x00000000
        /*0020*/ 	.short	0x0001
        /*0022*/ 	.short	0x0008
        /*0024*/ 	.byte	0x00, 0xf5, 0x21, 0x00


	//----- nvinfo : EIATTR_KPARAM_INFO
	.align		4
.L_1965:
        /*0028*/ 	.byte	0x04, 0x17
        /*002a*/ 	.short	(.L_1967 - .L_1966)
.L_1966:
        /*002c*/ 	.word	0x00000000
        /*0030*/ 	.short	0x0000
        /*0032*/ 	.short	0x0000
        /*0034*/ 	.byte	0x00, 0xf5, 0x21, 0x00


	//----- nvinfo : EIATTR_SPARSE_MMA_MASK
	.align		4
.L_1967:
        /*0038*/ 	.byte	0x03, 0x50
        /*003a*/ 	.short	0x0000


	//----- nvinfo : EIATTR_MAXREG_COUNT
	.align		4
        /*003c*/ 	.byte	0x03, 0x1b
        /*003e*/ 	.short	0x00ff


	//----- nvinfo : EIATTR_NUM_BARRIERS
	.align		4
        /*0040*/ 	.byte	0x02, 0x4c
        /*0042*/ 	.byte	0x01
	.zero		1


	//----- nvinfo : EIATTR_MERCURY_ISA_VERSION
	.align		4
        /*0044*/ 	.byte	0x03, 0x5f
        /*0046*/ 	.short	0x0101


	//----- nvinfo : EIATTR_VRC_CTA_INIT_COUNT
	.align		4
        /*0048*/ 	.byte	0x02, 0x4a
	.zero		1
	.zero		1


	//----- nvinfo : EIATTR_EXIT_INSTR_OFFSETS
	.align		4
        /*004c*/ 	.byte	0x04, 0x1c
        /*004e*/ 	.short	(.L_1969 - .L_1968)


	//   ....[0]....
.L_1968:
        /*0050*/ 	.word	0x00000270


	//   ....[1]....
        /*0054*/ 	.word	0x00000350


	//   ....[2]....
        /*0058*/ 	.word	0x000003d0


	//----- nvinfo : EIATTR_CBANK_PARAM_SIZE
	.align		4
.L_1969:
        /*005c*/ 	.byte	0x03, 0x19
        /*005e*/ 	.short	0x0014


	//----- nvinfo : EIATTR_PARAM_CBANK
	.align		4
        /*0060*/ 	.byte	0x04, 0x0a
        /*0062*/ 	.short	(.L_1971 - .L_1970)
	.align		4
.L_1970:
        /*0064*/ 	.word	index@(.nv.constant0._Z7reduce4IiLj16EEvPT_S1_j)
        /*0068*/ 	.short	0x0380
        /*006a*/ 	.short	0x0014


	//----- nvinfo : EIATTR_SW_WAR
	.align		4
.L_1971:
        /*006c*/ 	.byte	0x04, 0x36
        /*006e*/ 	.short	(.L_1973 - .L_1972)
.L_1972:
        /*0070*/ 	.word	0x00000008
.L_1973:


//--------------------- .nv.info._Z7reduce4IiLj32EEvPT_S1_j --------------------------
	.section	.nv.info._Z7reduce4IiLj32EEvPT_S1_j,"",@"SHT_CUDA_INFO"
	.sectionflags	@""
	.align	4


	//----- nvinfo : EIATTR_CUDA_API_VERSION
	.align		4
        /*0000*/ 	.byte	0x04, 0x37
        /*0002*/ 	.short	(.L_1975 - .L_1974)
.L_1974:
        /*0004*/ 	.word	0x00000082


	//----- nvinfo : EIATTR_KPARAM_INFO
	.align		4
.L_1975:
        /*0008*/ 	.byte	0x04, 0x17
        /*000a*/ 	.short	(.L_1977 - .L_1976)
.L_1976:
        /*000c*/ 	.word	0x00000000
        /*0010*/ 	.short	0x0002
        /*0012*/ 	.short	0x0010
        /*0014*/ 	.byte	0x00, 0xf0, 0x11, 0x00


	//----- nvinfo : EIATTR_KPARAM_INFO
	.align		4
.L_1977:
        /*0018*/ 	.byte	0x04, 0x17
        /*001a*/ 	.short	(.L_1979 - .L_1978)
.L_1978:
        /*001c*/ 	.word	0x00000000
        /*0020*/ 	.short	0x0001
        /*0022*/ 	.short	0x0008
        /*0024*/ 	.byte	0x00, 0xf5, 0x21, 0x00


	//----- nvinfo : EIATTR_KPARAM_INFO
	.align		4
.L_1979:
        /*0028*/ 	.byte	0x04, 0x17
        /*002a*/ 	.short	(.L_1981 - .L_1980)
.L_1980:
        /*002c*/ 	.word	0x00000000
        /*0030*/ 	.short	0x0000
        /*0032*/ 	.short	0x0000
        /*0034*/ 	.byte	0x00, 0xf5, 0x21, 0x00


	//----- nvinfo : EIATTR_SPARSE_MMA_MASK
	.align		4
.L_1981:
        /*0038*/ 	.byte	0x03, 0x50
        /*003a*/ 	.short	0x0000


	//----- nvinfo : EIATTR_MAXREG_COUNT
	.align		4
        /*003c*/ 	.byte	0x03, 0x1b
        /*003e*/ 	.short	0x00ff


	//----- nvinfo : EIATTR_NUM_BARRIERS
	.align		4
        /*0040*/ 	.byte	0x02, 0x4c
        /*0042*/ 	.byte	0x01
	.zero		1


	//----- nvinfo : EIATTR_MERCURY_ISA_VERSION
	.align		4
        /*0044*/ 	.byte	0x03, 0x5f
        /*0046*/ 	.short	0x0101


	//----- nvinfo : EIATTR_VRC_CTA_INIT_COUNT
	.align		4
        /*0048*/ 	.byte	0x02, 0x4a
	.zero		1
	.zero		1


	//----- nvinfo : EIATTR_EXIT_INSTR_OFFSETS
	.align		4
        /*004c*/ 	.byte	0x04, 0x1c
        /*004e*/ 	.short	(.L_1983 - .L_1982)


	//   ....[0]....
.L_1982:
        /*0050*/ 	.word	0x00000270


	//   ....[1]....
        /*0054*/ 	.word	0x00000380


	//   ....[2]....
        /*0058*/ 	.word	0x00000400


	//----- nvinfo : EIATTR_CBANK_PARAM_SIZE
	.align		4
.L_1983:
        /*005c*/ 	.byte	0x03, 0x19
        /*005e*/ 	.short	0x0014


	//----- nvinfo : EIATTR_PARAM_CBANK
	.align		4
        /*0060*/ 	.byte	0x04, 0x0a
        /*0062*/ 	.short	(.L_1985 - .L_1984)
	.align		4
.L_1984:
        /*0064*/ 	.word	index@(.nv.constant0._Z7reduce4IiLj32EEvPT_S1_j)
        /*0068*/ 	.short	0x0380
        /*006a*/ 	.short	0x0014


	//----- nvinfo : EIATTR_SW_WAR
	.align		4
.L_1985:
        /*006c*/ 	.byte	0x04, 0x36
        /*006e*/ 	.short	(.L_1987 - .L_1986)
.L_1986:
        /*0070*/ 	.word	0x00000008
.L_1987:


//--------------------- .nv.info._Z7reduce4IiLj64EEvPT_S1_j --------------------------
	.section	.nv.info._Z7reduce4IiLj64EEvPT_S1_j,"",@"SHT_CUDA_INFO"
	.sectionflags	@""
	.align	4


	//----- nvinfo : EIATTR_CUDA_API_VERSION
	.align		4
        /*0000*/ 	.byte	0x04, 0x37
        /*0002*/ 	.short	(.L_1989 - .L_1988)
.L_1988:
        /*0004*/ 	.word	0x00000082


	//----- nvinfo : EIATTR_KPARAM_INFO
	.align		4
.L_1989:
        /*0008*/ 	.byte	0x04, 0x17
        /*000a*/ 	.short	(.L_1991 - .L_1990)
.L_1990:
        /*000c*/ 	.word	0x00000000
        /*0010*/ 	.short	0x0002
        /*0012*/ 	.short	0x0010
        /*0014*/ 	.byte	0x00, 0xf0, 0x11, 0x00


	//----- nvinfo : EIATTR_KPARAM_INFO
	.align		4
.L_1991:
        /*0018*/ 	.byte	0x04, 0x17
        /*001a*/ 	.short	(.L_1993 - .L_1992)
.L_1992:
        /*001c*/ 	.word	0x00000000
        /*0020*/ 	.short	0x0001
        /*0022*/ 	.short	0x0008
        /*0024*/ 	.byte	0x00, 0xf5, 0x21, 0x00


	//----- nvinfo : EIATTR_KPARAM_INFO
	.align		4
.L_1993:
        /*0028*/ 	.byte	0x04, 0x17
        /*002a*/ 	.short	(.L_1995 - .L_1994)
.L_1994:
        /*002c*/ 	.word	0x00000000
        /*0030*/ 	.short	0x0000
        /*0032*/ 	.short	0x0000
        /*0034*/ 	.byte	0x00, 0xf5, 0x21, 0x00


	//----- nvinfo : EIATTR_SPARSE_MMA_MASK
	.align		4
.L_1995:
        /*0038*/ 	.byte	0x03, 0x50
        /*003a*/ 	.short	0x0000


	//----- nvinfo : EIATTR_MAXREG_COUNT
	.align		4
        /*003c*/ 	.byte	0x03, 0x1b
        /*003e*/ 	.short	0x00ff


	//----- nvinfo : EIATTR_NUM_BARRIERS
	.align		4
        /*0040*/ 	.byte	0x02, 0x4c
        /*0042*/ 	.byte	0x01
	.zero		1


	//----- nvinfo : EIATTR_MERCURY_ISA_VERSION
	.align		4
        /*0044*/ 	.byte	0x03, 0x5f
        /*0046*/ 	.short	0x0101


	//----- nvinfo : EIATTR_VRC_CTA_INIT_COUNT
	.align		4
        /*0048*/ 	.byte	0x02, 0x4a
	.zero		1
	.zero		1


	//----- nvinfo : EIATTR_EXIT_INSTR_OFFSETS
	.align		4
        /*004c*/ 	.byte	0x04, 0x1c
        /*004e*/ 	.short	(.L_1997 - .L_1996)


	//   ....[0]....
.L_1996:
        /*0050*/ 	.word	0x00000270


	//   ....[1]....
        /*0054*/ 	.word	0x000003b0


	//   ....[2]....
        /*0058*/ 	.word	0x00000430


	//----- nvinfo : EIATTR_CBANK_PARAM_SIZE
	.align		4
.L_1997:
        /*005c*/ 	.byte	0x03, 0x19
        /*005e*/ 	.short	0x0014


	//----- nvinfo : EIATTR_PARAM_CBANK
	.align		4
        /*0060*/ 	.byte	0x04, 0x0a
        /*0062*/ 	.short	(.L_1999 - .L_1998)
	.align		4
.L_1998:
        /*0064*/ 	.word	index@(.nv.constant0._Z7reduce4IiLj64EEvPT_S1_j)
        /*0068*/ 	.short	0x0380
        /*006a*/ 	.short	0x0014


	//----- nvinfo : EIATTR_SW_WAR
	.align		4
.L_1999:
        /*006c*/ 	.byte	0x04, 0x36
        /*006e*/ 	.short	(.L_2001 - .L_2000)
.L_2000:
        /*0070*/ 	.word	0x00000008
.L_2001:


//--------------------- .nv.info._Z7reduce4IiLj128EEvPT_S1_j --------------------------
	.section	.nv.info._Z7reduce4IiLj128EEvPT_S1_j,"",@"SHT_CUDA_INFO"
	.sectionflags	@""
	.align	4


	//----- nvinfo : EIATTR_CUDA_API_VERSION
	.align		4
        /*0000*/ 	.byte	0x04, 0x37
        /*0002*/ 	.short	(.L_2003 - .L_2002)
.L_2002:
        /*0004*/ 	.word	0x00000082


	//----- nvinfo : EIATTR_KPARAM_INFO
	.align		4
.L_2003:
        /*0008*/ 	.byte	0x04, 0x17
        /*000a*/ 	.short	(.L_2005 - .L_2004)
.L_2004:
        /*000c*/ 	.word	0x00000000
        /*0010*/ 	.short	0x0002
        /*0012*/ 	.short	0x0010
        /*0014*/ 	.byte	0x00, 0xf0, 0x11, 0x00


	//----- nvinfo : EIATTR_KPARAM_INFO
	.align		4
.L_2005:
        /*0018*/ 	.byte	0x04, 0x17
        /*001a*/ 	.short	(.L_2007 - .L_2006)
.L_2006:
        /*001c*/ 	.word	0x00000000
        /*0020*/ 	.short	0x0001
        /*0022*/ 	.short	0x0008
        /*0024*/ 	.byte	0x00, 0xf5, 0x21, 0x00


	//----- nvinfo : EIATTR_KPARAM_INFO
	.align		4
.L_2007:
        /*0028*/ 	.byte	0x04, 0x17
        /*002a*/ 	.short	(.L_2009 - .L_2008)
.L_2008:
        /*002c*/ 	.word	0x00000000
        /*0030*/ 	.short	0x0000
        /*0032*/ 	.short	0x0000
        /*0034*/ 	.byte	0x00, 0xf5, 0x21, 0x00


	//----- nvinfo : EIATTR_SPARSE_MMA_MASK
	.align		4
.L_2009:
        /*0038*/ 	.byte	0x03, 0x50
        /*003a*/ 	.short	0x0000


	//----- nvinfo : EIATTR_MAXREG_COUNT
	.align		4
        /*003c*/ 	.byte	0x03, 0x1b
        /*003e*/ 	.short	0x00ff


	//----- nvinfo : EIATTR_NUM_BARRIERS
	.align		4
        /*0040*/ 	.byte	0x02, 0x4c
        /*0042*/ 	.byte	0x01
	.zero		1


	//----- nvinfo : EIATTR_MERCURY_ISA_VERSION
	.align		4
        /*0044*/ 	.byte	0x03, 0x5f
        /*0046*/ 	.short	0x0101


	//----- nvinfo : EIATTR_VRC_CTA_INIT_COUNT
	.align		4
        /*0048*/ 	.byte	0x02, 0x4a
	.zero		1
	.zero		1


	//----- nvinfo : EIATTR_EXIT_INSTR_OFFSETS
	.align		4
        /*004c*/ 	.byte	0x04, 0x1c
        /*004e*/ 	.short	(.L_2011 - .L_2010)


	//   ....[0]....
.L_2010:
        /*0050*/ 	.word	0x00000270


	//   ....[1]....
        /*0054*/ 	.word	0x000003b0


	//   ....[2]....
        /*0058*/ 	.word	0x00000430


	//----- nvinfo : EIATTR_CBANK_PARAM_SIZE
	.align		4
.L_2011:
        /*005c*/ 	.byte	0x03, 0x19
        /*005e*/ 	.short	0x0014


	//----- nvinfo : EIATTR_PARAM_CBANK
	.align		4
        /*0060*/ 	.byte	0x04, 0x0a
        /*0062*/ 	.short	(.L_2013 - .L_2012)
	.align		4
.L_2012:
        /*0064*/ 	.word	index@(.nv.constant0._Z7reduce4IiLj128EEvPT_S1_j)
        /*0068*/ 	.short	0x0380
        /*006a*/ 	.short	0x0014


	//----- nvinfo : EIATTR_SW_WAR
	.align		4
.L_2013:
        /*006c*/ 	.byte	0x04, 0x36
        /*006e*/ 	.short	(.L_2015 - .L_2014)
.L_2014:
        /*0070*/ 	.word	0x00000008
.L_2015:


//--------------------- .nv.info._Z7reduce4IiLj256EEvPT_S1_j --------------------------
	.section	.nv.info._Z7reduce4IiLj256EEvPT_S1_j,"",@"SHT_CUDA_INFO"
	.sectionflags	@""
	.align	4


	//----- nvinfo : EIATTR_CUDA_API_VERSION
	.align		4
        /*0000*/ 	.byte	0x04, 0x37
        /*0002*/ 	.short	(.L_2017 - .L_2016)
.L_2016:
        /*0004*/ 	.word	0x00000082


	//----- nvinfo : EIATTR_KPARAM_INFO
	.align		4
.L_2017:
        /*0008*/ 	.byte	0x04, 0x17
        /*000a*/ 	.short	(.L_2019 - .L_2018)
.L_2018:
        /*000c*/ 	.word	0x00000000
        /*0010*/ 	.short	0x0002
        /*0012*/ 	.short	0x0010
        /*0014*/ 	.byte	0x00, 0xf0, 0x11, 0x00


	//----- nvinfo : EIATTR_KPARAM_INFO
	.align		4
.L_2019:
        /*0018*/ 	.byte	0x04, 0x17
        /*001a*/ 	.short	(.L_2021 - .L_2020)
.L_2020:
        /*001c*/ 	.word	0x00000000
        /*0020*/ 	.short	0x0001
        /*0022*/ 	.short	0x0008
        /*0024*/ 	.byte	0x00, 0xf5, 0x21, 0x00


	//----- nvinfo : EIATTR_KPARAM_INFO
	.align		4
.L_2021:
        /*0028*/ 	.byte	0x04, 0x17
        /*002a*/ 	.short	(.L_2023 - .L_2022)
.L_2022:
        /*002c*/ 	.word	0x00000000
        /*0030*/ 	.short	0x0000
        /*0032*/ 	.short	0x0000
        /*0034*/ 	.byte	0x00, 0xf5, 0x21, 0x00


	//----- nvinfo : EIATTR_SPARSE_MMA_MASK
	.align		4
.L_2023:
        /*0038*/ 	.byte	0x03, 0x50
        /*003a*/ 	.short	0x0000


	//----- nvinfo : EIATTR_MAXREG_COUNT
	.align		4
        /*003c*/ 	.byte	0x03, 0x1b
        /*003e*/ 	.short	0x00ff


	//----- nvinfo : EIATTR_NUM_BARRIERS
	.align		4
        /*0040*/ 	.byte	0x02, 0x4c
        /*0042*/ 	.byte	0x01
	.zero		1


	//----- nvinfo : EIATTR_MERCURY_ISA_VERSION
	.align		4
        /*0044*/ 	.byte	0x03, 0x5f
        /*0046*/ 	.short	0x0101


	//----- nvinfo : EIATTR_VRC_CTA_INIT_COUNT
	.align		4
        /*0048*/ 	.byte	0x02, 0x4a
	.zero		1
	.zero		1


	//----- nvinfo : EIATTR_EXIT_INSTR_OFFSETS
	.align		4
        /*004c*/ 	.byte	0x04, 0x1c
        /*004e*/ 	.short	(.L_2025 - .L_2024)


	//   ....[0]....
.L_2024:
        /*0050*/ 	.word	0x00000270


	//   ....[1]....
        /*0054*/ 	.word	0x000003b0


	//   ....[2]....
        /*0058*/ 	.word	0x00000430


	//----- nvinfo : EIATTR_CBANK_PARAM_SIZE
	.align		4
.L_2025:
        /*005c*/ 	.byte	0x03, 0x19
        /*005e*/ 	.short	0x0014


	//----- nvinfo : EIATTR_PARAM_CBANK
	.align		4
        /*0060*/ 	.byte	0x04, 0x0a
        /*0062*/ 	.short	(.L_2027 - .L_2026)
	.align		4
.L_2026:
        /*0064*/ 	.word	index@(.nv.constant0._Z7reduce4IiLj256EEvPT_S1_j)
        /*0068*/ 	.short	0x0380
        /*006a*/ 	.short	0x0014


	//----- nvinfo : EIATTR_SW_WAR
	.align		4
.L_2027:
        /*006c*/ 	.byte	0x04, 0x36
        /*006e*/ 	.short	(.L_2029 - .L_2028)
.L_2028:
        /*0070*/ 	.word	0x00000008
.L_2029:


//--------------------- .nv.info._Z7reduce4IiLj512EEvPT_S1_j --------------------------
	.section	.nv.info._Z7reduce4IiLj512EEvPT_S1_j,"",@"SHT_CUDA_INFO"
	.sectionflags	@""
	.align	4


	//----- nvinfo : EIATTR_CUDA_API_VERSION
	.align		4
        /*0000*/ 	.byte	0x04, 0x37
        /*0002*/ 	.short	(.L_2031 - .L_2030)
.L_2030:
        /*0004*/ 	.word	0x00000082


	//----- nvinfo : EIATTR_KPARAM_INFO
	.align		4
.L_2031:
        /*0008*/ 	.byte	0x04, 0x17
        /*000a*/ 	.short	(.L_2033 - .L_2032)
.L_2032:
        /*000c*/ 	.word	0x00000000
        /*0010*/ 	.short	0x0002
        /*0012*/ 	.short	0x0010
        /*0014*/ 	.byte	0x00, 0xf0, 0x11, 0x00


	//----- nvinfo : EIATTR_KPARAM_INFO
	.align		4
.L_2033:
        /*0018*/ 	.byte	0x04, 0x17
        /*001a*/ 	.short	(.L_2035 - .L_2034)
.L_2034:
        /*001c*/ 	.word	0x00000000
        /*0020*/ 	.short	0x0001
        /*0022*/ 	.short	0x0008
        /*0024*/ 	.byte	0x00, 0xf5, 0x21, 0x00


	//----- nvinfo : EIATTR_KPARAM_INFO
	.align		4
.L_2035:
        /*0028*/ 	.byte	0x04, 0x17
        /*002a*/ 	.short	(.L_2037 - .L_2036)
.L_2036:
        /*002c*/ 	.word	0x00000000
        /*0030*/ 	.short	0x0000
        /*0032*/ 	.short	0x0000
        /*0034*/ 	.byte	0x00, 0xf5, 0x21, 0x00


	//----- nvinfo : EIATTR_SPARSE_MMA_MASK
	.align		4
.L_2037:
        /*0038*/ 	.byte	0x03, 0x50
        /*003a*/ 	.short	0x0000


	//----- nvinfo : EIATTR_MAXREG_COUNT
	.align		4
        /*003c*/ 	.byte	0x03, 0x1b
        /*003e*/ 	.short	0x00ff


	//----- nvinfo : EIATTR_NUM_BARRIERS
	.align		4
        /*0040*/ 	.byte	0x02, 0x4c
        /*0042*/ 	.byte	0x01
	.zero		1


	//----- nvinfo : EIATTR_MERCURY_ISA_VERSION
	.align		4
        /*0044*/ 	.byte	0x03, 0x5f
        /*0046*/ 	.short	0x0101


	//----- nvinfo : EIATTR_VRC_CTA_INIT_COUNT
	.align		4
        /*0048*/ 	.byte	0x02, 0x4a
	.zero		1
	.zero		1


	//----- nvinfo : EIATTR_EXIT_INSTR_OFFSETS
	.align		4
        /*004c*/ 	.byte	0x04, 0x1c
        /*004e*/ 	.short	(.L_2039 - .L_2038)


	//   ....[0]....
.L_2038:
        /*0050*/ 	.word	0x00000270


	//   ....[1]....
        /*0054*/ 	.word	0x000003b0


	//   ....[2]....
        /*0058*/ 	.word	0x00000430


	//----- nvinfo : EIATTR_CBANK_PARAM_SIZE
	.align		4
.L_2039:
        /*005c*/ 	.byte	0x03, 0x19
        /*005e*/ 	.short	0x0014


	//----- nvinfo : EIATTR_PARAM_CBANK
	.align		4
        /*0060*/ 	.byte	0x04, 0x0a
        /*0062*/ 	.short	(.L_2041 - .L_2040)
	.align		4
.L_2040:
        /*0064*/ 	.word	index@(.nv.constant0._Z7reduce4IiLj512EEvPT_S1_j)
        /*0068*/ 	.short	0x0380
        /*006a*/ 	.short	0x0014


	//----- nvinfo : EIATTR_SW_WAR
	.align		4
.L_2041:
        /*006c*/ 	.byte	0x04, 0x36
        /*006e*/ 	.short	(.L_2043 - .L_2042)
.L_2042:
        /*0070*/ 	.word	0x00000008
.L_2043:


//--------------------- .nv.info._Z7reduce3IiEvPT_S1_j --------------------------
	.section	.nv.info._Z7reduce3IiEvPT_S1_j,"",@"SHT_CUDA_INFO"
	.sectionflags	@""
	.align	4


	//----- nvinfo : EIATTR_CUDA_API_VERSION
	.align		4
        /*0000*/ 	.byte	0x04, 0x37
        /*0002*/ 	.short	(.L_2045 - .L_2044)
.L_2044:
        /*0004*/ 	.word	0x00000082


	//----- nvinfo : EIATTR_KPARAM_INFO
	.align		4
.L_2045:
        /*0008*/ 	.byte	0x04, 0x17
        /*000a*/ 	.short	(.L_2047 - .L_2046)
.L_2046:
        /*000c*/ 	.word	0x00000000
        /*0010*/ 	.short	0x0002
        /*0012*/ 	.short	0x0010
        /*0014*/ 	.byte	0x00, 0xf0, 0x11, 0x00


	//----- nvinfo : EIATTR_KPARAM_INFO
	.align		4
.L_2047:
        /*0018*/ 	.byte	0x04, 0x17
        /*001a*/ 	.short	(.L_2049 - .L_2048)
.L_2048:
        /*001c*/ 	.word	0x00000000
        /*0020*/ 	.short	0x0001
        /*0022*/ 	.short	0x0008
        /*0024*/ 	.byte	0x00, 0xf5, 0x21, 0x00


	//----- nvinfo : EIATTR_KPARAM_INFO
	.align		4
.L_2049:
        /*0028*/ 	.byte	0x04, 0x17
        /*002a*/ 	.short	(.L_2051 - .L_2050)
.L_2050:
        /*002c*/ 	.word	0x00000000
        /*0030*/ 	.short	0x0000
        /*0032*/ 	.short	0x0000
        /*0034*/ 	.byte	0x00, 0xf5, 0x21, 0x00


	//----- nvinfo : EIATTR_SPARSE_MMA_MASK
	.align		4
.L_2051:
        /*0038*/ 	.byte	0x03, 0x50
        /*003a*/ 	.short	0x0000


	//----- nvinfo : EIATTR_MAXREG_COUNT
	.align		4
        /*003c*/ 	.byte	0x03, 0x1b
        /*003e*/ 	.short	0x00ff


	//----- nvinfo : EIATTR_NUM_BARRIERS
	.align		4
        /*0040*/ 	.byte	0x02, 0x4c
        /*0042*/ 	.byte	0x01
	.zero		1


	//----- nvinfo : EIATTR_MERCURY_ISA_VERSION
	.align		4
        /*0044*/ 	.byte	0x03, 0x5f
        /*0046*/ 	.short	0x0101


	//----- nvinfo : EIATTR_VRC_CTA_INIT_COUNT
	.align		4
        /*0048*/ 	.byte	0x02, 0x4a
	.zero		1
	.zero		1


	//----- nvinfo : EIATTR_EXIT_INSTR_OFFSETS
	.align		4
        /*004c*/ 	.byte	0x04, 0x1c
        /*004e*/ 	.short	(.L_2053 - .L_2052)


	//   ....[0]....
.L_2052:
        /*0050*/ 	.word	0x00000270


	//   ....[1]....
        /*0054*/ 	.word	0x000002f0


	//----- nvinfo : EIATTR_CBANK_PARAM_SIZE
	.align		4
.L_2053:
        /*0058*/ 	.byte	0x03, 0x19
        /*005a*/ 	.short	0x0014


	//----- nvinfo : EIATTR_PARAM_CBANK
	.align		4
        /*005c*/ 	.byte	0x04, 0x0a
        /*005e*/ 	.short	(.L_2055 - .L_2054)
	.align		4
.L_2054:
        /*0060*/ 	.word	index@(.nv.constant0._Z7reduce3IiEvPT_S1_j)
        /*0064*/ 	.short	0x0380
        /*0066*/ 	.short	0x0014


	//----- nvinfo : EIATTR_SW_WAR
	.align		4
.L_2055:
        /*0068*/ 	.byte	0x04, 0x36
        /*006a*/ 	.short	(.L_2057 - .L_2056)
.L_2056:
        /*006c*/ 	.word	0x00000008
.L_2057:


//--------------------- .nv.info._Z7reduce2IiEvPT_S1_j --------------------------
	.section	.nv.info._Z7reduce2IiEvPT_S1_j,"",@"SHT_CUDA_INFO"
	.sectionflags	@""
	.align	4


	//----- nvinfo : EIATTR_CUDA_API_VERSION
	.align		4
        /*0000*/ 	.byte	0x04, 0x37
        /*0002*/ 	.short	(.L_2059 - .L_2058)
.L_2058:
        /*0004*/ 	.word	0x00000082


	//----- nvinfo : EIATTR_KPARAM_INFO
	.align		4
.L_2059:
        /*0008*/ 	.byte	0x04, 0x17
        /*000a*/ 	.short	(.L_2061 - .L_2060)
.L_2060:
        /*000c*/ 	.word	0x00000000
        /*0010*/ 	.short	0x0002
        /*0012*/ 	.short	0x0010
        /*0014*/ 	.byte	0x00, 0xf0, 0x11, 0x00


	//----- nvinfo : EIATTR_KPARAM_INFO
	.align		4
.L_2061:
        /*0018*/ 	.byte	0x04, 0x17
        /*001a*/ 	.short	(.L_2063 - .L_2062)
.L_2062:
        /*001c*/ 	.word	0x00000000
        /*0020*/ 	.short	0x0001
        /*0022*/ 	.short	0x0008
        /*0024*/ 	.byte	0x00, 0xf5, 0x21, 0x00


	//----- nvinfo : EIATTR_KPARAM_INFO
	.align		4
.L_2063:
        /*0028*/ 	.byte	0x04, 0x17
        /*002a*/ 	.short	(.L_2065 - .L_2064)
.L_2064:
        /*002c*/ 	.word	0x00000000
        /*0030*/ 	.short	0x0000
        /*0032*/ 	.short	0x0000
        /*0034*/ 	.byte	0x00, 0xf5, 0x21, 0x00


	//----- nvinfo : EIATTR_SPARSE_MMA_MASK
	.align		4
.L_2065:
        /*0038*/ 	.byte	0x03, 0x50
        /*003a*/ 	.short	0x0000


	//----- nvinfo : EIATTR_MAXREG_COUNT
	.align		4
        /*003c*/ 	.byte	0x03, 0x1b
        /*003e*/ 	.short	0x00ff


	//----- nvinfo : EIATTR_NUM_BARRIERS
	.align		4
        /*0040*/ 	.byte	0x02, 0x4c
        /*0042*/ 	.byte	0x01
	.zero		1


	//----- nvinfo : EIATTR_MERCURY_ISA_VERSION
	.align		4
        /*0044*/ 	.byte	0x03, 0x5f
        /*0046*/ 	.short	0x0101


	//----- nvinfo : EIATTR_VRC_CTA_INIT_COUNT
	.align		4
        /*0048*/ 	.byte	0x02, 0x4a
	.zero		1
	.zero		1


	//----- nvinfo : EIATTR_EXIT_INSTR_OFFSETS
	.align		4
        /*004c*/ 	.byte	0x04, 0x1c
        /*004e*/ 	.short	(.L_2067 - .L_2066)


	//   ....[0]....
.L_2066:
        /*0050*/ 	.word	0x00000210


	//   ....[1]....
        /*0054*/ 	.word	0x00000290


	//----- nvinfo : EIATTR_CBANK_PARAM_SIZE
	.align		4
.L_2067:
        /*0058*/ 	.byte	0x03, 0x19
        /*005a*/ 	.short	0x0014


	//----- nvinfo : EIATTR_PARAM_CBANK
	.align		4
        /*005c*/ 	.byte	0x04, 0x0a
        /*005e*/ 	.short	(.L_2069 - .L_2068)
	.align		4
.L_2068:
        /*0060*/ 	.word	index@(.nv.constant0._Z7reduce2IiEvPT_S1_j)
        /*0064*/ 	.short	0x0380
        /*0066*/ 	.short	0x0014


	//----- nvinfo : EIATTR_SW_WAR
	.align		4
.L_2069:
        /*0068*/ 	.byte	0x04, 0x36
        /*006a*/ 	.short	(.L_2071 - .L_2070)
.L_2070:
        /*006c*/ 	.word	0x00000008
.L_2071:


//--------------------- .nv.info._Z7reduce1IiEvPT_S1_j --------------------------
	.section	.nv.info._Z7reduce1IiEvPT_S1_j,"",@"SHT_CUDA_INFO"
	.sectionflags	@""
	.align	4


	//----- nvinfo : EIATTR_CUDA_API_VERSION
	.align		4
        /*0000*/ 	.byte	0x04, 0x37
        /*0002*/ 	.short	(.L_2073 - .L_2072)
.L_2072:
        /*0004*/ 	.word	0x00000082


	//----- nvinfo : EIATTR_KPARAM_INFO
	.align		4
.L_2073:
        /*0008*/ 	.byte	0x04, 0x17
        /*000a*/ 	.short	(.L_2075 - .L_2074)
.L_2074:
        /*000c*/ 	.word	0x00000000
        /*0010*/ 	.short	0x0002
        /*0012*/ 	.short	0x0010
        /*0014*/ 	.byte	0x00, 0xf0, 0x11, 0x00


	//----- nvinfo : EIATTR_KPARAM_INFO
	.align		4
.L_2075:
        /*0018*/ 	.byte	0x04, 0x17
        /*001a*/ 	.short	(.L_2077 - .L_2076)
.L_2076:
        /*001c*/ 	.word	0x00000000
        /*0020*/ 	.short	0x0001
        /*0022*/ 	.short	0x0008
        /*0024*/ 	.byte	0x00, 0xf5, 0x21, 0x00


	//----- nvinfo : EIATTR_KPARAM_INFO
	.align		4
.L_2077:
        /*0028*/ 	.byte	0x04, 0x17
        /*002a*/ 	.short	(.L_2079 - .L_2078)
.L_2078:
        /*002c*/ 	.word	0x00000000
        /*0030*/ 	.short	0x0000
        /*0032*/ 	.short	0x0000
        /*0034*/ 	.byte	0x00, 0xf5, 0x21, 0x00


	//----- nvinfo : EIATTR_SPARSE_MMA_MASK
	.align		4
.L_2079:
        /*0038*/ 	.byte	0x03, 0x50
        /*003a*/ 	.short	0x0000


	//----- nvinfo : EIATTR_MAXREG_COUNT
	.align		4
        /*003c*/ 	.byte	0x03, 0x1b
        /*003e*/ 	.short	0x00ff


	//----- nvinfo : EIATTR_NUM_BARRIERS
	.align		4
        /*0040*/ 	.byte	0x02, 0x4c
        /*0042*/ 	.byte	0x01
	.zero		1


	//----- nvinfo : EIATTR_MERCURY_ISA_VERSION
	.align		4
        /*0044*/ 	.byte	0x03, 0x5f
        /*0046*/ 	.short	0x0101


	//----- nvinfo : EIATTR_VRC_CTA_INIT_COUNT
	.align		4
        /*0048*/ 	.byte	0x02, 0x4a
	.zero		1
	.zero		1


	//----- nvinfo : EIATTR_EXIT_INSTR_OFFSETS
	.align		4
        /*004c*/ 	.byte	0x04, 0x1c
        /*004e*/ 	.short	(.L_2081 - .L_2080)


	//   ....[0]....
.L_2080:
        /*0050*/ 	.word	0x00000240


	//   ....[1]....
        /*0054*/ 	.word	0x000002c0


	//----- nvinfo : EIATTR_CBANK_PARAM_SIZE
	.align		4
.L_2081:
        /*0058*/ 	.byte	0x03, 0x19
        /*005a*/ 	.short	0x0014


	//----- nvinfo : EIATTR_PARAM_CBANK
	.align		4
        /*005c*/ 	.byte	0x04, 0x0a
        /*005e*/ 	.short	(.L_2083 - .L_2082)
	.align		4
.L_2082:
        /*0060*/ 	.word	index@(.nv.constant0._Z7reduce1IiEvPT_S1_j)
        /*0064*/ 	.short	0x0380
        /*0066*/ 	.short	0x0014


	//----- nvinfo : EIATTR_SW_WAR
	.align		4
.L_2083:
        /*0068*/ 	.byte	0x04, 0x36
        /*006a*/ 	.short	(.L_2085 - .L_2084)
.L_2084:
        /*006c*/ 	.word	0x00000008
.L_2085:


//--------------------- .nv.info._Z7reduce0IiEvPT_S1_j --------------------------
	.section	.nv.info._Z7reduce0IiEvPT_S1_j,"",@"SHT_CUDA_INFO"
	.sectionflags	@""
	.align	4


	//----- nvinfo : EIATTR_CUDA_API_VERSION
	.align		4
        /*0000*/ 	.byte	0x04, 0x37
        /*0002*/ 	.short	(.L_2087 - .L_2086)
.L_2086:
        /*0004*/ 	.word	0x00000082


	//----- nvinfo : EIATTR_KPARAM_INFO
	.align		4
.L_2087:
        /*0008*/ 	.byte	0x04, 0x17
        /*000a*/ 	.short	(.L_2089 - .L_2088)
.L_2088:
        /*000c*/ 	.word	0x00000000
        /*0010*/ 	.short	0x0002
        /*0012*/ 	.short	0x0010
        /*0014*/ 	.byte	0x00, 0xf0, 0x11, 0x00


	//----- nvinfo : EIATTR_KPARAM_INFO
	.align		4
.L_2089:
        /*0018*/ 	.byte	0x04, 0x17
        /*001a*/ 	.short	(.L_2091 - .L_2090)
.L_2090:
        /*001c*/ 	.word	0x00000000
        /*0020*/ 	.short	0x0001
        /*0022*/ 	.short	0x0008
        /*0024*/ 	.byte	0x00, 0xf5, 0x21, 0x00


	//----- nvinfo : EIATTR_KPARAM_INFO
	.align		4
.L_2091:
        /*0028*/ 	.byte	0x04, 0x17
        /*002a*/ 	.short	(.L_2093 - .L_2092)
.L_2092:
        /*002c*/ 	.word	0x00000000
        /*0030*/ 	.short	0x0000
        /*0032*/ 	.short	0x0000
        /*0034*/ 	.byte	0x00, 0xf5, 0x21, 0x00


	//----- nvinfo : EIATTR_SPARSE_MMA_MASK
	.align		4
.L_2093:
        /*0038*/ 	.byte	0x03, 0x50
        /*003a*/ 	.short	0x0000


	//----- nvinfo : EIATTR_MAXREG_COUNT
	.align		4
        /*003c*/ 	.byte	0x03, 0x1b
        /*003e*/ 	.short	0x00ff


	//----- nvinfo : EIATTR_NUM_BARRIERS
	.align		4
        /*0040*/ 	.byte	0x02, 0x4c
        /*0042*/ 	.byte	0x01
	.zero		1


	//----- nvinfo : EIATTR_MERCURY_ISA_VERSION
	.align		4
        /*0044*/ 	.byte	0x03, 0x5f
        /*0046*/ 	.short	0x0101


	//----- nvinfo : EIATTR_VRC_CTA_INIT_COUNT
	.align		4
        /*0048*/ 	.byte	0x02, 0x4a
	.zero		1
	.zero		1


	//----- nvinfo : EIATTR_EXIT_INSTR_OFFSETS
	.align		4
        /*004c*/ 	.byte	0x04, 0x1c
        /*004e*/ 	.short	(.L_2095 - .L_2094)


	//   ....[0]....
.L_2094:
        /*0050*/ 	.word	0x00000220


	//   ....[1]....
        /*0054*/ 	.word	0x000002a0


	//----- nvinfo : EIATTR_CBANK_PARAM_SIZE
	.align		4
.L_2095:
        /*0058*/ 	.byte	0x03, 0x19
        /*005a*/ 	.short	0x0014


	//----- nvinfo : EIATTR_PARAM_CBANK
	.align		4
        /*005c*/ 	.byte	0x04, 0x0a
        /*005e*/ 	.short	(.L_2097 - .L_2096)
	.align		4
.L_2096:
        /*0060*/ 	.word	index@(.nv.constant0._Z7reduce0IiEvPT_S1_j)
        /*0064*/ 	.short	0x0380
        /*0066*/ 	.short	0x0014


	//----- nvinfo : EIATTR_SW_WAR
	.align		4
.L_2097:
        /*0068*/ 	.byte	0x04, 0x36
        /*006a*/ 	.short	(.L_2099 - .L_2098)
.L_2098:
        /*006c*/ 	.word	0x00000008
.L_2099:


//--------------------- .nv.callgraph             --------------------------
	.section	.nv.callgraph,"",@"SHT_CUDA_CALLGRAPH"
	.align	4
	.sectionentsize	8
	.align		4
        /*0000*/ 	.word	0x00000000
	.align		4
        /*0004*/ 	.word	0xffffffff
	.align		4
        /*0008*/ 	.word	0x00000000
	.align		4
        /*000c*/ 	.word	0xfffffffe
	.align		4
        /*0010*/ 	.word	0x00000000
	.align		4
        /*0014*/ 	.word	0xfffffffd
	.align		4
        /*0018*/ 	.word	0x00000000
	.align		4
        /*001c*/ 	.word	0xfffffffc


//--------------------- .text._Z7reduce6IdLj1ELb1EEvPT_S1_j --------------------------
	.section	.text._Z7reduce6IdLj1ELb1EEvPT_S1_j,"ax",@progbits
	.align	128
        .global         _Z7reduce6IdLj1ELb1EEvPT_S1_j
        .type           _Z7reduce6IdLj1ELb1EEvPT_S1_j,@function
        .size           _Z7reduce6IdLj1ELb1EEvPT_S1_j,(.L_x_276 - _Z7reduce6IdLj1ELb1EEvPT_S1_j)
        .other          _Z7reduce6IdLj1ELb1EEvPT_S1_j,@"STO_CUDA_ENTRY STV_DEFAULT"
_Z7reduce6IdLj1ELb1EEvPT_S1_j:
.text._Z7reduce6IdLj1ELb1EEvPT_S1_j:
[----:B------:R-:W-:Y:S01]  /*0000*/  LDC R1, c[0x0][0x37c] ;  /* 0x0000df00ff017b82 */ /* 0x000fe20000000800 */
[----:B------:R-:W0:Y:S01]  /*0010*/  S2R R12, SR_TID.X ;  /* 0x00000000000c7919 */ /* 0x000e220000002100 */
[----:B------:R-:W1:Y:S01]  /*0020*/  LDCU UR8, c[0x0][0x390] ;  /* 0x00007200ff0877ac */ /* 0x000e620008000800 */
[----:B------:R-:W-:Y:S01]  /*0030*/  BSSY.RECONVERGENT B0, `(.L_x_0) ;  /* 0x0000012000007945 */ /* 0x000fe20003800200 */
[----:B------:R-:W-:Y:S01]  /*0040*/  CS2R R2, SRZ ;  /* 0x0000000000027805 */ /* 0x000fe2000001ff00 */
[----:B------:R-:W0:Y:S01]  /*0050*/  S2R R13, SR_CTAID.X ;  /* 0x00000000000d7919 */ /* 0x000e220000002500 */
[----:B------:R-:W2:Y:S01]  /*0060*/  LDCU.64 UR6, c[0x0][0x358] ;  /* 0x00006b00ff0677ac */ /* 0x000ea20008000a00 */
[----:B0-----:R-:W-:-:S05]  /*0070*/  IMAD R0, R13, 0x2, R12 ;  /* 0x000000020d007824 */ /* 0x001fca00078e020c */
[----:B-1----:R-:W-:-:S13]  /*0080*/  ISETP.GE.U32.AND P0, PT, R0, UR8, PT ;  /* 0x0000000800007c0c */ /* 0x002fda000bf06070 */
[----:B--2---:R-:W-:Y:S05]  /*0090*/  @P0 BRA `(.L_x_1) ;  /* 0x00000000002c0947 */ /* 0x004fea0003800000 */
[----:B------:R-:W0:Y:S01]  /*00a0*/  LDC R15, c[0x0][0x370] ;  /* 0x0000dc00ff0f7b82 */ /* 0x000e220000000800 */
[----:B------:R-:W-:-:S07]  /*00b0*/  CS2R R2, SRZ ;  /* 0x0000000000027805 */ /* 0x000fce000001ff00 */
[----:B------:R-:W1:Y:S02]  /*00c0*/  LDC.64 R10, c[0x0][0x380] ;  /* 0x0000e000ff0a7b82 */ /* 0x000e640000000a00 */
.L_x_2:
[----:B-1----:R-:W-:-:S05]  /*00d0*/  IMAD.WIDE.U32 R4, R0, 0x8, R10 ;  /* 0x0000000800047825 */ /* 0x002fca00078e000a */
[----:B------:R-:W2:Y:S04]  /*00e0*/  LDG.E.64 R6, desc[UR6][R4.64] ;  /* 0x0000000604067981 */ /* 0x000ea8000c1e1b00 */
[----:B------:R-:W3:Y:S01]  /*00f0*/  LDG.E.64 R8, desc[UR6][R4.64+0x8] ;  /* 0x0000080604087981 */ /* 0x000ee2000c1e1b00 */
[----:B0-----:R-:W-:-:S05]  /*0100*/  IMAD R0, R15, 0x2, R0 ;  /* 0x000000020f007824 */ /* 0x001fca00078e0200 */
[----:B------:R-:W-:Y:S01]  /*0110*/  ISETP.GE.U32.AND P0, PT, R0, UR8, PT ;  /* 0x0000000800007c0c */ /* 0x000fe2000bf06070 */
[----:B--2---:R-:W-:-:S08]  /*0120*/  DADD R2, R6, R2 ;  /* 0x0000000006027229 */ /* 0x004fd00000000002 */
[----:B---3--:R-:W-:-:S04]  /*0130*/  DADD R2, R2, R8 ;  /* 0x0000000002027229 */ /* 0x008fc80000000008 */
[----:B------:R-:W-:Y:S07]  /*0140*/  @!P0 BRA `(.L_x_2) ;  /* 0xfffffffc00e08947 */ /* 0x000fee000383ffff */
.L_x_1:
[----:B------:R-:W-:Y:S05]  /*0150*/  BSYNC.RECONVERGENT B0 ;  /* 0x0000000000007941 */ /* 0x000fea0003800200 */
.L_x_0:
[----:B------:R-:W0:Y:S01]  /*0160*/  S2UR UR5, SR_CgaCtaId ;  /* 0x00000000000579c3 */ /* 0x000e220000008800 */
[----:B------:R-:W-:Y:S01]  /*0170*/  UMOV UR4, 0x400 ;  /* 0x0000040000047882 */ /* 0x000fe20000000000 */
[----:B------:R-:W-:Y:S01]  /*0180*/  ISETP.NE.AND P0, PT, R12, RZ, PT ;  /* 0x000000ff0c00720c */ /* 0x000fe20003f05270 */
[----:B0-----:R-:W-:-:S06]  /*0190*/  ULEA UR4, UR5, UR4, 0x18 ;  /* 0x0000000405047291 */ /* 0x001fcc000f8ec0ff */
[----:B------:R-:W-:-:S05]  /*01a0*/  LEA R5, R12, UR4, 0x3 ;  /* 0x000000040c057c11 */ /* 0x000fca000f8e18ff */
[----:B------:R0:W-:Y:S01]  /*01b0*/  STS.64 [R5], R2 ;  /* 0x0000000205007388 */ /* 0x0001e20000000a00 */
[----:B------:R-:W-:Y:S06]  /*01c0*/  BAR.SYNC.DEFER_BLOCKING 0x0 ;  /* 0x0000000000007b1d */ /* 0x000fec0000010000 */
[----:B------:R-:W-:Y:S05]  /*01d0*/  @P0 EXIT ;  /* 0x000000000000094d */ /* 0x000fea0003800000 */
[----:B0-----:R-:W0:Y:S01]  /*01e0*/  LDS.64 R2, [UR4] ;  /* 0x00000004ff027984 */ /* 0x001e220008000a00 */
[----:B------:R-:W1:Y:S02]  /*01f0*/  LDC.64 R4, c[0x0][0x388] ;  /* 0x0000e200ff047b82 */ /* 0x000e640000000a00 */
[----:B-1----:R-:W-:-:S05]  /*0200*/  IMAD.WIDE.U32 R4, R13, 0x8, R4 ;  /* 0x000000080d047825 */ /* 0x002fca00078e0004 */
[----:B0-----:R-:W-:Y:S01]  /*0210*/  STG.E.64 desc[UR6][R4.64], R2 ;  /* 0x0000000204007986 */ /* 0x001fe2000c101b06 */
[----:B------:R-:W-:Y:S05]  /*0220*/  EXIT ;  /* 0x000000000000794d */ /* 0x000fea0003800000 */
.L_x_3:
[----:B------:R-:W-:-:S00]  /*0230*/  BRA `(.L_x_3) ;  /* 0xfffffffc00fc7947 */ /* 0x000fc0000383ffff */
[----:B------:R-:W-:-:S00]  /*0240*/  NOP ;  /* 0x0000000000007918 */ /* 0x000fc00000000000 */
        /* <DEDUP_REMOVED lines=11> */
.L_x_276:


//--------------------- .text._Z7reduce6IdLj2ELb1EEvPT_S1_j --------------------------
	.section	.text._Z7reduce6IdLj2ELb1EEvPT_S1_j,"ax",@progbits
	.align	128
        .global         _Z7reduce6IdLj2ELb1EEvPT_S1_j
        .type           _Z7reduce6IdLj2ELb1EEvPT_S1_j,@function
        .size           _Z7reduce6IdLj2ELb1EEvPT_S1_j,(.L_x_277 - _Z7reduce6IdLj2ELb1EEvPT_S1_j)
        .other          _Z7reduce6IdLj2ELb1EEvPT_S1_j,@"STO_CUDA_ENTRY STV_DEFAULT"
_Z7reduce6IdLj2ELb1EEvPT_S1_j:
.text._Z7reduce6IdLj2ELb1EEvPT_S1_j:
        /* <DEDUP_REMOVED lines=13> */
.L_x_6:
[----:B-1----:R-:W-:-:S04]  /*00d0*/  IMAD.WIDE.U32 R4, R0, 0x8, R8 ;  /* 0x0000000800047825 */ /* 0x002fc800078e0008 */
[----:B------:R-:W-:Y:S02]  /*00e0*/  VIADD R7, R0, 0x2 ;  /* 0x0000000200077836 */ /* 0x000fe40000000000 */
[----:B------:R-:W2:Y:S02]  /*00f0*/  LDG.E.64 R4, desc[UR6][R4.64] ;  /* 0x0000000604047981 */ /* 0x000ea4000c1e1b00 */
[----:B------:R-:W-:-:S06]  /*0100*/  IMAD.WIDE.U32 R6, R7, 0x8, R8 ;  /* 0x0000000807067825 */ /* 0x000fcc00078e0008 */
[----:B------:R-:W3:Y:S01]  /*0110*/  LDG.E.64 R6, desc[UR6][R6.64] ;  /* 0x0000000606067981 */ /* 0x000ee2000c1e1b00 */
[----:B0-----:R-:W-:-:S05]  /*0120*/  IMAD R0, R13, 0x4, R0 ;  /* 0x000000040d007824 */ /* 0x001fca00078e0200 */
[----:B------:R-:W-:Y:S01]  /*0130*/  ISETP.GE.U32.AND P0, PT, R0, UR8, PT ;  /* 0x0000000800007c0c */ /* 0x000fe2000bf06070 */
[----:B--2---:R-:W-:-:S08]  /*0140*/  DADD R2, R4, R2 ;  /* 0x0000000004027229 */ /* 0x004fd00000000002 */
[----:B---3--:R-:W-:-:S04]  /*0150*/  DADD R2, R2, R6 ;  /* 0x0000000002027229 */ /* 0x008fc80000000006 */
[----:B------:R-:W-:Y:S07]  /*0160*/  @!P0 BRA `(.L_x_6) ;  /* 0xfffffffc00d88947 */ /* 0x000fee000383ffff */
.L_x_5:
[----:B------:R-:W-:Y:S05]  /*0170*/  BSYNC.RECONVERGENT B0 ;  /* 0x0000000000007941 */ /* 0x000fea0003800200 */
.L_x_4:
[----:B------:R-:W0:Y:S01]  /*0180*/  S2UR UR5, SR_CgaCtaId ;  /* 0x00000000000579c3 */ /* 0x000e220000008800 */
[----:B------:R-:W-:Y:S01]  /*0190*/  UMOV UR4, 0x400 ;  /* 0x0000040000047882 */ /* 0x000fe20000000000 */
[----:B------:R-:W-:Y:S01]  /*01a0*/  ISETP.GT.U32.AND P0, PT, R10, 0x1f, PT ;  /* 0x0000001f0a00780c */ /* 0x000fe20003f04070 */
[----:B0-----:R-:W-:-:S06]  /*01b0*/  ULEA UR4, UR5, UR4, 0x18 ;  /* 0x0000000405047291 */ /* 0x001fcc000f8ec0ff */
[----:B------:R-:W-:-:S05]  /*01c0*/  LEA R7, R10, UR4, 0x3 ;  /* 0x000000040a077c11 */ /* 0x000fca000f8e18ff */
[----:B------:R0:W-:Y:S01]  /*01d0*/  STS.64 [R7], R2 ;  /* 0x0000000207007388 */ /* 0x0001e20000000a00 */
[----:B------:R-:W-:Y:S06]  /*01e0*/  BAR.SYNC.DEFER_BLOCKING 0x0 ;  /* 0x0000000000007b1d */ /* 0x000fec0000010000 */
[----:B------:R-:W-:Y:S05]  /*01f0*/  @P0 EXIT ;  /* 0x000000000000094d */ /* 0x000fea0003800000 */
[----:B------:R-:W1:Y:S01]  /*0200*/  LDS.64 R4, [R7+0x8] ;  /* 0x0000080007047984 */ /* 0x000e620000000a00 */
[----:B------:R-:W-:Y:S01]  /*0210*/  ISETP.NE.AND P0, PT, R10, RZ, PT ;  /* 0x000000ff0a00720c */ /* 0x000fe20003f05270 */
[----:B-1----:R-:W-:-:S07]  /*0220*/  DADD R4, R4, R2 ;  /* 0x0000000004047229 */ /* 0x002fce0000000002 */
[----:B------:R1:W-:Y:S05]  /*0230*/  STS.64 [R7], R4 ;  /* 0x0000000407007388 */ /* 0x0003ea0000000a00 */
[----:B------:R-:W-:Y:S05]  /*0240*/  @P0 EXIT ;  /* 0x000000000000094d */ /* 0x000fea0003800000 */
[----:B0-----:R-:W0:Y:S01]  /*0250*/  LDS.64 R2, [UR4] ;  /* 0x00000004ff027984 */ /* 0x001e220008000a00 */
[----:B-1----:R-:W1:Y:S02]  /*0260*/  LDC.64 R4, c[0x0][0x388] ;  /* 0x0000e200ff047b82 */ /* 0x002e640000000a00 */
[----:B-1----:R-:W-:-:S05]  /*0270*/  IMAD.WIDE.U32 R4, R11, 0x8, R4 ;  /* 0x000000080b047825 */ /* 0x002fca00078e0004 */
[----:B0-----:R-:W-:Y:S01]  /*0280*/  STG.E.64 desc[UR6][R4.64], R2 ;  /* 0x0000000204007986 */ /* 0x001fe2000c101b06 */
[----:B------:R-:W-:Y:S05]  /*0290*/  EXIT ;  /* 0x000000000000794d */ /* 0x000fea0003800000 */
.L_x_7:
        /* <DEDUP_REMOVED lines=14> */
.L_x_277:


//--------------------- .text._Z7reduce6IdLj4ELb1EEvPT_S1_j --------------------------
	.section	.text._Z7reduce6IdLj4ELb1EEvPT_S1_j,"ax",@progbits
	.align	128
        .global         _Z7reduce6IdLj4ELb1EEvPT_S1_j
        .type           _Z7reduce6IdLj4ELb1EEvPT_S1_j,@function
        .size           _Z7reduce6IdLj4ELb1EEvPT_S1_j,(.L_x_278 - _Z7reduce6IdLj4ELb1EEvPT_S1_j)
        .other          _Z7reduce6IdLj4ELb1EEvPT_S1_j,@"STO_CUDA_ENTRY STV_DEFAULT"
_Z7reduce6IdLj4ELb1EEvPT_S1_j:
.text._Z7reduce6IdLj4ELb1EEvPT_S1_j:
        /* <DEDUP_REMOVED lines=11> */
[----:B------:R-:W-:Y:S01]  /*00b0*/  IMAD.MOV.U32 R11, RZ, RZ, R4 ;  /* 0x000000ffff0b7224 */ /* 0x000fe200078e0004 */
[----:B------:R-:W-:-:S06]  /*00c0*/  CS2R R2, SRZ ;  /* 0x0000000000027805 */ /* 0x000fcc000001ff00 */
[----:B------:R-:W1:Y:S02]  /*00d0*/  LDC.64 R8, c[0x0][0x380] ;  /* 0x0000e000ff087b82 */ /* 0x000e640000000a00 */
.L_x_10:
        /* <DEDUP_REMOVED lines=10> */
.L_x_9:
[----:B------:R-:W-:Y:S05]  /*0180*/  BSYNC.RECONVERGENT B0 ;  /* 0x0000000000007941 */ /* 0x000fea0003800200 */
.L_x_8:
        /* <DEDUP_REMOVED lines=11> */
[----:B------:R-:W-:Y:S04]  /*0240*/  STS.64 [R7], R4 ;  /* 0x0000000407007388 */ /* 0x000fe80000000a00 */
[----:B0-----:R-:W0:Y:S02]  /*0250*/  LDS.64 R2, [R7+0x8] ;  /* 0x0000080007027984 */ /* 0x001e240000000a00 */
[----:B0-----:R-:W-:-:S07]  /*0260*/  DADD R2, R4, R2 ;  /* 0x0000000004027229 */ /* 0x001fce0000000002 */
[----:B------:R0:W-:Y:S01]  /*0270*/  STS.64 [R7], R2 ;  /* 0x0000000207007388 */ /* 0x0001e20000000a00 */
[----:B------:R-:W-:Y:S05]  /*0280*/  @P0 EXIT ;  /* 0x000000000000094d */ /* 0x000fea0003800000 */
[----:B0-----:R-:W0:Y:S01]  /*0290*/  LDS.64 R2, [UR4] ;  /* 0x00000004ff027984 */ /* 0x001e220008000a00 */
[----:B------:R-:W1:Y:S02]  /*02a0*/  LDC.64 R4, c[0x0][0x388] ;  /* 0x0000e200ff047b82 */ /* 0x000e640000000a00 */
[----:B-1----:R-:W-:-:S05]  /*02b0*/  IMAD.WIDE.U32 R4, R0, 0x8, R4 ;  /* 0x0000000800047825 */ /* 0x002fca00078e0004 */
[----:B0-----:R-:W-:Y:S01]  /*02c0*/  STG.E.64 desc[UR6][R4.64], R2 ;  /* 0x0000000204007986 */ /* 0x001fe2000c101b06 */
[----:B------:R-:W-:Y:S05]  /*02d0*/  EXIT ;  /* 0x000000000000794d */ /* 0x000fea0003800000 */
.L_x_11:
        /* <DEDUP_REMOVED lines=10> */
.L_x_278:


//--------------------- .text._Z7reduce6IdLj8ELb1EEvPT_S1_j --------------------------
	.section	.text._Z7reduce6IdLj8ELb1EEvPT_S1_j,"ax",@progbits
	.align	128
        .global         _Z7reduce6IdLj8ELb1EEvPT_S1_j
        .type           _Z7reduce6IdLj8ELb1EEvPT_S1_j,@function
        .size           _Z7reduce6IdLj8ELb1EEvPT_S1_j,(.L_x_279 - _Z7reduce6IdLj8ELb1EEvPT_S1_j)
        .other          _Z7reduce6IdLj8ELb1EEvPT_S1_j,@"STO_CUDA_ENTRY STV_DEFAULT"
_Z7reduce6IdLj8ELb1EEvPT_S1_j:
.text._Z7reduce6IdLj8ELb1EEvPT_S1_j:
        /* <DEDUP_REMOVED lines=13> */
.L_x_14:
        /* <DEDUP_REMOVED lines=10> */
.L_x_13:
[----:B------:R-:W-:Y:S05]  /*0170*/  BSYNC.RECONVERGENT B0 ;  /* 0x0000000000007941 */ /* 0x000fea0003800200 */
.L_x_12:
        /* <DEDUP_REMOVED lines=14> */
[----:B------:R-:W-:Y:S04]  /*0260*/  STS.64 [R11], R4 ;  /* 0x000000040b007388 */ /* 0x000fe80000000a00 */
[----:B------:R-:W0:Y:S02]  /*0270*/  LDS.64 R8, [R11+0x8] ;  /* 0x000008000b087984 */ /* 0x000e240000000a00 */
[----:B0-----:R-:W-:-:S07]  /*0280*/  DADD R8, R4, R8 ;  /* 0x0000000004087229 */ /* 0x001fce0000000008 */
[----:B------:R0:W-:Y:S01]  /*0290*/  STS.64 [R11], R8 ;  /* 0x000000080b007388 */ /* 0x0001e20000000a00 */
[----:B------:R-:W-:Y:S05]  /*02a0*/  @P0 EXIT ;  /* 0x000000000000094d */ /* 0x000fea0003800000 */
[----:B------:R-:W1:Y:S01]  /*02b0*/  LDS.64 R2, [UR4] ;  /* 0x00000004ff027984 */ /* 0x000e620008000a00 */
[----:B------:R-:W2:Y:S02]  /*02c0*/  LDC.64 R4, c[0x0][0x388] ;  /* 0x0000e200ff047b82 */ /* 0x000ea40000000a00 */
[----:B--2---:R-:W-:-:S05]  /*02d0*/  IMAD.WIDE.U32 R4, R0, 0x8, R4 ;  /* 0x0000000800047825 */ /* 0x004fca00078e0004 */
[----:B-1----:R-:W-:Y:S01]  /*02e0*/  STG.E.64 desc[UR6][R4.64], R2 ;  /* 0x0000000204007986 */ /* 0x002fe2000c101b06 */
[----:B------:R-:W-:Y:S05]  /*02f0*/  EXIT ;  /* 0x000000000000794d */ /* 0x000fea0003800000 */
.L_x_15:
        /* <DEDUP_REMOVED lines=16> */
.L_x_279:


//--------------------- .text._Z7reduce6IdLj16ELb1EEvPT_S1_j --------------------------
	.section	.text._Z7reduce6IdLj16ELb1EEvPT_S1_j,"ax",@progbits
	.align	128
        .global         _Z7reduce6IdLj16ELb1EEvPT_S1_j
        .type           _Z7reduce6IdLj16ELb1EEvPT_S1_j,@function
        .size           _Z7reduce6IdLj16ELb1EEvPT_S1_j,(.L_x_280 - _Z7reduce6IdLj16ELb1EEvPT_S1_j)
        .other          _Z7reduce6IdLj16ELb1EEvPT_S1_j,@"STO_CUDA_ENTRY STV_DEFAULT"
_Z7reduce6IdLj16ELb1EEvPT_S1_j:
.text._Z7reduce6IdLj16ELb1EEvPT_S1_j:
        /* <DEDUP_REMOVED lines=13> */
.L_x_18:
        /* <DEDUP_REMOVED lines=10> */
.L_x_17:
[----:B------:R-:W-:Y:S05]  /*0170*/  BSYNC.RECONVERGENT B0 ;  /* 0x0000000000007941 */ /* 0x000fea0003800200 */
.L_x_16:
        /* <DEDUP_REMOVED lines=27> */
.L_x_19:
        /* <DEDUP_REMOVED lines=13> */
.L_x_280:


//--------------------- .text._Z7reduce6IdLj32ELb1EEvPT_S1_j --------------------------
	.section	.text._Z7reduce6IdLj32ELb1EEvPT_S1_j,"ax",@progbits
	.align	128
        .global         _Z7reduce6IdLj32ELb1EEvPT_S1_j
        .type           _Z7reduce6IdLj32ELb1EEvPT_S1_j,@function
        .size           _Z7reduce6IdLj32ELb1EEvPT_S1_j,(.L_x_281 - _Z7reduce6IdLj32ELb1EEvPT_S1_j)
        .other          _Z7reduce6IdLj32ELb1EEvPT_S1_j,@"STO_CUDA_ENTRY STV_DEFAULT"
_Z7reduce6IdLj32ELb1EEvPT_S1_j:
.text._Z7reduce6IdLj32ELb1EEvPT_S1_j:
        /* <DEDUP_REMOVED lines=13> */
.L_x_22:
        /* <DEDUP_REMOVED lines=10> */
.L_x_21:
[----:B------:R-:W-:Y:S05]  /*0170*/  BSYNC.RECONVERGENT B0 ;  /* 0x0000000000007941 */ /* 0x000fea0003800200 */
.L_x_20:
        /* <DEDUP_REMOVED lines=30> */
.L_x_23:
        /* <DEDUP_REMOVED lines=10> */
.L_x_281:


//--------------------- .text._Z7reduce6IdLj64ELb1EEvPT_S1_j --------------------------
	.section	.text._Z7reduce6IdLj64ELb1EEvPT_S1_j,"ax",@progbits
	.align	128
        .global         _Z7reduce6IdLj64ELb1EEvPT_S1_j
        .type           _Z7reduce6IdLj64ELb1EEvPT_S1_j,@function
        .size           _Z7reduce6IdLj64ELb1EEvPT_S1_j,(.L_x_282 - _Z7reduce6IdLj64ELb1EEvPT_S1_j)
        .other          _Z7reduce6IdLj64ELb1EEvPT_S1_j,@"STO_CUDA_ENTRY STV_DEFAULT"
_Z7reduce6IdLj64ELb1EEvPT_S1_j:
.text._Z7reduce6IdLj64ELb1EEvPT_S1_j:
        /* <DEDUP_REMOVED lines=13> */
.L_x_26:
        /* <DEDUP_REMOVED lines=10> */
.L_x_25:
[----:B------:R-:W-:Y:S05]  /*0170*/  BSYNC.RECONVERGENT B0 ;  /* 0x0000000000007941 */ /* 0x000fea0003800200 */
.L_x_24:
        /* <DEDUP_REMOVED lines=33> */
.L_x_27:
        /* <DEDUP_REMOVED lines=15> */
.L_x_282:


//--------------------- .text._Z7reduce6IdLj128ELb1EEvPT_S1_j --------------------------
	.section	.text._Z7reduce6IdLj128ELb1EEvPT_S1_j,"ax",@progbits
	.align	128
        .global         _Z7reduce6IdLj128ELb1EEvPT_S1_j
        .type           _Z7reduce6IdLj128ELb1EEvPT_S1_j,@function
        .size           _Z7reduce6IdLj128ELb1EEvPT_S1_j,(.L_x_283 - _Z7reduce6IdLj128ELb1EEvPT_S1_j)
        .other          _Z7reduce6IdLj128ELb1EEvPT_S1_j,@"STO_CUDA_ENTRY STV_DEFAULT"
_Z7reduce6IdLj128ELb1EEvPT_S1_j:
.text._Z7reduce6IdLj128ELb1EEvPT_S1_j:
        /* <DEDUP_REMOVED lines=13> */
.L_x_30:
        /* <DEDUP_REMOVED lines=10> */
.L_x_29:
[----:B------:R-:W-:Y:S05]  /*0170*/  BSYNC.RECONVERGENT B0 ;  /* 0x0000000000007941 */ /* 0x000fea0003800200 */
.L_x_28:
[----:B------:R-:W0:Y:S01]  /*0180*/  S2UR UR5, SR_CgaCtaId ;  /* 0x00000000000579c3 */ /* 0x000e220000008800 */
[----:B------:R-:W-:Y:S01]  /*0190*/  UMOV UR4, 0x400 ;  /* 0x0000040000047882 */ /* 0x000fe20000000000 */
[C---:B------:R-:W-:Y:S02]  /*01a0*/  ISETP.GT.U32.AND P0, PT, R3.reuse, 0x3f, PT ;  /* 0x0000003f0300780c */ /* 0x040fe40003f04070 */
[----:B------:R-:W-:Y:S01]  /*01b0*/  ISETP.GT.U32.AND P1, PT, R3, 0x1f, PT ;  /* 0x0000001f0300780c */ /* 0x000fe20003f24070 */
[----:B0-----:R-:W-:-:S06]  /*01c0*/  ULEA UR4, UR5, UR4, 0x18 ;  /* 0x0000000405047291 */ /* 0x001fcc000f8ec0ff */
[----:B------:R-:W-:-:S05]  /*01d0*/  LEA R2, R3, UR4, 0x3 ;  /* 0x0000000403027c11 */ /* 0x000fca000f8e18ff */
[----:B------:R-:W-:Y:S01]  /*01e0*/  STS.64 [R2], R4 ;  /* 0x0000000402007388 */ /* 0x000fe20000000a00 */
[----:B------:R-:W-:Y:S06]  /*01f0*/  BAR.SYNC.DEFER_BLOCKING 0x0 ;  /* 0x0000000000007b1d */ /* 0x000fec0000010000 */
[----:B------:R-:W0:Y:S02]  /*0200*/  @!P0 LDS.64 R6, [R2+0x200] ;  /* 0x0002000002068984 */ /* 0x000e240000000a00 */
[----:B0-----:R-:W-:-:S07]  /*0210*/  @!P0 DADD R4, R4, R6 ;  /* 0x0000000004048229 */ /* 0x001fce0000000006 */
[----:B------:R0:W-:Y:S01]  /*0220*/  @!P0 STS.64 [R2], R4 ;  /* 0x0000000402008388 */ /* 0x0001e20000000a00 */
        /* <DEDUP_REMOVED lines=27> */
.L_x_31:
        /* <DEDUP_REMOVED lines=10> */
.L_x_283:


//--------------------- .text._Z7reduce6IdLj256ELb1EEvPT_S1_j --------------------------
	.section	.text._Z7reduce6IdLj256ELb1EEvPT_S1_j,"ax",@progbits
	.align	128
        .global         _Z7reduce6IdLj256ELb1EEvPT_S1_j
        .type           _Z7reduce6IdLj256ELb1EEvPT_S1_j,@function
        .size           _Z7reduce6IdLj256ELb1EEvPT_S1_j,(.L_x_284 - _Z7reduce6IdLj256ELb1EEvPT_S1_j)
        .other          _Z7reduce6IdLj256ELb1EEvPT_S1_j,@"STO_CUDA_ENTRY STV_DEFAULT"
_Z7reduce6IdLj256ELb1EEvPT_S1_j:
.text._Z7reduce6IdLj256ELb1EEvPT_S1_j:
        /* <DEDUP_REMOVED lines=13> */
.L_x_34:
        /* <DEDUP_REMOVED lines=10> */
.L_x_33:
[----:B------:R-:W-:Y:S05]  /*0170*/  BSYNC.RECONVERGENT B0 ;  /* 0x0000000000007941 */ /* 0x000fea0003800200 */
.L_x_32:
        /* <DEDUP_REMOVED lines=10> */
[----:B------:R-:W-:Y:S01]  /*0220*/  @!P1 STS.64 [R2], R4 ;  /* 0x0000000402009388 */ /* 0x000fe20000000a00 */
[----:B------:R-:W-:Y:S01]  /*0230*/  BAR.SYNC.DEFER_BLOCKING 0x0 ;  /* 0x0000000000007b1d */ /* 0x000fe20000010000 */
[----:B------:R-:W-:-:S05]  /*0240*/  ISETP.GT.U32.AND P1, PT, R3, 0x1f, PT ;  /* 0x0000001f0300780c */ /* 0x000fca0003f24070 */
        /* <DEDUP_REMOVED lines=30> */
.L_x_35:
        /* <DEDUP_REMOVED lines=13> */
.L_x_284:


//--------------------- .text._Z7reduce6IdLj512ELb1EEvPT_S1_j --------------------------
	.section	.text._Z7reduce6IdLj512ELb1EEvPT_S1_j,"ax",@progbits
	.align	128
        .global         _Z7reduce6IdLj512ELb1EEvPT_S1_j
        .type           _Z7reduce6IdLj512ELb1EEvPT_S1_j,@function
        .size           _Z7reduce6IdLj512ELb1EEvPT_S1_j,(.L_x_285 - _Z7reduce6IdLj512ELb1EEvPT_S1_j)
        .other          _Z7reduce6IdLj512ELb1EEvPT_S1_j,@"STO_CUDA_ENTRY STV_DEFAULT"
_Z7reduce6IdLj512ELb1EEvPT_S1_j:
.text._Z7reduce6IdLj512ELb1EEvPT_S1_j:
[----:B------:R-:W-:Y:S01]  /*0000*/  LDC R1, c[0x0][0x37c] ;  /* 0x0000df00ff017b82 */ /* 0x000fe20000000800 */
[----:B------:R-:W0:Y:S01]  /*0010*/  S2R R0, SR_CTAID.X ;  /* 0x0000000000007919 */ /* 0x000e220000002500 */
[----:B------:R-:W1:Y:S01]  /*0020*/  LDCU UR8, c[0x0][0x390] ;  /* 0x00007200ff0877ac */ /* 0x000e620008000800 */
[----:B------:R-:W-:Y:S01]  /*0030*/  BSSY.RECONVERGENT B0, `(.L_x_36) ;  /* 0x0000015000007945 */ /* 0x000fe20003800200 */
[----:B------:R-:W-:Y:S01]  /*0040*/  CS2R R4, SRZ ;  /* 0x0000000000047805 */ /* 0x000fe2000001ff00 */
[----:B------:R-:W2:Y:S01]  /*0050*/  S2R R2, SR_TID.X ;  /* 0x0000000000027919 */ /* 0x000ea20000002100 */
[----:B------:R-:W3:Y:S01]  /*0060*/  LDCU.64 UR6, c[0x0][0x358] ;  /* 0x00006b00ff0677ac */ /* 0x000ee20008000a00 */
[----:B0-----:R-:W-:-:S05]  /*0070*/  IMAD.SHL.U32 R3, R0, 0x400, RZ ;  /* 0x0000040000037824 */ /* 0x001fca00078e00ff */
[----:B--2---:R-:W-:-:S04]  /*0080*/  LOP3.LUT R3, R3, R2, RZ, 0xfc, !PT ;  /* 0x0000000203037212 */ /* 0x004fc800078efcff */
[----:B-1----:R-:W-:-:S13]  /*0090*/  ISETP.GE.U32.AND P0, PT, R3, UR8, PT ;  /* 0x0000000803007c0c */ /* 0x002fda000bf06070 */
[----:B---3--:R-:W-:Y:S05]  /*00a0*/  @P0 BRA `(.L_x_37) ;  /* 0x0000000000340947 */ /* 0x008fea0003800000 */
[----:B------:R-:W0:Y:S01]  /*00b0*/  LDC R12, c[0x0][0x370] ;  /* 0x0000dc00ff0c7b82 */ /* 0x000e220000000800 */
[----:B------:R-:W-:-:S07]  /*00c0*/  CS2R R4, SRZ ;  /* 0x0000000000047805 */ /* 0x000fce000001ff00 */
[----:B------:R-:W1:Y:S02]  /*00d0*/  LDC.64 R10, c[0x0][0x380] ;  /* 0x0000e000ff0a7b82 */ /* 0x000e640000000a00 */
.L_x_38:
        /* <DEDUP_REMOVED lines=10> */
.L_x_37:
[----:B------:R-:W-:Y:S05]  /*0180*/  BSYNC.RECONVERGENT B0 ;  /* 0x0000000000007941 */ /* 0x000fea0003800200 */
.L_x_36:
        /* <DEDUP_REMOVED lines=48> */
.L_x_39:
        /* <DEDUP_REMOVED lines=15> */
.L_x_285:


//--------------------- .text._Z7reduce5IdLj1EEvPT_S1_j --------------------------
	.section	.text._Z7reduce5IdLj1EEvPT_S1_j,"ax",@progbits
	.align	128
        .global         _Z7reduce5IdLj1EEvPT_S1_j
        .type           _Z7reduce5IdLj1EEvPT_S1_j,@function
        .size           _Z7reduce5IdLj1EEvPT_S1_j,(.L_x_286 - _Z7reduce5IdLj1EEvPT_S1_j)
        .other          _Z7reduce5IdLj1EEvPT_S1_j,@"STO_CUDA_ENTRY STV_DEFAULT"
_Z7reduce5IdLj1EEvPT_S1_j:
.text._Z7reduce5IdLj1EEvPT_S1_j:
[----:B------:R-:W-:Y:S01]  /*0000*/  LDC R1, c[0x0][0x37c] ;  /* 0x0000df00ff017b82 */ /* 0x000fe20000000800 */
[----:B------:R-:W0:Y:S01]  /*0010*/  S2R R0, SR_TID.X ;  /* 0x0000000000007919 */ /* 0x000e220000002100 */
[----:B------:R-:W1:Y:S01]  /*0020*/  LDCU UR4, c[0x0][0x390] ;  /* 0x00007200ff0477ac */ /* 0x000e620008000800 */
[----:B------:R-:W0:Y:S01]  /*0030*/  S2R R11, SR_CTAID.X ;  /* 0x00000000000b7919 */ /* 0x000e220000002500 */
[----:B------:R-:W2:Y:S01]  /*0040*/  LDCU.64 UR6, c[0x0][0x358] ;  /* 0x00006b00ff0677ac */ /* 0x000ea20008000a00 */
[----:B0-----:R-:W-:-:S04]  /*0050*/  IMAD R3, R11, 0x2, R0 ;  /* 0x000000020b037824 */ /* 0x001fc800078e0200 */
[C---:B------:R-:W-:Y:S01]  /*0060*/  VIADD R9, R3.reuse, 0x1 ;  /* 0x0000000103097836 */ /* 0x040fe20000000000 */
[----:B-1----:R-:W-:-:S04]  /*0070*/  ISETP.GE.U32.AND P1, PT, R3, UR4, PT ;  /* 0x0000000403007c0c */ /* 0x002fc8000bf26070 */
[----:B------:R-:W-:-:S09]  /*0080*/  ISETP.GE.U32.AND P0, PT, R9, UR4, PT ;  /* 0x0000000409007c0c */ /* 0x000fd2000bf06070 */
[----:B------:R-:W0:Y:S08]  /*0090*/  @!P1 LDC.64 R4, c[0x0][0x380] ;  /* 0x0000e000ff049b82 */ /* 0x000e300000000a00 */
[----:B------:R-:W1:Y:S01]  /*00a0*/  @!P0 LDC.64 R6, c[0x0][0x380] ;  /* 0x0000e000ff068b82 */ /* 0x000e620000000a00 */
[----:B0-----:R-:W-:Y:S01]  /*00b0*/  @!P1 IMAD.WIDE.U32 R4, R3, 0x8, R4 ;  /* 0x0000000803049825 */ /* 0x001fe200078e0004 */
[----:B------:R-:W-:-:S06]  /*00c0*/  CS2R R2, SRZ ;  /* 0x0000000000027805 */ /* 0x000fcc000001ff00 */
[----:B--2---:R-:W2:Y:S01]  /*00d0*/  @!P1 LDG.E.64 R2, desc[UR6][R4.64] ;  /* 0x0000000604029981 */ /* 0x004ea2000c1e1b00 */
[----:B-1----:R-:W-:-:S06]  /*00e0*/  @!P0 IMAD.WIDE.U32 R6, R9, 0x8, R6 ;  /* 0x0000000809068825 */ /* 0x002fcc00078e0006 */
[----:B------:R-:W2:Y:S01]  /*00f0*/  @!P0 LDG.E.64 R6, desc[UR6][R6.64] ;  /* 0x0000000606068981 */ /* 0x000ea2000c1e1b00 */
[----:B------:R-:W0:Y:S01]  /*0100*/  S2UR UR5, SR_CgaCtaId ;  /* 0x00000000000579c3 */ /* 0x000e220000008800 */
[----:B------:R-:W-:Y:S02]  /*0110*/  UMOV UR4, 0x400 ;  /* 0x0000040000047882 */ /* 0x000fe40000000000 */
[----:B0-----:R-:W-:-:S06]  /*0120*/  ULEA UR4, UR5, UR4, 0x18 ;  /* 0x0000000405047291 */ /* 0x001fcc000f8ec0ff */
[C---:B------:R-:W-:Y:S02]  /*0130*/  LEA R9, R0.reuse, UR4, 0x3 ;  /* 0x0000000400097c11 */ /* 0x040fe4000f8e18ff */
[----:B------:R-:W-:Y:S01]  /*0140*/  ISETP.NE.AND P1, PT, R0, RZ, PT ;  /* 0x000000ff0000720c */ /* 0x000fe20003f25270 */
[----:B--2---:R-:W-:-:S07]  /*0150*/  @!P0 DADD R2, R2, R6 ;  /* 0x0000000002028229 */ /* 0x004fce0000000006 */
        /* <DEDUP_REMOVED lines=8> */
.L_x_40:
        /* <DEDUP_REMOVED lines=10> */
.L_x_286:


//--------------------- .text._Z7reduce5IdLj2EEvPT_S1_j --------------------------
	.section	.text._Z7reduce5IdLj2EEvPT_S1_j,"ax",@progbits
	.align	128
        .global         _Z7reduce5IdLj2EEvPT_S1_j
        .type           _Z7reduce5IdLj2EEvPT_S1_j,@function
        .size           _Z7reduce5IdLj2EEvPT_S1_j,(.L_x_287 - _Z7reduce5IdLj2EEvPT_S1_j)
        .other          _Z7reduce5IdLj2EEvPT_S1_j,@"STO_CUDA_ENTRY STV_DEFAULT"
_Z7reduce5IdLj2EEvPT_S1_j:
.text._Z7reduce5IdLj2EEvPT_S1_j:
        /* <DEDUP_REMOVED lines=20> */
[----:B------:R-:W-:Y:S01]  /*0140*/  ISETP.GT.U32.AND P1, PT, R0, 0x1f, PT ;  /* 0x0000001f0000780c */ /* 0x000fe20003f24070 */
[----:B--2---:R-:W-:-:S07]  /*0150*/  @!P0 DADD R2, R2, R6 ;  /* 0x0000000002028229 */ /* 0x004fce0000000006 */
        /* <DEDUP_REMOVED lines=13> */
.L_x_41:
        /* <DEDUP_REMOVED lines=13> */
.L_x_287:


//--------------------- .text._Z7reduce5IdLj4EEvPT_S1_j --------------------------
	.section	.text._Z7reduce5IdLj4EEvPT_S1_j,"ax",@progbits
	.align	128
        .global         _Z7reduce5IdLj4EEvPT_S1_j
        .type           _Z7reduce5IdLj4EEvPT_S1_j,@function
        .size           _Z7reduce5IdLj4EEvPT_S1_j,(.L_x_288 - _Z7reduce5IdLj4EEvPT_S1_j)
        .other          _Z7reduce5IdLj4EEvPT_S1_j,@"STO_CUDA_ENTRY STV_DEFAULT"
_Z7reduce5IdLj4EEvPT_S1_j:
.text._Z7reduce5IdLj4EEvPT_S1_j:
        /* <DEDUP_REMOVED lines=38> */
.L_x_42:
        /* <DEDUP_REMOVED lines=10> */
.L_x_288:


//--------------------- .text._Z7reduce5IdLj8EEvPT_S1_j --------------------------
	.section	.text._Z7reduce5IdLj8EEvPT_S1_j,"ax",@progbits
	.align	128
        .global         _Z7reduce5IdLj8EEvPT_S1_j
        .type           _Z7reduce5IdLj8EEvPT_S1_j,@function
        .size           _Z7reduce5IdLj8EEvPT_S1_j,(.L_x_289 - _Z7reduce5IdLj8EEvPT_S1_j)
        .other          _Z7reduce5IdLj8EEvPT_S1_j,@"STO_CUDA_ENTRY STV_DEFAULT"
_Z7reduce5IdLj8EEvPT_S1_j:
.text._Z7reduce5IdLj8EEvPT_S1_j:
        /* <DEDUP_REMOVED lines=41> */
.L_x_43:
        /* <DEDUP_REMOVED lines=15> */
.L_x_289:


//--------------------- .text._Z7reduce5IdLj16EEvPT_S1_j --------------------------
	.section	.text._Z7reduce5IdLj16EEvPT_S1_j,"ax",@progbits
	.align	128
        .global         _Z7reduce5IdLj16EEvPT_S1_j
        .type           _Z7reduce5IdLj16EEvPT_S1_j,@function
        .size           _Z7reduce5IdLj16EEvPT_S1_j,(.L_x_290 - _Z7reduce5IdLj16EEvPT_S1_j)
        .other          _Z7reduce5IdLj16EEvPT_S1_j,@"STO_CUDA_ENTRY STV_DEFAULT"
_Z7reduce5IdLj16EEvPT_S1_j:
.text._Z7reduce5IdLj16EEvPT_S1_j:
        /* <DEDUP_REMOVED lines=44> */
.L_x_44:
        /* <DEDUP_REMOVED lines=12> */
.L_x_290:


//--------------------- .text._Z7reduce5IdLj32EEvPT_S1_j --------------------------
	.section	.text._Z7reduce5IdLj32EEvPT_S1_j,"ax",@progbits
	.align	128
        .global         _Z7reduce5IdLj32EEvPT_S1_j
        .type           _Z7reduce5IdLj32EEvPT_S1_j,@function
        .size           _Z7reduce5IdLj32EEvPT_S1_j,(.L_x_291 - _Z7reduce5IdLj32EEvPT_S1_j)
        .other          _Z7reduce5IdLj32EEvPT_S1_j,@"STO_CUDA_ENTRY STV_DEFAULT"
_Z7reduce5IdLj32EEvPT_S1_j:
.text._Z7reduce5IdLj32EEvPT_S1_j:
        /* <DEDUP_REMOVED lines=47> */
.L_x_45:
        /* <DEDUP_REMOVED lines=9> */
.L_x_291:


//--------------------- .text._Z7reduce5IdLj64EEvPT_S1_j --------------------------
	.section	.text._Z7reduce5IdLj64EEvPT_S1_j,"ax",@progbits
	.align	128
        .global         _Z7reduce5IdLj64EEvPT_S1_j
        .type           _Z7reduce5IdLj64EEvPT_S1_j,@function
        .size           _Z7reduce5IdLj64EEvPT_S1_j,(.L_x_292 - _Z7reduce5IdLj64EEvPT_S1_j)
        .other          _Z7reduce5IdLj64EEvPT_S1_j,@"STO_CUDA_ENTRY STV_DEFAULT"
_Z7reduce5IdLj64EEvPT_S1_j:
.text._Z7reduce5IdLj64EEvPT_S1_j:
        /* <DEDUP_REMOVED lines=50> */
.L_x_46:
        /* <DEDUP_REMOVED lines=14> */
.L_x_292:


//--------------------- .text._Z7reduce5IdLj128EEvPT_S1_j --------------------------
	.section	.text._Z7reduce5IdLj128EEvPT_S1_j,"ax",@progbits
	.align	128
        .global         _Z7reduce5IdLj128EEvPT_S1_j
        .type           _Z7reduce5IdLj128EEvPT_S1_j,@function
        .size           _Z7reduce5IdLj128EEvPT_S1_j,(.L_x_293 - _Z7reduce5IdLj128EEvPT_S1_j)
        .other          _Z7reduce5IdLj128EEvPT_S1_j,@"STO_CUDA_ENTRY STV_DEFAULT"
_Z7reduce5IdLj128EEvPT_S1_j:
.text._Z7reduce5IdLj128EEvPT_S1_j:
        /* <DEDUP_REMOVED lines=22> */
[----:B------:R-:W-:Y:S01]  /*0160*/  STS.64 [R2], R4 ;  /* 0x0000000402007388 */ /* 0x000fe20000000a00 */
[----:B------:R-:W-:Y:S06]  /*0170*/  BAR.SYNC.DEFER_BLOCKING 0x0 ;  /* 0x0000000000007b1d */ /* 0x000fec0000010000 */
[----:B------:R-:W0:Y:S01]  /*0180*/  @!P1 LDS.64 R10, [R2+0x200] ;  /* 0x00020000020a9984 */ /* 0x000e220000000a00 */
[----:B------:R-:W-:Y:S01]  /*0190*/  ISETP.GT.U32.AND P0, PT, R3, 0x1f, PT ;  /* 0x0000001f0300780c */ /* 0x000fe20003f04070 */
        /* <DEDUP_REMOVED lines=29> */
.L_x_47:
        /* <DEDUP_REMOVED lines=9> */
.L_x_293:


//--------------------- .text._Z7reduce5IdLj256EEvPT_S1_j --------------------------
	.section	.text._Z7reduce5IdLj256EEvPT_S1_j,"ax",@progbits
	.align	128
        .global         _Z7reduce5IdLj256EEvPT_S1_j
        .type           _Z7reduce5IdLj256EEvPT_S1_j,@function
        .size           _Z7reduce5IdLj256EEvPT_S1_j,(.L_x_294 - _Z7reduce5IdLj256EEvPT_S1_j)
        .other          _Z7reduce5IdLj256EEvPT_S1_j,@"STO_CUDA_ENTRY STV_DEFAULT"
_Z7reduce5IdLj256EEvPT_S1_j:
.text._Z7reduce5IdLj256EEvPT_S1_j:
        /* <DEDUP_REMOVED lines=27> */
[----:B------:R-:W-:Y:S01]  /*01b0*/  @!P0 STS.64 [R2], R4 ;  /* 0x0000000402008388 */ /* 0x000fe20000000a00 */
        /* <DEDUP_REMOVED lines=32> */
.L_x_48:
        /* <DEDUP_REMOVED lines=12> */
.L_x_294:


//--------------------- .text._Z7reduce5IdLj512EEvPT_S1_j --------------------------
	.section	.text._Z7reduce5IdLj512EEvPT_S1_j,"ax",@progbits
	.align	128
        .global         _Z7reduce5IdLj512EEvPT_S1_j
        .type           _Z7reduce5IdLj512EEvPT_S1_j,@function
        .size           _Z7reduce5IdLj512EEvPT_S1_j,(.L_x_295 - _Z7reduce5IdLj512EEvPT_S1_j)
        .other          _Z7reduce5IdLj512EEvPT_S1_j,@"STO_CUDA_ENTRY STV_DEFAULT"
_Z7reduce5IdLj512EEvPT_S1_j:
.text._Z7reduce5IdLj512EEvPT_S1_j:
[----:B------:R-:W-:Y:S01]  /*0000*/  LDC R1, c[0x0][0x37c] ;  /* 0x0000df00ff017b82 */ /* 0x000fe20000000800 */
[----:B------:R-:W0:Y:S01]  /*0010*/  S2R R0, SR_CTAID.X ;  /* 0x0000000000007919 */ /* 0x000e220000002500 */
[----:B------:R-:W1:Y:S01]  /*0020*/  LDCU UR4, c[0x0][0x390] ;  /* 0x00007200ff0477ac */ /* 0x000e620008000800 */
[----:B------:R-:W-:Y:S01]  /*0030*/  CS2R R4, SRZ ;  /* 0x0000000000047805 */ /* 0x000fe2000001ff00 */
[----:B------:R-:W2:Y:S01]  /*0040*/  S2R R2, SR_TID.X ;  /* 0x0000000000027919 */ /* 0x000ea20000002100 */
[----:B------:R-:W3:Y:S01]  /*0050*/  LDCU.64 UR6, c[0x0][0x358] ;  /* 0x00006b00ff0677ac */ /* 0x000ee20008000a00 */
[----:B0-----:R-:W-:-:S05]  /*0060*/  IMAD.SHL.U32 R3, R0, 0x400, RZ ;  /* 0x0000040000037824 */ /* 0x001fca00078e00ff */
[----:B--2---:R-:W-:-:S04]  /*0070*/  LOP3.LUT R3, R3, R2, RZ, 0xfc, !PT ;  /* 0x0000000203037212 */ /* 0x004fc800078efcff */
[C---:B-1----:R-:W-:Y:S01]  /*0080*/  ISETP.GE.U32.AND P0, PT, R3.reuse, UR4, PT ;  /* 0x0000000403007c0c */ /* 0x042fe2000bf06070 */
[----:B------:R-:W-:-:S05]  /*0090*/  VIADD R11, R3, 0x200 ;  /* 0x00000200030b7836 */ /* 0x000fca0000000000 */
[----:B------:R-:W-:-:S07]  /*00a0*/  ISETP.GE.U32.AND P1, PT, R11, UR4, PT ;  /* 0x000000040b007c0c */ /* 0x000fce000bf26070 */
[----:B------:R-:W0:Y:S08]  /*00b0*/  @!P0 LDC.64 R6, c[0x0][0x380] ;  /* 0x0000e000ff068b82 */ /* 0x000e300000000a00 */
[----:B------:R-:W1:Y:S01]  /*00c0*/  @!P1 LDC.64 R8, c[0x0][0x380] ;  /* 0x0000e000ff089b82 */ /* 0x000e620000000a00 */
[----:B0-----:R-:W-:-:S05]  /*00d0*/  @!P0 IMAD.WIDE.U32 R6, R3, 0x8, R6 ;  /* 0x0000000803068825 */ /* 0x001fca00078e0006 */
[----:B---3--:R-:W2:Y:S01]  /*00e0*/  @!P0 LDG.E.64 R4, desc[UR6][R6.64] ;  /* 0x0000000606048981 */ /* 0x008ea2000c1e1b00 */
        /* <DEDUP_REMOVED lines=51> */
.L_x_49:
        /* <DEDUP_REMOVED lines=14> */
.L_x_295:


//--------------------- .text._Z7reduce4IdLj1EEvPT_S1_j --------------------------
	.section	.text._Z7reduce4IdLj1EEvPT_S1_j,"ax",@progbits
	.align	128
        .global         _Z7reduce4IdLj1EEvPT_S1_j
        .type           _Z7reduce4IdLj1EEvPT_S1_j,@function
        .size           _Z7reduce4IdLj1EEvPT_S1_j,(.L_x_296 - _Z7reduce4IdLj1EEvPT_S1_j)
        .other          _Z7reduce4IdLj1EEvPT_S1_j,@"STO_CUDA_ENTRY STV_DEFAULT"
_Z7reduce4IdLj1EEvPT_S1_j:
.text._Z7reduce4IdLj1EEvPT_S1_j:
[----:B------:R-:W-:Y:S01]  /*0000*/  LDC R1, c[0x0][0x37c] ;  /* 0x0000df00ff017b82 */ /* 0x000fe20000000800 */
[----:B------:R-:W0:Y:S01]  /*0010*/  S2R R13, SR_CTAID.X ;  /* 0x00000000000d7919 */ /* 0x000e220000002500 */
[----:B------:R-:W0:Y:S01]  /*0020*/  LDCU UR8, c[0x0][0x360] ;  /* 0x00006c00ff0877ac */ /* 0x000e220008000800 */
[----:B------:R-:W1:Y:S01]  /*0030*/  S2R R11, SR_TID.X ;  /* 0x00000000000b7919 */ /* 0x000e620000002100 */
[----:B------:R-:W2:Y:S01]  /*0040*/  LDCU UR4, c[0x0][0x390] ;  /* 0x00007200ff0477ac */ /* 0x000ea20008000800 */
[----:B------:R-:W3:Y:S01]  /*0050*/  LDCU.64 UR6, c[0x0][0x358] ;  /* 0x00006b00ff0677ac */ /* 0x000ee20008000a00 */
[----:B0-----:R-:W-:-:S04]  /*0060*/  IMAD R0, R13, UR8, RZ ;  /* 0x000000080d007c24 */ /* 0x001fc8000f8e02ff */
[----:B-1----:R-:W-:-:S04]  /*0070*/  IMAD R3, R0, 0x2, R11 ;  /* 0x0000000200037824 */ /* 0x002fc800078e020b */
[C---:B------:R-:W-:Y:S01]  /*0080*/  VIADD R9, R3.reuse, 0x1 ;  /* 0x0000000103097836 */ /* 0x040fe20000000000 */
[----:B--2---:R-:W-:-:S04]  /*0090*/  ISETP.GE.U32.AND P0, PT, R3, UR4, PT ;  /* 0x0000000403007c0c */ /* 0x004fc8000bf06070 */
[----:B------:R-:W-:-:S09]  /*00a0*/  ISETP.GE.U32.AND P1, PT, R9, UR4, PT ;  /* 0x0000000409007c0c */ /* 0x000fd2000bf26070 */
[----:B------:R-:W0:Y:S08]  /*00b0*/  @!P0 LDC.64 R4, c[0x0][0x380] ;  /* 0x0000e000ff048b82 */ /* 0x000e300000000a00 */
[----:B------:R-:W1:Y:S01]  /*00c0*/  @!P1 LDC.64 R6, c[0x0][0x380] ;  /* 0x0000e000ff069b82 */ /* 0x000e620000000a00 */
[----:B0-----:R-:W-:Y:S01]  /*00d0*/  @!P0 IMAD.WIDE.U32 R4, R3, 0x8, R4 ;  /* 0x0000000803048825 */ /* 0x001fe200078e0004 */
[----:B------:R-:W-:-:S06]  /*00e0*/  CS2R R2, SRZ ;  /* 0x0000000000027805 */ /* 0x000fcc000001ff00 */
[----:B---3--:R-:W2:Y:S01]  /*00f0*/  @!P0 LDG.E.64 R2, desc[UR6][R4.64] ;  /* 0x0000000604028981 */ /* 0x008ea2000c1e1b00 */
[----:B-1----:R-:W-:-:S06]  /*0100*/  @!P1 IMAD.WIDE.U32 R6, R9, 0x8, R6 ;  /* 0x0000000809069825 */ /* 0x002fcc00078e0006 */
[----:B------:R-:W2:Y:S01]  /*0110*/  @!P1 LDG.E.64 R6, desc[UR6][R6.64] ;  /* 0x0000000606069981 */ /* 0x000ea2000c1e1b00 */
[----:B------:R-:W0:Y:S01]  /*0120*/  S2UR UR5, SR_CgaCtaId ;  /* 0x00000000000579c3 */ /* 0x000e220000008800 */
[----:B------:R-:W-:Y:S01]  /*0130*/  IMAD.U32 R0, RZ, RZ, UR8 ;  /* 0x00000008ff007e24 */ /* 0x000fe2000f8e00ff */
[----:B------:R-:W-:-:S04]  /*0140*/  UMOV UR4, 0x400 ;  /* 0x0000040000047882 */ /* 0x000fc80000000000 */
[----:B------:R-:W-:Y:S01]  /*0150*/  ISETP.GE.U32.AND P0, PT, R0, 0x42, PT ;  /* 0x000000420000780c */ /* 0x000fe20003f06070 */
[----:B0-----:R-:W-:-:S06]  /*0160*/  ULEA UR4, UR5, UR4, 0x18 ;  /* 0x0000000405047291 */ /* 0x001fcc000f8ec0ff */
[C---:B------:R-:W-:Y:S01]  /*0170*/  LEA R9, R11.reuse, UR4, 0x3 ;  /* 0x000000040b097c11 */ /* 0x040fe2000f8e18ff */
[----:B--2---:R-:W-:Y:S01]  /*0180*/  @!P1 DADD R2, R2, R6 ;  /* 0x0000000002029229 */ /* 0x004fe20000000006 */
[----:B------:R-:W-:-:S06]  /*0190*/  ISETP.NE.AND P1, PT, R11, RZ, PT ;  /* 0x000000ff0b00720c */ /* 0x000fcc0003f25270 */
[----:B------:R0:W-:Y:S01]  /*01a0*/  STS.64 [R9], R2 ;  /* 0x0000000209007388 */ /* 0x0001e20000000a00 */
[----:B------:R-:W-:Y:S06]  /*01b0*/  BAR.SYNC.DEFER_BLOCKING 0x0 ;  /* 0x0000000000007b1d */ /* 0x000fec0000010000 */
[----:B------:R-:W-:Y:S05]  /*01c0*/  @!P0 BRA `(.L_x_50) ;  /* 0x0000000000288947 */ /* 0x000fea0003800000 */
.L_x_51:
[----:B------:R-:W-:-:S04]  /*01d0*/  SHF.R.U32.HI R6, RZ, 0x1, R0 ;  /* 0x00000001ff067819 */ /* 0x000fc80000011600 */
[----:B------:R-:W-:-:S13]  /*01e0*/  ISETP.GE.U32.AND P0, PT, R11, R6, PT ;  /* 0x000000060b00720c */ /* 0x000fda0003f06070 */
[----:B------:R-:W-:-:S06]  /*01f0*/  @!P0 IMAD R4, R6, 0x8, R9 ;  /* 0x0000000806048824 */ /* 0x000fcc00078e0209 */
[----:B------:R-:W0:Y:S02]  /*0200*/  @!P0 LDS.64 R4, [R4] ;  /* 0x0000000004048984 */ /* 0x000e240000000a00 */
[----:B0-----:R-:W-:-:S07]  /*0210*/  @!P0 DADD R2, R2, R4 ;  /* 0x0000000002028229 */ /* 0x001fce0000000004 */
[----:B------:R1:W-:Y:S01]  /*0220*/  @!P0 STS.64 [R9], R2 ;  /* 0x0000000209008388 */ /* 0x0003e20000000a00 */
[----:B------:R-:W-:Y:S01]  /*0230*/  BAR.SYNC.DEFER_BLOCKING 0x0 ;  /* 0x0000000000007b1d */ /* 0x000fe20000010000 */
[----:B------:R-:W-:Y:S01]  /*0240*/  ISETP.GT.U32.AND P0, PT, R0, 0x83, PT ;  /* 0x000000830000780c */ /* 0x000fe20003f04070 */
[----:B------:R-:W-:-:S12]  /*0250*/  IMAD.MOV.U32 R0, RZ, RZ, R6 ;  /* 0x000000ffff007224 */ /* 0x000fd800078e0006 */
[----:B-1----:R-:W-:Y:S05]  /*0260*/  @P0 BRA `(.L_x_51) ;  /* 0xfffffffc00d80947 */ /* 0x002fea000383ffff */
.L_x_50:
[----:B------:R-:W-:Y:S05]  /*0270*/  @P1 EXIT ;  /* 0x000000000000194d */ /* 0x000fea0003800000 */
[----:B------:R-:W1:Y:S01]  /*0280*/  S2UR UR5, SR_CgaCtaId ;  /* 0x00000000000579c3 */ /* 0x000e620000008800 */
[----:B------:R-:W-:-:S07]  /*0290*/  UMOV UR4, 0x400 ;  /* 0x0000040000047882 */ /* 0x000fce0000000000 */
[----:B------:R-:W2:Y:S01]  /*02a0*/  LDC.64 R4, c[0x0][0x388] ;  /* 0x0000e200ff047b82 */ /* 0x000ea20000000a00 */
[----:B-1----:R-:W-:Y:S01]  /*02b0*/  ULEA UR4, UR5, UR4, 0x18 ;  /* 0x0000000405047291 */ /* 0x002fe2000f8ec0ff */
[----:B--2---:R-:W-:-:S08]  /*02c0*/  IMAD.WIDE.U32 R4, R13, 0x8, R4 ;  /* 0x000000080d047825 */ /* 0x004fd000078e0004 */
[----:B0-----:R-:W0:Y:S04]  /*02d0*/  LDS.64 R2, [UR4] ;  /* 0x00000004ff027984 */ /* 0x001e280008000a00 */
[----:B0-----:R-:W-:Y:S01]  /*02e0*/  STG.E.64 desc[UR6][R4.64], R2 ;  /* 0x0000000204007986 */ /* 0x001fe2000c101b06 */
[----:B------:R-:W-:Y:S05]  /*02f0*/  EXIT ;  /* 0x000000000000794d */ /* 0x000fea0003800000 */
.L_x_52:
        /* <DEDUP_REMOVED lines=16> */
.L_x_296:


//--------------------- .text._Z7reduce4IdLj2EEvPT_S1_j --------------------------
	.section	.text._Z7reduce4IdLj2EEvPT_S1_j,"ax",@progbits
	.align	128
        .global         _Z7reduce4IdLj2EEvPT_S1_j
        .type           _Z7reduce4IdLj2EEvPT_S1_j,@function
        .size           _Z7reduce4IdLj2EEvPT_S1_j,(.L_x_297 - _Z7reduce4IdLj2EEvPT_S1_j)
        .other          _Z7reduce4IdLj2EEvPT_S1_j,@"STO_CUDA_ENTRY STV_DEFAULT"
_Z7reduce4IdLj2EEvPT_S1_j:
.text._Z7reduce4IdLj2EEvPT_S1_j:
        /* <DEDUP_REMOVED lines=25> */
[----:B------:R-:W-:-:S06]  /*0190*/  ISETP.GT.U32.AND P1, PT, R11, 0x1f, PT ;  /* 0x0000001f0b00780c */ /* 0x000fcc0003f24070 */
[----:B------:R0:W-:Y:S01]  /*01a0*/  STS.64 [R9], R2 ;  /* 0x0000000209007388 */ /* 0x0001e20000000a00 */
[----:B------:R-:W-:Y:S06]  /*01b0*/  BAR.SYNC.DEFER_BLOCKING 0x0 ;  /* 0x0000000000007b1d */ /* 0x000fec0000010000 */
[----:B------:R-:W-:Y:S05]  /*01c0*/  @!P0 BRA `(.L_x_53) ;  /* 0x0000000000288947 */ /* 0x000fea0003800000 */
.L_x_54:
        /* <DEDUP_REMOVED lines=10> */
.L_x_53:
[----:B------:R-:W-:Y:S05]  /*0270*/  @P1 EXIT ;  /* 0x000000000000194d */ /* 0x000fea0003800000 */
[----:B------:R-:W1:Y:S01]  /*0280*/  LDS.64 R4, [R9+0x8] ;  /* 0x0000080009047984 */ /* 0x000e620000000a00 */
[----:B------:R-:W-:Y:S01]  /*0290*/  ISETP.NE.AND P0, PT, R11, RZ, PT ;  /* 0x000000ff0b00720c */ /* 0x000fe20003f05270 */
[----:B-1----:R-:W-:-:S07]  /*02a0*/  DADD R4, R4, R2 ;  /* 0x0000000004047229 */ /* 0x002fce0000000002 */
[----:B------:R1:W-:Y:S05]  /*02b0*/  STS.64 [R9], R4 ;  /* 0x0000000409007388 */ /* 0x0003ea0000000a00 */
[----:B------:R-:W-:Y:S05]  /*02c0*/  @P0 EXIT ;  /* 0x000000000000094d */ /* 0x000fea0003800000 */
[----:B------:R-:W2:Y:S01]  /*02d0*/  S2UR UR5, SR_CgaCtaId ;  /* 0x00000000000579c3 */ /* 0x000ea20000008800 */
[----:B------:R-:W-:-:S07]  /*02e0*/  UMOV UR4, 0x400 ;  /* 0x0000040000047882 */ /* 0x000fce0000000000 */
[----:B-1----:R-:W1:Y:S01]  /*02f0*/  LDC.64 R4, c[0x0][0x388] ;  /* 0x0000e200ff047b82 */ /* 0x002e620000000a00 */
[----:B--2---:R-:W-:Y:S01]  /*0300*/  ULEA UR4, UR5, UR4, 0x18 ;  /* 0x0000000405047291 */ /* 0x004fe2000f8ec0ff */
[----:B-1----:R-:W-:-:S08]  /*0310*/  IMAD.WIDE.U32 R4, R0, 0x8, R4 ;  /* 0x0000000800047825 */ /* 0x002fd000078e0004 */
[----:B0-----:R-:W0:Y:S04]  /*0320*/  LDS.64 R2, [UR4] ;  /* 0x00000004ff027984 */ /* 0x001e280008000a00 */
[----:B0-----:R-:W-:Y:S01]  /*0330*/  STG.E.64 desc[UR6][R4.64], R2 ;  /* 0x0000000204007986 */ /* 0x001fe2000c101b06 */
[----:B------:R-:W-:Y:S05]  /*0340*/  EXIT ;  /* 0x000000000000794d */ /* 0x000fea0003800000 */
.L_x_55:
        /* <DEDUP_REMOVED lines=11> */
.L_x_297:


//--------------------- .text._Z7reduce4IdLj4EEvPT_S1_j --------------------------
	.section	.text._Z7reduce4IdLj4EEvPT_S1_j,"ax",@progbits
	.align	128
        .global         _Z7reduce4IdLj4EEvPT_S1_j
        .type           _Z7reduce4IdLj4EEvPT_S1_j,@function
        .size           _Z7reduce4IdLj4EEvPT_S1_j,(.L_x_298 - _Z7reduce4IdLj4EEvPT_S1_j)
        .other          _Z7reduce4IdLj4EEvPT_S1_j,@"STO_CUDA_ENTRY STV_DEFAULT"
_Z7reduce4IdLj4EEvPT_S1_j:
.text._Z7reduce4IdLj4EEvPT_S1_j:
        /* <DEDUP_REMOVED lines=29> */
.L_x_57:
        /* <DEDUP_REMOVED lines=10> */
.L_x_56:
        /* <DEDUP_REMOVED lines=17> */
.L_x_58:
        /* <DEDUP_REMOVED lines=16> */
.L_x_298:


//--------------------- .text._Z7reduce4IdLj8EEvPT_S1_j --------------------------
	.section	.text._Z7reduce4IdLj8EEvPT_S1_j,"ax",@progbits
	.align	128
        .global         _Z7reduce4IdLj8EEvPT_S1_j
        .type           _Z7reduce4IdLj8EEvPT_S1_j,@function
        .size           _Z7reduce4IdLj8EEvPT_S1_j,(.L_x_299 - _Z7reduce4IdLj8EEvPT_S1_j)
        .other          _Z7reduce4IdLj8EEvPT_S1_j,@"STO_CUDA_ENTRY STV_DEFAULT"
_Z7reduce4IdLj8EEvPT_S1_j:
.text._Z7reduce4IdLj8EEvPT_S1_j:
[----:B------:R-:W-:Y:S01]  /*0000*/  LDC R1, c[0x0][0x37c] ;  /* 0x0000df00ff017b82 */ /* 0x000fe20000000800 */
[----:B------:R-:W0:Y:S01]  /*0010*/  S2R R0, SR_CTAID.X ;  /* 0x0000000000007919 */ /* 0x000e220000002500 */
[----:B------:R-:W0:Y:S01]  /*0020*/  LDCU UR8, c[0x0][0x360] ;  /* 0x00006c00ff0877ac */ /* 0x000e220008000800 */
[----:B------:R-:W-:Y:S01]  /*0030*/  CS2R R4, SRZ ;  /* 0x0000000000047805 */ /* 0x000fe2000001ff00 */
        /* <DEDUP_REMOVED lines=10> */
[----:B0-----:R-:W-:-:S05]  /*00e0*/  @!P0 IMAD.WIDE.U32 R6, R3, 0x8, R6 ;  /* 0x0000000803068825 */ /* 0x001fca00078e0006 */
        /* <DEDUP_REMOVED lines=14> */
.L_x_60:
        /* <DEDUP_REMOVED lines=10> */
.L_x_59:
        /* <DEDUP_REMOVED lines=17> */
[----:B------:R-:W1:Y:S04]  /*0380*/  LDS.64 R2, [UR4] ;  /* 0x00000004ff027984 */ /* 0x000e680008000a00 */
[----:B-1----:R-:W-:Y:S01]  /*0390*/  STG.E.64 desc[UR6][R4.64], R2 ;  /* 0x0000000204007986 */ /* 0x002fe2000c101b06 */
[----:B------:R-:W-:Y:S05]  /*03a0*/  EXIT ;  /* 0x000000000000794d */ /* 0x000fea0003800000 */
.L_x_61:
        /* <DEDUP_REMOVED lines=13> */
.L_x_299:


//--------------------- .text._Z7reduce4IdLj16EEvPT_S1_j --------------------------
	.section	.text._Z7reduce4IdLj16EEvPT_S1_j,"ax",@progbits
	.align	128
        .global         _Z7reduce4IdLj16EEvPT_S1_j
        .type           _Z7reduce4IdLj16EEvPT_S1_j,@function
        .size           _Z7reduce4IdLj16EEvPT_S1_j,(.L_x_300 - _Z7reduce4IdLj16EEvPT_S1_j)
        .other          _Z7reduce4IdLj16EEvPT_S1_j,@"STO_CUDA_ENTRY STV_DEFAULT"
_Z7reduce4IdLj16EEvPT_S1_j:
.text._Z7reduce4IdLj16EEvPT_S1_j:
        /* <DEDUP_REMOVED lines=29> */
.L_x_63:
        /* <DEDUP_REMOVED lines=10> */
.L_x_62:
        /* <DEDUP_REMOVED lines=23> */
.L_x_64:
        /* <DEDUP_REMOVED lines=10> */
.L_x_300:


//--------------------- .text._Z7reduce4IdLj32EEvPT_S1_j --------------------------
	.section	.text._Z7reduce4IdLj32EEvPT_S1_j,"ax",@progbits
	.align	128
        .global         _Z7reduce4IdLj32EEvPT_S1_j
        .type           _Z7reduce4IdLj32EEvPT_S1_j,@function
        .size           _Z7reduce4IdLj32EEvPT_S1_j,(.L_x_301 - _Z7reduce4IdLj32EEvPT_S1_j)
        .other          _Z7reduce4IdLj32EEvPT_S1_j,@"STO_CUDA_ENTRY STV_DEFAULT"
_Z7reduce4IdLj32EEvPT_S1_j:
.text._Z7reduce4IdLj32EEvPT_S1_j:
        /* <DEDUP_REMOVED lines=29> */
.L_x_66:
        /* <DEDUP_REMOVED lines=10> */
.L_x_65:
        /* <DEDUP_REMOVED lines=26> */
.L_x_67:
        /* <DEDUP_REMOVED lines=15> */
.L_x_301:


//--------------------- .text._Z7reduce4IdLj64EEvPT_S1_j --------------------------
	.section	.text._Z7reduce4IdLj64EEvPT_S1_j,"ax",@progbits
	.align	128
        .global         _Z7reduce4IdLj64EEvPT_S1_j
        .type           _Z7reduce4IdLj64EEvPT_S1_j,@function
        .size           _Z7reduce4IdLj64EEvPT_S1_j,(.L_x_302 - _Z7reduce4IdLj64EEvPT_S1_j)
        .other          _Z7reduce4IdLj64EEvPT_S1_j,@"STO_CUDA_ENTRY STV_DEFAULT"
_Z7reduce4IdLj64EEvPT_S1_j:
.text._Z7reduce4IdLj64EEvPT_S1_j:
        /* <DEDUP_REMOVED lines=29> */
.L_x_69:
        /* <DEDUP_REMOVED lines=10> */
.L_x_68:
        /* <DEDUP_REMOVED lines=29> */
.L_x_70:
        /* <DEDUP_REMOVED lines=12> */
.L_x_302:


//--------------------- .text._Z7reduce4IdLj128EEvPT_S1_j --------------------------
	.section	.text._Z7reduce4IdLj128EEvPT_S1_j,"ax",@progbits
	.align	128
        .global         _Z7reduce4IdLj128EEvPT_S1_j
        .type           _Z7reduce4IdLj128EEvPT_S1_j,@function
        .size           _Z7reduce4IdLj128EEvPT_S1_j,(.L_x_303 - _Z7reduce4IdLj128EEvPT_S1_j)
        .other          _Z7reduce4IdLj128EEvPT_S1_j,@"STO_CUDA_ENTRY STV_DEFAULT"
_Z7reduce4IdLj128EEvPT_S1_j:
.text._Z7reduce4IdLj128EEvPT_S1_j:
        /* <DEDUP_REMOVED lines=29> */
.L_x_72:
        /* <DEDUP_REMOVED lines=10> */
.L_x_71:
        /* <DEDUP_REMOVED lines=29> */
.L_x_73:
        /* <DEDUP_REMOVED lines=12> */
.L_x_303:


//--------------------- .text._Z7reduce4IdLj256EEvPT_S1_j --------------------------
	.section	.text._Z7reduce4IdLj256EEvPT_S1_j,"ax",@progbits
	.align	128
        .global         _Z7reduce4IdLj256EEvPT_S1_j
        .type           _Z7reduce4IdLj256EEvPT_S1_j,@function
        .size           _Z7reduce4IdLj256EEvPT_S1_j,(.L_x_304 - _Z7reduce4IdLj256EEvPT_S1_j)
        .other          _Z7reduce4IdLj256EEvPT_S1_j,@"STO_CUDA_ENTRY STV_DEFAULT"
_Z7reduce4IdLj256EEvPT_S1_j:
.text._Z7reduce4IdLj256EEvPT_S1_j:
        /* <DEDUP_REMOVED lines=29> */
.L_x_75:
        /* <DEDUP_REMOVED lines=10> */
.L_x_74:
        /* <DEDUP_REMOVED lines=29> */
.L_x_76:
        /* <DEDUP_REMOVED lines=12> */
.L_x_304:


//--------------------- .text._Z7reduce4IdLj512EEvPT_S1_j --------------------------
	.section	.text._Z7reduce4IdLj512EEvPT_S1_j,"ax",@progbits
	.align	128
        .global         _Z7reduce4IdLj512EEvPT_S1_j
        .type           _Z7reduce4IdLj512EEvPT_S1_j,@function
        .size           _Z7reduce4IdLj512EEvPT_S1_j,(.L_x_305 - _Z7reduce4IdLj512EEvPT_S1_j)
        .other          _Z7reduce4IdLj512EEvPT_S1_j,@"STO_CUDA_ENTRY STV_DEFAULT"
_Z7reduce4IdLj512EEvPT_S1_j:
.text._Z7reduce4IdLj512EEvPT_S1_j:
        /* <DEDUP_REMOVED lines=29> */
.L_x_78:
        /* <DEDUP_REMOVED lines=10> */
.L_x_77:
        /* <DEDUP_REMOVED lines=29> */
.L_x_79:
        /* <DEDUP_REMOVED lines=12> */
.L_x_305:


//--------------------- .text._Z7reduce3IdEvPT_S1_j --------------------------
	.section	.text._Z7reduce3IdEvPT_S1_j,"ax",@progbits
	.align	128
        .global         _Z7reduce3IdEvPT_S1_j
        .type           _Z7reduce3IdEvPT_S1_j,@function
        .size           _Z7reduce3IdEvPT_S1_j,(.L_x_306 - _Z7reduce3IdEvPT_S1_j)
        .other          _Z7reduce3IdEvPT_S1_j,@"STO_CUDA_ENTRY STV_DEFAULT"
_Z7reduce3IdEvPT_S1_j:
.text._Z7reduce3IdEvPT_S1_j:
[----:B------:R-:W-:Y:S01]  /*0000*/  LDC R1, c[0x0][0x37c] ;  /* 0x0000df00ff017b82 */ /* 0x000fe20000000800 */
[----:B------:R-:W0:Y:S01]  /*0010*/  S2R R13, SR_CTAID.X ;  /* 0x00000000000d7919 */ /* 0x000e220000002500 */
[----:B------:R-:W1:Y:S01]  /*0020*/  LDCU UR4, c[0x0][0x360] ;  /* 0x00006c00ff0477ac */ /* 0x000e620008000800 */
[----:B------:R-:W2:Y:S01]  /*0030*/  S2R R11, SR_TID.X ;  /* 0x00000000000b7919 */ /* 0x000ea20000002100 */
[----:B------:R-:W3:Y:S01]  /*0040*/  LDCU UR5, c[0x0][0x390] ;  /* 0x00007200ff0577ac */ /* 0x000ee20008000800 */
[----:B------:R-:W4:Y:S01]  /*0050*/  LDCU.64 UR6, c[0x0][0x358] ;  /* 0x00006b00ff0677ac */ /* 0x000f220008000a00 */
[----:B-1----:R-:W-:Y:S02]  /*0060*/  IMAD.U32 R8, RZ, RZ, UR4 ;  /* 0x00000004ff087e24 */ /* 0x002fe4000f8e00ff */
[----:B0-----:R-:W-:-:S04]  /*0070*/  IMAD R0, R13, UR4, RZ ;  /* 0x000000040d007c24 */ /* 0x001fc8000f8e02ff */
[----:B--2---:R-:W-:-:S04]  /*0080*/  IMAD R3, R0, 0x2, R11 ;  /* 0x0000000200037824 */ /* 0x004fc800078e020b */
[C---:B------:R-:W-:Y:S01]  /*0090*/  IMAD.IADD R9, R3.reuse, 0x1, R8 ;  /* 0x0000000103097824 */ /* 0x040fe200078e0208 */
[----:B---3--:R-:W-:-:S04]  /*00a0*/  ISETP.GE.U32.AND P0, PT, R3, UR5, PT ;  /* 0x0000000503007c0c */ /* 0x008fc8000bf06070 */
[----:B------:R-:W-:-:S09]  /*00b0*/  ISETP.GE.U32.AND P1, PT, R9, UR5, PT ;  /* 0x0000000509007c0c */ /* 0x000fd2000bf26070 */
[----:B------:R-:W0:Y:S08]  /*00c0*/  @!P0 LDC.64 R4, c[0x0][0x380] ;  /* 0x0000e000ff048b82 */ /* 0x000e300000000a00 */
[----:B------:R-:W1:Y:S01]  /*00d0*/  @!P1 LDC.64 R6, c[0x0][0x380] ;  /* 0x0000e000ff069b82 */ /* 0x000e620000000a00 */
[----:B0-----:R-:W-:Y:S01]  /*00e0*/  @!P0 IMAD.WIDE.U32 R4, R3, 0x8, R4 ;  /* 0x0000000803048825 */ /* 0x001fe200078e0004 */
[----:B------:R-:W-:-:S06]  /*00f0*/  CS2R R2, SRZ ;  /* 0x0000000000027805 */ /* 0x000fcc000001ff00 */
[----:B----4-:R-:W2:Y:S01]  /*0100*/  @!P0 LDG.E.64 R2, desc[UR6][R4.64] ;  /* 0x0000000604028981 */ /* 0x010ea2000c1e1b00 */
[----:B-1----:R-:W-:-:S06]  /*0110*/  @!P1 IMAD.WIDE.U32 R6, R9, 0x8, R6 ;  /* 0x0000000809069825 */ /* 0x002fcc00078e0006 */
[----:B------:R-:W2:Y:S01]  /*0120*/  @!P1 LDG.E.64 R6, desc[UR6][R6.64] ;  /* 0x0000000606069981 */ /* 0x000ea2000c1e1b00 */
[----:B------:R-:W0:Y:S01]  /*0130*/  S2UR UR5, SR_CgaCtaId ;  /* 0x00000000000579c3 */ /* 0x000e220000008800 */
[----:B------:R-:W-:Y:S01]  /*0140*/  UMOV UR4, 0x400 ;  /* 0x0000040000047882 */ /* 0x000fe20000000000 */
        /* <DEDUP_REMOVED lines=8> */
.L_x_81:
        /* <DEDUP_REMOVED lines=10> */
.L_x_80:
        /* <DEDUP_REMOVED lines=9> */
.L_x_82:
        /* <DEDUP_REMOVED lines=16> */
.L_x_306:


//--------------------- .text._Z7reduce2IdEvPT_S1_j --------------------------
	.section	.text._Z7reduce2IdEvPT_S1_j,"ax",@progbits
	.align	128
        .global         _Z7reduce2IdEvPT_S1_j
        .type           _Z7reduce2IdEvPT_S1_j,@function
        .size           _Z7reduce2IdEvPT_S1_j,(.L_x_307 - _Z7reduce2IdEvPT_S1_j)
        .other          _Z7reduce2IdEvPT_S1_j,@"STO_CUDA_ENTRY STV_DEFAULT"
_Z7reduce2IdEvPT_S1_j:
.text._Z7reduce2IdEvPT_S1_j:
[----:B------:R-:W-:Y:S01]  /*0000*/  LDC R1, c[0x0][0x37c] ;  /* 0x0000df00ff017b82 */ /* 0x000fe20000000800 */
[----:B------:R-:W0:Y:S01]  /*0010*/  S2R R8, SR_TID.X ;  /* 0x0000000000087919 */ /* 0x000e220000002100 */
[----:B------:R-:W0:Y:S01]  /*0020*/  LDCU UR8, c[0x0][0x360] ;  /* 0x00006c00ff0877ac */ /* 0x000e220008000800 */
[----:B------:R-:W-:Y:S01]  /*0030*/  CS2R R2, SRZ ;  /* 0x0000000000027805 */ /* 0x000fe2000001ff00 */
[----:B------:R-:W0:Y:S01]  /*0040*/  S2R R9, SR_CTAID.X ;  /* 0x0000000000097919 */ /* 0x000e220000002500 */
[----:B------:R-:W1:Y:S01]  /*0050*/  LDCU UR4, c[0x0][0x390] ;  /* 0x00007200ff0477ac */ /* 0x000e620008000800 */
[----:B------:R-:W2:Y:S01]  /*0060*/  LDCU.64 UR6, c[0x0][0x358] ;  /* 0x00006b00ff0677ac */ /* 0x000ea20008000a00 */
[----:B0-----:R-:W-:-:S05]  /*0070*/  IMAD R7, R9, UR8, R8 ;  /* 0x0000000809077c24 */ /* 0x001fca000f8e0208 */
[----:B-1----:R-:W-:-:S13]  /*0080*/  ISETP.GE.U32.AND P0, PT, R7, UR4, PT ;  /* 0x0000000407007c0c */ /* 0x002fda000bf06070 */
[----:B------:R-:W0:Y:S02]  /*0090*/  @!P0 LDC.64 R4, c[0x0][0x380] ;  /* 0x0000e000ff048b82 */ /* 0x000e240000000a00 */
[----:B0-----:R-:W-:-:S05]  /*00a0*/  @!P0 IMAD.WIDE.U32 R4, R7, 0x8, R4 ;  /* 0x0000000807048825 */ /* 0x001fca00078e0004 */
[----:B--2---:R-:W2:Y:S01]  /*00b0*/  @!P0 LDG.E.64 R2, desc[UR6][R4.64] ;  /* 0x0000000604028981 */ /* 0x004ea2000c1e1b00 */
[----:B------:R-:W0:Y:S01]  /*00c0*/  S2UR UR5, SR_CgaCtaId ;  /* 0x00000000000579c3 */ /* 0x000e220000008800 */
[----:B------:R-:W-:Y:S01]  /*00d0*/  IMAD.U32 R0, RZ, RZ, UR8 ;  /* 0x00000008ff007e24 */ /* 0x000fe2000f8e00ff */
[----:B------:R-:W-:Y:S01]  /*00e0*/  UMOV UR4, 0x400 ;  /* 0x0000040000047882 */ /* 0x000fe20000000000 */
[----:B------:R-:W-:-:S03]  /*00f0*/  ISETP.NE.AND P0, PT, R8, RZ, PT ;  /* 0x000000ff0800720c */ /* 0x000fc60003f05270 */
[----:B------:R-:W-:Y:S01]  /*0100*/  ISETP.GE.U32.AND P1, PT, R0, 0x2, PT ;  /* 0x000000020000780c */ /* 0x000fe20003f26070 */
[----:B0-----:R-:W-:-:S06]  /*0110*/  ULEA UR4, UR5, UR4, 0x18 ;  /* 0x0000000405047291 */ /* 0x001fcc000f8ec0ff */
[----:B------:R-:W-:-:S05]  /*0120*/  LEA R7, R8, UR4, 0x3 ;  /* 0x0000000408077c11 */ /* 0x000fca000f8e18ff */
[----:B--2---:R0:W-:Y:S01]  /*0130*/  STS.64 [R7], R2 ;  /* 0x0000000207007388 */ /* 0x0041e20000000a00 */
[----:B------:R-:W-:Y:S06]  /*0140*/  BAR.SYNC.DEFER_BLOCKING 0x0 ;  /* 0x0000000000007b1d */ /* 0x000fec0000010000 */
[----:B------:R-:W-:Y:S05]  /*0150*/  @!P1 BRA `(.L_x_83) ;  /* 0x00000000002c9947 */ /* 0x000fea0003800000 */
.L_x_84:
[----:B------:R-:W-:-:S04]  /*0160*/  SHF.R.U32.HI R10, RZ, 0x1, R0 ;  /* 0x00000001ff0a7819 */ /* 0x000fc80000011600 */
[----:B------:R-:W-:-:S13]  /*0170*/  ISETP.GE.U32.AND P1, PT, R8, R10, PT ;  /* 0x0000000a0800720c */ /* 0x000fda0003f26070 */
[----:B------:R-:W-:Y:S01]  /*0180*/  @!P1 IMAD R6, R10, 0x8, R7 ;  /* 0x000000080a069824 */ /* 0x000fe200078e0207 */
[----:B------:R-:W-:Y:S04]  /*0190*/  @!P1 LDS.64 R4, [R7] ;  /* 0x0000000007049984 */ /* 0x000fe80000000a00 */
[----:B0-----:R-:W0:Y:S02]  /*01a0*/  @!P1 LDS.64 R2, [R6] ;  /* 0x0000000006029984 */ /* 0x001e240000000a00 */
[----:B0-----:R-:W-:-:S07]  /*01b0*/  @!P1 DADD R2, R2, R4 ;  /* 0x0000000002029229 */ /* 0x001fce0000000004 */
[----:B------:R1:W-:Y:S01]  /*01c0*/  @!P1 STS.64 [R7], R2 ;  /* 0x0000000207009388 */ /* 0x0003e20000000a00 */
[----:B------:R-:W-:Y:S01]  /*01d0*/  BAR.SYNC.DEFER_BLOCKING 0x0 ;  /* 0x0000000000007b1d */ /* 0x000fe20000010000 */
[----:B------:R-:W-:Y:S01]  /*01e0*/  ISETP.GT.U32.AND P1, PT, R0, 0x3, PT ;  /* 0x000000030000780c */ /* 0x000fe20003f24070 */
[----:B------:R-:W-:-:S12]  /*01f0*/  IMAD.MOV.U32 R0, RZ, RZ, R10 ;  /* 0x000000ffff007224 */ /* 0x000fd800078e000a */
[----:B-1----:R-:W-:Y:S05]  /*0200*/  @P1 BRA `(.L_x_84) ;  /* 0xfffffffc00d41947 */ /* 0x002fea000383ffff */
.L_x_83:
        /* <DEDUP_REMOVED lines=9> */
.L_x_85:
        /* <DEDUP_REMOVED lines=14> */
.L_x_307:


//--------------------- .text._Z7reduce1IdEvPT_S1_j --------------------------
	.section	.text._Z7reduce1IdEvPT_S1_j,"ax",@progbits
	.align	128
        .global         _Z7reduce1IdEvPT_S1_j
        .type           _Z7reduce1IdEvPT_S1_j,@function
        .size           _Z7reduce1IdEvPT_S1_j,(.L_x_308 - _Z7reduce1IdEvPT_S1_j)
        .other          _Z7reduce1IdEvPT_S1_j,@"STO_CUDA_ENTRY STV_DEFAULT"
_Z7reduce1IdEvPT_S1_j:
.text._Z7reduce1IdEvPT_S1_j:
        /* <DEDUP_REMOVED lines=13> */
[----:B------:R-:W-:Y:S01]  /*00d0*/  UMOV UR4, 0x400 ;  /* 0x0000040000047882 */ /* 0x000fe20000000000 */
[----:B------:R-:W-:Y:S01]  /*00e0*/  UISETP.GE.U32.AND UP0, UPT, UR7, 0x2, UPT ;  /* 0x000000020700788c */ /* 0x000fe2000bf06070 */
[----:B------:R-:W-:Y:S01]  /*00f0*/  ISETP.NE.AND P1, PT, R6, RZ, PT ;  /* 0x000000ff0600720c */ /* 0x000fe20003f25270 */
[----:B0-----:R-:W-:-:S06]  /*0100*/  ULEA UR4, UR5, UR4, 0x18 ;  /* 0x0000000405047291 */ /* 0x001fcc000f8ec0ff */
[----:B------:R-:W-:-:S05]  /*0110*/  LEA R7, R6, UR4, 0x3 ;  /* 0x0000000406077c11 */ /* 0x000fca000f8e18ff */
[----:B--2---:R0:W-:Y:S01]  /*0120*/  STS.64 [R7], R2 ;  /* 0x0000000207007388 */ /* 0x0041e20000000a00 */
[----:B------:R-:W-:Y:S06]  /*0130*/  BAR.SYNC.DEFER_BLOCKING 0x0 ;  /* 0x0000000000007b1d */ /* 0x000fec0000010000 */
[----:B------:R-:W-:Y:S05]  /*0140*/  BRA.U !UP0, `(.L_x_86) ;  /* 0x00000001083c7547 */ /* 0x000fea000b800000 */
[----:B------:R-:W-:-:S05]  /*0150*/  UMOV UR5, 0x1 ;  /* 0x0000000100057882 */ /* 0x000fca0000000000 */
.L_x_87:
[----:B------:R-:W-:-:S04]  /*0160*/  USHF.L.U32 UR6, UR5, 0x1, URZ ;  /* 0x0000000105067899 */ /* 0x000fc800080006ff */
[----:B------:R-:W-:Y:S02]  /*0170*/  UISETP.GE.U32.AND UP0, UPT, UR6, UR7, UPT ;  /* 0x000000070600728c */ /* 0x000fe4000bf06070 */
[----:B01----:R-:W-:-:S05]  /*0180*/  IMAD R7, R6, UR6, RZ ;  /* 0x0000000606077c24 */ /* 0x003fca000f8e02ff */
[----:B------:R-:W-:-:S13]  /*0190*/  ISETP.GE.U32.AND P0, PT, R7, UR7, PT ;  /* 0x0000000707007c0c */ /* 0x000fda000bf06070 */
[C---:B------:R-:W-:Y:S01]  /*01a0*/  @!P0 VIADD R0, R7.reuse, UR5 ;  /* 0x0000000507008c36 */ /* 0x040fe20008000000 */
[----:B------:R-:W-:Y:S01]  /*01b0*/  @!P0 LEA R7, R7, UR4, 0x3 ;  /* 0x0000000407078c11 */ /* 0x000fe2000f8e18ff */
[----:B------:R-:W-:-:S03]  /*01c0*/  UMOV UR5, UR6 ;  /* 0x0000000600057c82 */ /* 0x000fc60008000000 */
[----:B------:R-:W-:Y:S01]  /*01d0*/  @!P0 LEA R0, R0, UR4, 0x3 ;  /* 0x0000000400008c11 */ /* 0x000fe2000f8e18ff */
[----:B------:R-:W-:Y:S04]  /*01e0*/  @!P0 LDS.64 R4, [R7] ;  /* 0x0000000007048984 */ /* 0x000fe80000000a00 */
[----:B------:R-:W0:Y:S02]  /*01f0*/  @!P0 LDS.64 R2, [R0] ;  /* 0x0000000000028984 */ /* 0x000e240000000a00 */
[----:B0-----:R-:W-:-:S07]  /*0200*/  @!P0 DADD R2, R2, R4 ;  /* 0x0000000002028229 */ /* 0x001fce0000000004 */
[----:B------:R1:W-:Y:S01]  /*0210*/  @!P0 STS.64 [R7], R2 ;  /* 0x0000000207008388 */ /* 0x0003e20000000a00 */
[----:B------:R-:W-:Y:S06]  /*0220*/  BAR.SYNC.DEFER_BLOCKING 0x0 ;  /* 0x0000000000007b1d */ /* 0x000fec0000010000 */
[----:B------:R-:W-:Y:S05]  /*0230*/  BRA.U !UP0, `(.L_x_87) ;  /* 0xfffffffd08c87547 */ /* 0x000fea000b83ffff */
.L_x_86:
[----:B------:R-:W-:Y:S05]  /*0240*/  @P1 EXIT ;  /* 0x000000000000194d */ /* 0x000fea0003800000 */
[----:B------:R-:W2:Y:S01]  /*0250*/  S2UR UR5, SR_CgaCtaId ;  /* 0x00000000000579c3 */ /* 0x000ea20000008800 */
[----:B------:R-:W-:-:S07]  /*0260*/  UMOV UR4, 0x400 ;  /* 0x0000040000047882 */ /* 0x000fce0000000000 */
[----:B------:R-:W3:Y:S01]  /*0270*/  LDC.64 R4, c[0x0][0x388] ;  /* 0x0000e200ff047b82 */ /* 0x000ee20000000a00 */
[----:B--2---:R-:W-:Y:S01]  /*0280*/  ULEA UR4, UR5, UR4, 0x18 ;  /* 0x0000000405047291 */ /* 0x004fe2000f8ec0ff */
[----:B---3--:R-:W-:-:S08]  /*0290*/  IMAD.WIDE.U32 R4, R9, 0x8, R4 ;  /* 0x0000000809047825 */ /* 0x008fd000078e0004 */
[----:B01----:R-:W0:Y:S04]  /*02a0*/  LDS.64 R2, [UR4] ;  /* 0x00000004ff027984 */ /* 0x003e280008000a00 */
[----:B0-----:R-:W-:Y:S01]  /*02b0*/  STG.E.64 desc[UR8][R4.64], R2 ;  /* 0x0000000204007986 */ /* 0x001fe2000c101b08 */
[----:B------:R-:W-:Y:S05]  /*02c0*/  EXIT ;  /* 0x000000000000794d */ /* 0x000fea0003800000 */
.L_x_88:
        /* <DEDUP_REMOVED lines=11> */
.L_x_308:


//--------------------- .text._Z7reduce0IdEvPT_S1_j --------------------------
	.section	.text._Z7reduce0IdEvPT_S1_j,"ax",@progbits
	.align	128
        .global         _Z7reduce0IdEvPT_S1_j
        .type           _Z7reduce0IdEvPT_S1_j,@function
        .size           _Z7reduce0IdEvPT_S1_j,(.L_x_309 - _Z7reduce0IdEvPT_S1_j)
        .other          _Z7reduce0IdEvPT_S1_j,@"STO_CUDA_ENTRY STV_DEFAULT"
_Z7reduce0IdEvPT_S1_j:
.text._Z7reduce0IdEvPT_S1_j:
        /* <DEDUP_REMOVED lines=21> */
[----:B------:R-:W-:-:S07]  /*0150*/  IMAD.MOV.U32 R0, RZ, RZ, 0x1 ;  /* 0x00000001ff007424 */ /* 0x000fce00078e00ff */
.L_x_90:
[----:B------:R-:W-:-:S05]  /*0160*/  IMAD.SHL.U32 R10, R0, 0x2, RZ ;  /* 0x00000002000a7824 */ /* 0x000fca00078e00ff */
[----:B0-----:R-:W-:-:S04]  /*0170*/  IADD3 R2, PT, PT, R10, -0x1, RZ ;  /* 0xffffffff0a027810 */ /* 0x001fc80007ffe0ff */
[----:B------:R-:W-:-:S13]  /*0180*/  LOP3.LUT P1, RZ, R2, R9, RZ, 0xc0, !PT ;  /* 0x0000000902ff7212 */ /* 0x000fda000782c0ff */
[----:B------:R-:W-:Y:S01]  /*0190*/  @!P1 IMAD R6, R0, 0x8, R7 ;  /* 0x0000000800069824 */ /* 0x000fe200078e0207 */
[----:B------:R-:W-:Y:S01]  /*01a0*/  @!P1 LDS.64 R4, [R7] ;  /* 0x0000000007049984 */ /* 0x000fe20000000a00 */
[----:B------:R-:W-:-:S03]  /*01b0*/  MOV R0, R10 ;  /* 0x0000000a00007202 */ /* 0x000fc60000000f00 */
[----:B------:R-:W0:Y:S02]  /*01c0*/  @!P1 LDS.64 R2, [R6] ;  /* 0x0000000006029984 */ /* 0x000e240000000a00 */
[----:B0-----:R-:W-:-:S07]  /*01d0*/  @!P1 DADD R2, R2, R4 ;  /* 0x0000000002029229 */ /* 0x001fce0000000004 */
[----:B------:R1:W-:Y:S01]  /*01e0*/  @!P1 STS.64 [R7], R2 ;  /* 0x0000000207009388 */ /* 0x0003e20000000a00 */
[----:B------:R-:W-:Y:S01]  /*01f0*/  BAR.SYNC.DEFER_BLOCKING 0x0 ;  /* 0x0000000000007b1d */ /* 0x000fe20000010000 */
[----:B------:R-:W-:-:S13]  /*0200*/  ISETP.GE.U32.AND P1, PT, R10, UR8, PT ;  /* 0x000000080a007c0c */ /* 0x000fda000bf26070 */
[----:B-1----:R-:W-:Y:S05]  /*0210*/  @!P1 BRA `(.L_x_90) ;  /* 0xfffffffc00d09947 */ /* 0x002fea000383ffff */
.L_x_89:
        /* <DEDUP_REMOVED lines=9> */
.L_x_91:
        /* <DEDUP_REMOVED lines=13> */
.L_x_309:


//--------------------- .text._Z7reduce6IfLj1ELb1EEvPT_S1_j --------------------------
	.section	.text._Z7reduce6IfLj1ELb1EEvPT_S1_j,"ax",@progbits
	.align	128
        .global         _Z7reduce6IfLj1ELb1EEvPT_S1_j
        .type           _Z7reduce6IfLj1ELb1EEvPT_S1_j,@function
        .size           _Z7reduce6IfLj1ELb1EEvPT_S1_j,(.L_x_310 - _Z7reduce6IfLj1ELb1EEvPT_S1_j)
        .other          _Z7reduce6IfLj1ELb1EEvPT_S1_j,@"STO_CUDA_ENTRY STV_DEFAULT"
_Z7reduce6IfLj1ELb1EEvPT_S1_j:
.text._Z7reduce6IfLj1ELb1EEvPT_S1_j:
[----:B------:R-:W-:Y:S01]  /*0000*/  LDC R1, c[0x0][0x37c] ;  /* 0x0000df00ff017b82 */ /* 0x000fe20000000800 */
[----:B------:R-:W0:Y:S01]  /*0010*/  S2R R8, SR_TID.X ;  /* 0x0000000000087919 */ /* 0x000e220000002100 */
[----:B------:R-:W1:Y:S01]  /*0020*/  LDCU UR8, c[0x0][0x390] ;  /* 0x00007200ff0877ac */ /* 0x000e620008000800 */
[----:B------:R-:W-:Y:S01]  /*0030*/  BSSY.RECONVERGENT B0, `(.L_x_92) ;  /* 0x0000012000007945 */ /* 0x000fe20003800200 */
[----:B------:R-:W-:Y:S01]  /*0040*/  IMAD.MOV.U32 R6, RZ, RZ, RZ ;  /* 0x000000ffff067224 */ /* 0x000fe200078e00ff */
[----:B------:R-:W0:Y:S01]  /*0050*/  S2R R11, SR_CTAID.X ;  /* 0x00000000000b7919 */ /* 0x000e220000002500 */
[----:B------:R-:W2:Y:S01]  /*0060*/  LDCU.64 UR6, c[0x0][0x358] ;  /* 0x00006b00ff0677ac */ /* 0x000ea20008000a00 */
[----:B0-----:R-:W-:-:S05]  /*0070*/  IMAD R0, R11, 0x2, R8 ;  /* 0x000000020b007824 */ /* 0x001fca00078e0208 */
[----:B-1----:R-:W-:-:S13]  /*0080*/  ISETP.GE.U32.AND P0, PT, R0, UR8, PT ;  /* 0x0000000800007c0c */ /* 0x002fda000bf06070 */
[----:B--2---:R-:W-:Y:S05]  /*0090*/  @P0 BRA `(.L_x_93) ;  /* 0x00000000002c0947 */ /* 0x004fea0003800000 */
[----:B------:R-:W0:Y:S01]  /*00a0*/  LDC R13, c[0x0][0x370] ;  /* 0x0000dc00ff0d7b82 */ /* 0x000e220000000800 */
[----:B------:R-:W-:-:S07]  /*00b0*/  HFMA2 R6, -RZ, RZ, 0, 0 ;  /* 0x00000000ff067431 */ /* 0x000fce00000001ff */
[----:B------:R-:W1:Y:S02]  /*00c0*/  LDC.64 R4, c[0x0][0x380] ;  /* 0x0000e000ff047b82 */ /* 0x000e640000000a00 */
.L_x_94:
[----:B-1----:R-:W-:-:S05]  /*00d0*/  IMAD.WIDE.U32 R2, R0, 0x4, R4 ;  /* 0x0000000400027825 */ /* 0x002fca00078e0004 */
[----:B------:R-:W2:Y:S04]  /*00e0*/  LDG.E R7, desc[UR6][R2.64] ;  /* 0x0000000602077981 */ /* 0x000ea8000c1e1900 */
[----:B------:R-:W3:Y:S01]  /*00f0*/  LDG.E R9, desc[UR6][R2.64+0x4] ;  /* 0x0000040602097981 */ /* 0x000ee2000c1e1900 */
[----:B0-----:R-:W-:-:S04]  /*0100*/  LEA R0, R13, R0, 0x1 ;  /* 0x000000000d007211 */ /* 0x001fc800078e08ff */
[----:B------:R-:W-:Y:S01]  /*0110*/  ISETP.GE.U32.AND P0, PT, R0, UR8, PT ;  /* 0x0000000800007c0c */ /* 0x000fe2000bf06070 */
[----:B--2---:R-:W-:-:S04]  /*0120*/  FADD R6, R7, R6 ;  /* 0x0000000607067221 */ /* 0x004fc80000000000 */
[----:B---3--:R-:W-:-:S08]  /*0130*/  FADD R6, R6, R9 ;  /* 0x0000000906067221 */ /* 0x008fd00000000000 */
[----:B------:R-:W-:Y:S05]  /*0140*/  @!P0 BRA `(.L_x_94) ;  /* 0xfffffffc00e08947 */ /* 0x000fea000383ffff */
.L_x_93:
[----:B------:R-:W-:Y:S05]  /*0150*/  BSYNC.RECONVERGENT B0 ;  /* 0x0000000000007941 */ /* 0x000fea0003800200 */
.L_x_92:
[----:B------:R-:W0:Y:S01]  /*0160*/  S2UR UR5, SR_CgaCtaId ;  /* 0x00000000000579c3 */ /* 0x000e220000008800 */
[----:B------:R-:W-:Y:S01]  /*0170*/  UMOV UR4, 0x400 ;  /* 0x0000040000047882 */ /* 0x000fe20000000000 */
[----:B------:R-:W-:Y:S01]  /*0180*/  ISETP.NE.AND P0, PT, R8, RZ, PT ;  /* 0x000000ff0800720c */ /* 0x000fe20003f05270 */
[----:B0-----:R-:W-:-:S06]  /*0190*/  ULEA UR4, UR5, UR4, 0x18 ;  /* 0x0000000405047291 */ /* 0x001fcc000f8ec0ff */
[----:B------:R-:W-:-:S05]  /*01a0*/  LEA R3, R8, UR4, 0x2 ;  /* 0x0000000408037c11 */ /* 0x000fca000f8e10ff */
[----:B------:R0:W-:Y:S01]  /*01b0*/  STS [R3], R6 ;  /* 0x0000000603007388 */ /* 0x0001e20000000800 */
[----:B------:R-:W-:Y:S06]  /*01c0*/  BAR.SYNC.DEFER_BLOCKING 0x0 ;  /* 0x0000000000007b1d */ /* 0x000fec0000010000 */
[----:B------:R-:W-:Y:S05]  /*01d0*/  @P0 EXIT ;  /* 0x000000000000094d */ /* 0x000fea0003800000 */
[----:B------:R-:W1:Y:S01]  /*01e0*/  LDS R5, [UR4] ;  /* 0x00000004ff057984 */ /* 0x000e620008000800 */
[----:B0-----:R-:W0:Y:S02]  /*01f0*/  LDC.64 R2, c[0x0][0x388] ;  /* 0x0000e200ff027b82 */ /* 0x001e240000000a00 */
[----:B0-----:R-:W-:-:S05]  /*0200*/  IMAD.WIDE.U32 R2, R11, 0x4, R2 ;  /* 0x000000040b027825 */ /* 0x001fca00078e0002 */
[----:B-1----:R-:W-:Y:S01]  /*0210*/  STG.E desc[UR6][R2.64], R5 ;  /* 0x0000000502007986 */ /* 0x002fe2000c101906 */
[----:B------:R-:W-:Y:S05]  /*0220*/  EXIT ;  /* 0x000000000000794d */ /* 0x000fea0003800000 */
.L_x_95:
        /* <DEDUP_REMOVED lines=13> */
.L_x_310:


//--------------------- .text._Z7reduce6IfLj2ELb1EEvPT_S1_j --------------------------
	.section	.text._Z7reduce6IfLj2ELb1EEvPT_S1_j,"ax",@progbits
	.align	128
        .global         _Z7reduce6IfLj2ELb1EEvPT_S1_j
        .type           _Z7reduce6IfLj2ELb1EEvPT_S1_j,@function
        .size           _Z7reduce6IfLj2ELb1EEvPT_S1_j,(.L_x_311 - _Z7reduce6IfLj2ELb1EEvPT_S1_j)
        .other          _Z7reduce6IfLj2ELb1EEvPT_S1_j,@"STO_CUDA_ENTRY STV_DEFAULT"
_Z7reduce6IfLj2ELb1EEvPT_S1_j:
.text._Z7reduce6IfLj2ELb1EEvPT_S1_j:
[----:B------:R-:W-:Y:S01]  /*0000*/  LDC R1, c[0x0][0x37c] ;  /* 0x0000df00ff017b82 */ /* 0x000fe20000000800 */
[----:B------:R-:W0:Y:S01]  /*0010*/  S2R R9, SR_TID.X ;  /* 0x0000000000097919 */ /* 0x000e220000002100 */
[----:B------:R-:W1:Y:S01]  /*0020*/  LDCU UR8, c[0x0][0x390] ;  /* 0x00007200ff0877ac */ /* 0x000e620008000800 */
[----:B------:R-:W-:Y:S01]  /*0030*/  BSSY.RECONVERGENT B0, `(.L_x_96) ;  /* 0x0000014000007945 */ /* 0x000fe20003800200 */
[----:B------:R-:W-:Y:S01]  /*0040*/  HFMA2 R8, -RZ, RZ, 0, 0 ;  /* 0x00000000ff087431 */ /* 0x000fe200000001ff */
[----:B------:R-:W0:Y:S01]  /*0050*/  S2R R10, SR_CTAID.X ;  /* 0x00000000000a7919 */ /* 0x000e220000002500 */
[----:B------:R-:W2:Y:S01]  /*0060*/  LDCU.64 UR6, c[0x0][0x358] ;  /* 0x00006b00ff0677ac */ /* 0x000ea20008000a00 */
[----:B0-----:R-:W-:-:S04]  /*0070*/  LEA R0, R10, R9, 0x2 ;  /* 0x000000090a007211 */ /* 0x001fc800078e10ff */
[----:B-1----:R-:W-:-:S13]  /*0080*/  ISETP.GE.U32.AND P0, PT, R0, UR8, PT ;  /* 0x0000000800007c0c */ /* 0x002fda000bf06070 */
[----:B--2---:R-:W-:Y:S05]  /*0090*/  @P0 BRA `(.L_x_97) ;  /* 0x0000000000340947 */ /* 0x004fea0003800000 */
[----:B------:R-:W0:Y:S01]  /*00a0*/  LDC R11, c[0x0][0x370] ;  /* 0x0000dc00ff0b7b82 */ /* 0x000e220000000800 */
[----:B------:R-:W-:-:S07]  /*00b0*/  IMAD.MOV.U32 R8, RZ, RZ, RZ ;  /* 0x000000ffff087224 */ /* 0x000fce00078e00ff */
[----:B------:R-:W1:Y:S02]  /*00c0*/  LDC.64 R6, c[0x0][0x380] ;  /* 0x0000e000ff067b82 */ /* 0x000e640000000a00 */
.L_x_98:
[C---:B------:R-:W-:Y:S01]  /*00d0*/  IADD3 R5, PT, PT, R0.reuse, 0x2, RZ ;  /* 0x0000000200057810 */ /* 0x040fe20007ffe0ff */
[----:B-1----:R-:W-:-:S04]  /*00e0*/  IMAD.WIDE.U32 R2, R0, 0x4, R6 ;  /* 0x0000000400027825 */ /* 0x002fc800078e0006 */
[----:B------:R-:W-:Y:S02]  /*00f0*/  IMAD.WIDE.U32 R4, R5, 0x4, R6 ;  /* 0x0000000405047825 */ /* 0x000fe400078e0006 */
[----:B------:R-:W2:Y:S04]  /*0100*/  LDG.E R3, desc[UR6][R2.64] ;  /* 0x0000000602037981 */ /* 0x000ea8000c1e1900 */
[----:B------:R-:W3:Y:S01]  /*0110*/  LDG.E R5, desc[UR6][R4.64] ;  /* 0x0000000604057981 */ /* 0x000ee2000c1e1900 */
[----:B0-----:R-:W-:-:S05]  /*0120*/  IMAD R0, R11, 0x4, R0 ;  /* 0x000000040b007824 */ /* 0x001fca00078e0200 */
[----:B------:R-:W-:Y:S01]  /*0130*/  ISETP.GE.U32.AND P0, PT, R0, UR8, PT ;  /* 0x0000000800007c0c */ /* 0x000fe2000bf06070 */
[----:B--2---:R-:W-:-:S04]  /*0140*/  FADD R8, R3, R8 ;  /* 0x0000000803087221 */ /* 0x004fc80000000000 */
[----:B---3--:R-:W-:-:S08]  /*0150*/  FADD R8, R8, R5 ;  /* 0x0000000508087221 */ /* 0x008fd00000000000 */
[----:B------:R-:W-:Y:S05]  /*0160*/  @!P0 BRA `(.L_x_98) ;  /* 0xfffffffc00d88947 */ /* 0x000fea000383ffff */
.L_x_97:
[----:B------:R-:W-:Y:S05]  /*0170*/  BSYNC.RECONVERGENT B0 ;  /* 0x0000000000007941 */ /* 0x000fea0003800200 */
.L_x_96:
[----:B------:R-:W0:Y:S01]  /*0180*/  S2UR UR5, SR_CgaCtaId ;  /* 0x00000000000579c3 */ /* 0x000e220000008800 */
[----:B------:R-:W-:Y:S01]  /*0190*/  UMOV UR4, 0x400 ;  /* 0x0000040000047882 */ /* 0x000fe20000000000 */
[----:B------:R-:W-:Y:S01]  /*01a0*/  ISETP.GT.U32.AND P0, PT, R9, 0x1f, PT ;  /* 0x0000001f0900780c */ /* 0x000fe20003f04070 */
[----:B0-----:R-:W-:-:S06]  /*01b0*/  ULEA UR4, UR5, UR4, 0x18 ;  /* 0x0000000405047291 */ /* 0x001fcc000f8ec0ff */
[----:B------:R-:W-:-:S05]  /*01c0*/  LEA R3, R9, UR4, 0x2 ;  /* 0x0000000409037c11 */ /* 0x000fca000f8e10ff */
[----:B------:R0:W-:Y:S01]  /*01d0*/  STS [R3], R8 ;  /* 0x0000000803007388 */ /* 0x0001e20000000800 */
[----:B------:R-:W-:Y:S06]  /*01e0*/  BAR.SYNC.DEFER_BLOCKING 0x0 ;  /* 0x0000000000007b1d */ /* 0x000fec0000010000 */
[----:B------:R-:W-:Y:S05]  /*01f0*/  @P0 EXIT ;  /* 0x000000000000094d */ /* 0x000fea0003800000 */
[----:B------:R-:W0:Y:S01]  /*0200*/  LDS R5, [R3+0x4] ;  /* 0x0000040003057984 */ /* 0x000e220000000800 */
[----:B------:R-:W-:Y:S01]  /*0210*/  ISETP.NE.AND P0, PT, R9, RZ, PT ;  /* 0x000000ff0900720c */ /* 0x000fe20003f05270 */
[----:B0-----:R-:W-:-:S05]  /*0220*/  FADD R8, R5, R8 ;  /* 0x0000000805087221 */ /* 0x001fca0000000000 */
[----:B------:R0:W-:Y:S07]  /*0230*/  STS [R3], R8 ;  /* 0x0000000803007388 */ /* 0x0001ee0000000800 */
[----:B------:R-:W-:Y:S05]  /*0240*/  @P0 EXIT ;  /* 0x000000000000094d */ /* 0x000fea0003800000 */
[----:B------:R-:W1:Y:S01]  /*0250*/  LDS R5, [UR4] ;  /* 0x00000004ff057984 */ /* 0x000e620008000800 */
[----:B0-----:R-:W0:Y:S02]  /*0260*/  LDC.64 R2, c[0x0][0x388] ;  /* 0x0000e200ff027b82 */ /* 0x001e240000000a00 */
[----:B0-----:R-:W-:-:S05]  /*0270*/  IMAD.WIDE.U32 R2, R10, 0x4, R2 ;  /* 0x000000040a027825 */ /* 0x001fca00078e0002 */
[----:B-1----:R-:W-:Y:S01]  /*0280*/  STG.E desc[UR6][R2.64], R5 ;  /* 0x0000000502007986 */ /* 0x002fe2000c101906 */
[----:B------:R-:W-:Y:S05]  /*0290*/  EXIT ;  /* 0x000000000000794d */ /* 0x000fea0003800000 */
.L_x_99:
        /* <DEDUP_REMOVED lines=14> */
.L_x_311:


//--------------------- .text._Z7reduce6IfLj4ELb1EEvPT_S1_j --------------------------
	.section	.text._Z7reduce6IfLj4ELb1EEvPT_S1_j,"ax",@progbits
	.align	128
        .global         _Z7reduce6IfLj4ELb1EEvPT_S1_j
        .type           _Z7reduce6IfLj4ELb1EEvPT_S1_j,@function
        .size           _Z7reduce6IfLj4ELb1EEvPT_S1_j,(.L_x_312 - _Z7reduce6IfLj4ELb1EEvPT_S1_j)
        .other          _Z7reduce6IfLj4ELb1EEvPT_S1_j,@"STO_CUDA_ENTRY STV_DEFAULT"
_Z7reduce6IfLj4ELb1EEvPT_S1_j:
.text._Z7reduce6IfLj4ELb1EEvPT_S1_j:
        /* <DEDUP_REMOVED lines=11> */
[----:B------:R-:W-:-:S07]  /*00b0*/  MOV R8, RZ ;  /* 0x000000ff00087202 */ /* 0x000fce0000000f00 */
[----:B------:R-:W1:Y:S02]  /*00c0*/  LDC.64 R6, c[0x0][0x380] ;  /* 0x0000e000ff067b82 */ /* 0x000e640000000a00 */
.L_x_102:
[C---:B------:R-:W-:Y:S01]  /*00d0*/  IADD3 R5, PT, PT, R0.reuse, 0x4, RZ ;  /* 0x0000000400057810 */ /* 0x040fe20007ffe0ff */
[----:B-1----:R-:W-:-:S04]  /*00e0*/  IMAD.WIDE.U32 R2, R0, 0x4, R6 ;  /* 0x0000000400027825 */ /* 0x002fc800078e0006 */
[----:B------:R-:W-:Y:S02]  /*00f0*/  IMAD.WIDE.U32 R4, R5, 0x4, R6 ;  /* 0x0000000405047825 */ /* 0x000fe400078e0006 */
[----:B------:R-:W2:Y:S04]  /*0100*/  LDG.E R3, desc[UR6][R2.64] ;  /* 0x0000000602037981 */ /* 0x000ea8000c1e1900 */
[----:B------:R-:W3:Y:S01]  /*0110*/  LDG.E R5, desc[UR6][R4.64] ;  /* 0x0000000604057981 */ /* 0x000ee2000c1e1900 */
[----:B0-----:R-:W-:-:S04]  /*0120*/  LEA R0, R11, R0, 0x3 ;  /* 0x000000000b007211 */ /* 0x001fc800078e18ff */
[----:B------:R-:W-:Y:S01]  /*0130*/  ISETP.GE.U32.AND P0, PT, R0, UR8, PT ;  /* 0x0000000800007c0c */ /* 0x000fe2000bf06070 */
[----:B--2---:R-:W-:-:S04]  /*0140*/  FADD R8, R3, R8 ;  /* 0x0000000803087221 */ /* 0x004fc80000000000 */
[----:B---3--:R-:W-:-:S08]  /*0150*/  FADD R8, R8, R5 ;  /* 0x0000000508087221 */ /* 0x008fd00000000000 */
[----:B------:R-:W-:Y:S05]  /*0160*/  @!P0 BRA `(.L_x_102) ;  /* 0xfffffffc00d88947 */ /* 0x000fea000383ffff */
.L_x_101:
[----:B------:R-:W-:Y:S05]  /*0170*/  BSYNC.RECONVERGENT B0 ;  /* 0x0000000000007941 */ /* 0x000fea0003800200 */
.L_x_100:
        /* <DEDUP_REMOVED lines=11> */
[----:B------:R-:W-:Y:S04]  /*0230*/  STS [R3], R8 ;  /* 0x0000000803007388 */ /* 0x000fe80000000800 */
[----:B------:R-:W0:Y:S02]  /*0240*/  LDS R5, [R3+0x4] ;  /* 0x0000040003057984 */ /* 0x000e240000000800 */
[----:B0-----:R-:W-:-:S05]  /*0250*/  FADD R0, R8, R5 ;  /* 0x0000000508007221 */ /* 0x001fca0000000000 */
[----:B------:R0:W-:Y:S01]  /*0260*/  STS [R3], R0 ;  /* 0x0000000003007388 */ /* 0x0001e20000000800 */
[----:B------:R-:W-:Y:S05]  /*0270*/  @P0 EXIT ;  /* 0x000000000000094d */ /* 0x000fea0003800000 */
[----:B------:R-:W1:Y:S01]  /*0280*/  LDS R5, [UR4] ;  /* 0x00000004ff057984 */ /* 0x000e620008000800 */
[----:B0-----:R-:W0:Y:S02]  /*0290*/  LDC.64 R2, c[0x0][0x388] ;  /* 0x0000e200ff027b82 */ /* 0x001e240000000a00 */
[----:B0-----:R-:W-:-:S05]  /*02a0*/  IMAD.WIDE.U32 R2, R10, 0x4, R2 ;  /* 0x000000040a027825 */ /* 0x001fca00078e0002 */
[----:B-1----:R-:W-:Y:S01]  /*02b0*/  STG.E desc[UR6][R2.64], R5 ;  /* 0x0000000502007986 */ /* 0x002fe2000c101906 */
[----:B------:R-:W-:Y:S05]  /*02c0*/  EXIT ;  /* 0x000000000000794d */ /* 0x000fea0003800000 */
.L_x_103:
        /* <DEDUP_REMOVED lines=11> */
.L_x_312:


//--------------------- .text._Z7reduce6IfLj8ELb1EEvPT_S1_j --------------------------
	.section	.text._Z7reduce6IfLj8ELb1EEvPT_S1_j,"ax",@progbits
	.align	128
        .global         _Z7reduce6IfLj8ELb1EEvPT_S1_j
        .type           _Z7reduce6IfLj8ELb1EEvPT_S1_j,@function
        .size           _Z7reduce6IfLj8ELb1EEvPT_S1_j,(.L_x_313 - _Z7reduce6IfLj8ELb1EEvPT_S1_j)
        .other          _Z7reduce6IfLj8ELb1EEvPT_S1_j,@"STO_CUDA_ENTRY STV_DEFAULT"
_Z7reduce6IfLj8ELb1EEvPT_S1_j:
.text._Z7reduce6IfLj8ELb1EEvPT_S1_j:
        /* <DEDUP_REMOVED lines=13> */
.L_x_106:
        /* <DEDUP_REMOVED lines=10> */
.L_x_105:
[----:B------:R-:W-:Y:S05]  /*0170*/  BSYNC.RECONVERGENT B0 ;  /* 0x0000000000007941 */ /* 0x000fea0003800200 */
.L_x_104:
        /* <DEDUP_REMOVED lines=24> */
.L_x_107:
        /* <DEDUP_REMOVED lines=16> */
.L_x_313:


//--------------------- .text._Z7reduce6IfLj16ELb1EEvPT_S1_j --------------------------
	.section	.text._Z7reduce6IfLj16ELb1EEvPT_S1_j,"ax",@progbits
	.align	128
        .global         _Z7reduce6IfLj16ELb1EEvPT_S1_j
        .type           _Z7reduce6IfLj16ELb1EEvPT_S1_j,@function
        .size           _Z7reduce6IfLj16ELb1EEvPT_S1_j,(.L_x_314 - _Z7reduce6IfLj16ELb1EEvPT_S1_j)
        .other          _Z7reduce6IfLj16ELb1EEvPT_S1_j,@"STO_CUDA_ENTRY STV_DEFAULT"
_Z7reduce6IfLj16ELb1EEvPT_S1_j:
.text._Z7reduce6IfLj16ELb1EEvPT_S1_j:
        /* <DEDUP_REMOVED lines=13> */
.L_x_110:
        /* <DEDUP_REMOVED lines=10> */
.L_x_109:
[----:B------:R-:W-:Y:S05]  /*0170*/  BSYNC.RECONVERGENT B0 ;  /* 0x0000000000007941 */ /* 0x000fea0003800200 */
.L_x_108:
        /* <DEDUP_REMOVED lines=27> */
.L_x_111:
        /* <DEDUP_REMOVED lines=13> */
.L_x_314:


//--------------------- .text._Z7reduce6IfLj32ELb1EEvPT_S1_j --------------------------
	.section	.text._Z7reduce6IfLj32ELb1EEvPT_S1_j,"ax",@progbits
	.align	128
        .global         _Z7reduce6IfLj32ELb1EEvPT_S1_j
        .type           _Z7reduce6IfLj32ELb1EEvPT_S1_j,@function
        .size           _Z7reduce6IfLj32ELb1EEvPT_S1_j,(.L_x_315 - _Z7reduce6IfLj32ELb1EEvPT_S1_j)
        .other          _Z7reduce6IfLj32ELb1EEvPT_S1_j,@"STO_CUDA_ENTRY STV_DEFAULT"
_Z7reduce6IfLj32ELb1EEvPT_S1_j:
.text._Z7reduce6IfLj32ELb1EEvPT_S1_j:
        /* <DEDUP_REMOVED lines=11> */
[----:B------:R-:W-:Y:S02]  /*00b0*/  MOV R9, R2 ;  /* 0x0000000200097202 */ /* 0x000fe40000000f00 */
[----:B------:R-:W-:-:S05]  /*00c0*/  MOV R8, RZ ;  /* 0x000000ff00087202 */ /* 0x000fca0000000f00 */
[----:B------:R-:W1:Y:S02]  /*00d0*/  LDC.64 R6, c[0x0][0x380] ;  /* 0x0000e000ff067b82 */ /* 0x000e640000000a00 */
.L_x_114:
        /* <DEDUP_REMOVED lines=10> */
.L_x_113:
[----:B------:R-:W-:Y:S05]  /*0180*/  BSYNC.RECONVERGENT B0 ;  /* 0x0000000000007941 */ /* 0x000fea0003800200 */
.L_x_112:
        /* <DEDUP_REMOVED lines=30> */
.L_x_115:
        /* <DEDUP_REMOVED lines=9> */
.L_x_315:


//--------------------- .text._Z7reduce6IfLj64ELb1EEvPT_S1_j --------------------------
	.section	.text._Z7reduce6IfLj64ELb1EEvPT_S1_j,"ax",@progbits
	.align	128
        .global         _Z7reduce6IfLj64ELb1EEvPT_S1_j
        .type           _Z7reduce6IfLj64ELb1EEvPT_S1_j,@function
        .size           _Z7reduce6IfLj64ELb1EEvPT_S1_j,(.L_x_316 - _Z7reduce6IfLj64ELb1EEvPT_S1_j)
        .other          _Z7reduce6IfLj64ELb1EEvPT_S1_j,@"STO_CUDA_ENTRY STV_DEFAULT"
_Z7reduce6IfLj64ELb1EEvPT_S1_j:
.text._Z7reduce6IfLj64ELb1EEvPT_S1_j:
        /* <DEDUP_REMOVED lines=14> */
.L_x_118:
        /* <DEDUP_REMOVED lines=10> */
.L_x_117:
[----:B------:R-:W-:Y:S05]  /*0180*/  BSYNC.RECONVERGENT B0 ;  /* 0x0000000000007941 */ /* 0x000fea0003800200 */
.L_x_116:
        /* <DEDUP_REMOVED lines=33> */
.L_x_119:
        /* <DEDUP_REMOVED lines=14> */
.L_x_316:


//--------------------- .text._Z7reduce6IfLj128ELb1EEvPT_S1_j --------------------------
	.section	.text._Z7reduce6IfLj128ELb1EEvPT_S1_j,"ax",@progbits
	.align	128
        .global         _Z7reduce6IfLj128ELb1EEvPT_S1_j
        .type           _Z7reduce6IfLj128ELb1EEvPT_S1_j,@function
        .size           _Z7reduce6IfLj128ELb1EEvPT_S1_j,(.L_x_317 - _Z7reduce6IfLj128ELb1EEvPT_S1_j)
        .other          _Z7reduce6IfLj128ELb1EEvPT_S1_j,@"STO_CUDA_ENTRY STV_DEFAULT"
_Z7reduce6IfLj128ELb1EEvPT_S1_j:
.text._Z7reduce6IfLj128ELb1EEvPT_S1_j:
        /* <DEDUP_REMOVED lines=14> */
.L_x_122:
        /* <DEDUP_REMOVED lines=10> */
.L_x_121:
[----:B------:R-:W-:Y:S05]  /*0180*/  BSYNC.RECONVERGENT B0 ;  /* 0x0000000000007941 */ /* 0x000fea0003800200 */
.L_x_120:
[----:B------:R-:W0:Y:S01]  /*0190*/  S2UR UR5, SR_CgaCtaId ;  /* 0x00000000000579c3 */ /* 0x000e220000008800 */
[----:B------:R-:W-:Y:S01]  /*01a0*/  UMOV UR4, 0x400 ;  /* 0x0000040000047882 */ /* 0x000fe20000000000 */
[C---:B------:R-:W-:Y:S02]  /*01b0*/  ISETP.GT.U32.AND P0, PT, R11.reuse, 0x3f, PT ;  /* 0x0000003f0b00780c */ /* 0x040fe40003f04070 */
[----:B------:R-:W-:Y:S01]  /*01c0*/  ISETP.GT.U32.AND P1, PT, R11, 0x1f, PT ;  /* 0x0000001f0b00780c */ /* 0x000fe20003f24070 */
[----:B0-----:R-:W-:-:S06]  /*01d0*/  ULEA UR4, UR5, UR4, 0x18 ;  /* 0x0000000405047291 */ /* 0x001fcc000f8ec0ff */
[----:B------:R-:W-:-:S05]  /*01e0*/  LEA R3, R11, UR4, 0x2 ;  /* 0x000000040b037c11 */ /* 0x000fca000f8e10ff */
[----:B------:R-:W-:Y:S01]  /*01f0*/  STS [R3], R8 ;  /* 0x0000000803007388 */ /* 0x000fe20000000800 */
[----:B------:R-:W-:Y:S06]  /*0200*/  BAR.SYNC.DEFER_BLOCKING 0x0 ;  /* 0x0000000000007b1d */ /* 0x000fec0000010000 */
[----:B------:R-:W0:Y:S02]  /*0210*/  @!P0 LDS R5, [R3+0x100] ;  /* 0x0001000003058984 */ /* 0x000e240000000800 */
[----:B0-----:R-:W-:-:S05]  /*0220*/  @!P0 FADD R8, R8, R5 ;  /* 0x0000000508088221 */ /* 0x001fca0000000000 */
[----:B------:R0:W-:Y:S01]  /*0230*/  @!P0 STS [R3], R8 ;  /* 0x0000000803008388 */ /* 0x0001e20000000800 */
        /* <DEDUP_REMOVED lines=27> */
.L_x_123:
        /* <DEDUP_REMOVED lines=9> */
.L_x_317:


//--------------------- .text._Z7reduce6IfLj256ELb1EEvPT_S1_j --------------------------
	.section	.text._Z7reduce6IfLj256ELb1EEvPT_S1_j,"ax",@progbits
	.align	128
        .global         _Z7reduce6IfLj256ELb1EEvPT_S1_j
        .type           _Z7reduce6IfLj256ELb1EEvPT_S1_j,@function
        .size           _Z7reduce6IfLj256ELb1EEvPT_S1_j,(.L_x_318 - _Z7reduce6IfLj256ELb1EEvPT_S1_j)
        .other          _Z7reduce6IfLj256ELb1EEvPT_S1_j,@"STO_CUDA_ENTRY STV_DEFAULT"
_Z7reduce6IfLj256ELb1EEvPT_S1_j:
.text._Z7reduce6IfLj256ELb1EEvPT_S1_j:
        /* <DEDUP_REMOVED lines=13> */
.L_x_126:
        /* <DEDUP_REMOVED lines=10> */
.L_x_125:
[----:B------:R-:W-:Y:S05]  /*0170*/  BSYNC.RECONVERGENT B0 ;  /* 0x0000000000007941 */ /* 0x000fea0003800200 */
.L_x_124:
        /* <DEDUP_REMOVED lines=10> */
[----:B------:R-:W-:Y:S01]  /*0220*/  @!P1 STS [R5], R10 ;  /* 0x0000000a05009388 */ /* 0x000fe20000000800 */
[----:B------:R-:W-:Y:S01]  /*0230*/  BAR.SYNC.DEFER_BLOCKING 0x0 ;  /* 0x0000000000007b1d */ /* 0x000fe20000010000 */
[----:B------:R-:W-:-:S05]  /*0240*/  ISETP.GT.U32.AND P1, PT, R3, 0x1f, PT ;  /* 0x0000001f0300780c */ /* 0x000fca0003f24070 */
        /* <DEDUP_REMOVED lines=25> */
[----:B0-----:R-:W0:Y:S01]  /*03e0*/  LDS R5, [UR4] ;  /* 0x00000004ff057984 */ /* 0x001e220008000800 */
[----:B------:R-:W1:Y:S02]  /*03f0*/  LDC.64 R2, c[0x0][0x388] ;  /* 0x0000e200ff027b82 */ /* 0x000e640000000a00 */
[----:B-1----:R-:W-:-:S05]  /*0400*/  IMAD.WIDE.U32 R2, R0, 0x4, R2 ;  /* 0x0000000400027825 */ /* 0x002fca00078e0002 */
[----:B0-----:R-:W-:Y:S01]  /*0410*/  STG.E desc[UR6][R2.64], R5 ;  /* 0x0000000502007986 */ /* 0x001fe2000c101906 */
[----:B------:R-:W-:Y:S05]  /*0420*/  EXIT ;  /* 0x000000000000794d */ /* 0x000fea0003800000 */
.L_x_127:
        /* <DEDUP_REMOVED lines=13> */
.L_x_318:


//--------------------- .text._Z7reduce6IfLj512ELb1EEvPT_S1_j --------------------------
	.section	.text._Z7reduce6IfLj512ELb1EEvPT_S1_j,"ax",@progbits
	.align	128
        .global         _Z7reduce6IfLj512ELb1EEvPT_S1_j
        .type           _Z7reduce6IfLj512ELb1EEvPT_S1_j,@function
        .size           _Z7reduce6IfLj512ELb1EEvPT_S1_j,(.L_x_319 - _Z7reduce6IfLj512ELb1EEvPT_S1_j)
        .other          _Z7reduce6IfLj512ELb1EEvPT_S1_j,@"STO_CUDA_ENTRY STV_DEFAULT"
_Z7reduce6IfLj512ELb1EEvPT_S1_j:
.text._Z7reduce6IfLj512ELb1EEvPT_S1_j:
[----:B------:R-:W-:Y:S01]  /*0000*/  LDC R1, c[0x0][0x37c] ;  /* 0x0000df00ff017b82 */ /* 0x000fe20000000800 */
[----:B------:R-:W0:Y:S01]  /*0010*/  S2R R0, SR_CTAID.X ;  /* 0x0000000000007919 */ /* 0x000e220000002500 */
[----:B------:R-:W1:Y:S01]  /*0020*/  LDCU UR8, c[0x0][0x390] ;  /* 0x00007200ff0877ac */ /* 0x000e620008000800 */
[----:B------:R-:W-:Y:S01]  /*0030*/  BSSY.RECONVERGENT B0, `(.L_x_128) ;  /* 0x0000015000007945 */ /* 0x000fe20003800200 */
[----:B------:R-:W-:Y:S01]  /*0040*/  HFMA2 R10, -RZ, RZ, 0, 0 ;  /* 0x00000000ff0a7431 */ /* 0x000fe200000001ff */
[----:B------:R-:W2:Y:S01]  /*0050*/  S2R R2, SR_TID.X ;  /* 0x0000000000027919 */ /* 0x000ea20000002100 */
[----:B------:R-:W3:Y:S01]  /*0060*/  LDCU.64 UR6, c[0x0][0x358] ;  /* 0x00006b00ff0677ac */ /* 0x000ee20008000a00 */
[----:B0-----:R-:W-:-:S04]  /*0070*/  SHF.L.U32 R3, R0, 0xa, RZ ;  /* 0x0000000a00037819 */ /* 0x001fc800000006ff */
[----:B--2---:R-:W-:-:S04]  /*0080*/  LOP3.LUT R3, R3, R2, RZ, 0xfc, !PT ;  /* 0x0000000203037212 */ /* 0x004fc800078efcff */
[----:B-1----:R-:W-:-:S13]  /*0090*/  ISETP.GE.U32.AND P0, PT, R3, UR8, PT ;  /* 0x0000000803007c0c */ /* 0x002fda000bf06070 */
[----:B---3--:R-:W-:Y:S05]  /*00a0*/  @P0 BRA `(.L_x_129) ;  /* 0x0000000000340947 */ /* 0x008fea0003800000 */
[----:B------:R-:W0:Y:S01]  /*00b0*/  LDC R12, c[0x0][0x370] ;  /* 0x0000dc00ff0c7b82 */ /* 0x000e220000000800 */
[----:B------:R-:W-:-:S07]  /*00c0*/  MOV R10, RZ ;  /* 0x000000ff000a7202 */ /* 0x000fce0000000f00 */
[----:B------:R-:W1:Y:S02]  /*00d0*/  LDC.64 R8, c[0x0][0x380] ;  /* 0x0000e000ff087b82 */ /* 0x000e640000000a00 */
.L_x_130:
        /* <DEDUP_REMOVED lines=10> */
.L_x_129:
[----:B------:R-:W-:Y:S05]  /*0180*/  BSYNC.RECONVERGENT B0 ;  /* 0x0000000000007941 */ /* 0x000fea0003800200 */
.L_x_128:
        /* <DEDUP_REMOVED lines=48> */
.L_x_131:
        /* <DEDUP_REMOVED lines=15> */
.L_x_319:


//--------------------- .text._Z7reduce5IfLj1EEvPT_S1_j --------------------------
	.section	.text._Z7reduce5IfLj1EEvPT_S1_j,"ax",@progbits
	.align	128
        .global         _Z7reduce5IfLj1EEvPT_S1_j
        .type           _Z7reduce5IfLj1EEvPT_S1_j,@function
        .size           _Z7reduce5IfLj1EEvPT_S1_j,(.L_x_320 - _Z7reduce5IfLj1EEvPT_S1_j)
        .other          _Z7reduce5IfLj1EEvPT_S1_j,@"STO_CUDA_ENTRY STV_DEFAULT"
_Z7reduce5IfLj1EEvPT_S1_j:
.text._Z7reduce5IfLj1EEvPT_S1_j:
[----:B------:R-:W-:Y:S01]  /*0000*/  LDC R1, c[0x0][0x37c] ;  /* 0x0000df00ff017b82 */ /* 0x000fe20000000800 */
[----:B------:R-:W0:Y:S01]  /*0010*/  S2R R6, SR_TID.X ;  /* 0x0000000000067919 */ /* 0x000e220000002100 */
[----:B------:R-:W1:Y:S01]  /*0020*/  LDCU UR4, c[0x0][0x390] ;  /* 0x00007200ff0477ac */ /* 0x000e620008000800 */
[----:B------:R-:W-:Y:S01]  /*0030*/  HFMA2 R0, -RZ, RZ, 0, 0 ;  /* 0x00000000ff007431 */ /* 0x000fe200000001ff */
[----:B------:R-:W0:Y:S01]  /*0040*/  S2R R11, SR_CTAID.X ;  /* 0x00000000000b7919 */ /* 0x000e220000002500 */
[----:B------:R-:W2:Y:S01]  /*0050*/  LDCU.64 UR6, c[0x0][0x358] ;  /* 0x00006b00ff0677ac */ /* 0x000ea20008000a00 */
[----:B0-----:R-:W-:-:S04]  /*0060*/  LEA R7, R11, R6, 0x1 ;  /* 0x000000060b077211 */ /* 0x001fc800078e08ff */
[C---:B------:R-:W-:Y:S02]  /*0070*/  IADD3 R9, PT, PT, R7.reuse, 0x1, RZ ;  /* 0x0000000107097810 */ /* 0x040fe40007ffe0ff */
[----:B-1----:R-:W-:Y:S02]  /*0080*/  ISETP.GE.U32.AND P1, PT, R7, UR4, PT ;  /* 0x0000000407007c0c */ /* 0x002fe4000bf26070 */
[----:B------:R-:W-:-:S11]  /*0090*/  ISETP.GE.U32.AND P0, PT, R9, UR4, PT ;  /* 0x0000000409007c0c */ /* 0x000fd6000bf06070 */
[----:B------:R-:W0:Y:S08]  /*00a0*/  @!P1 LDC.64 R2, c[0x0][0x380] ;  /* 0x0000e000ff029b82 */ /* 0x000e300000000a00 */
[----:B------:R-:W1:Y:S01]  /*00b0*/  @!P0 LDC.64 R4, c[0x0][0x380] ;  /* 0x0000e000ff048b82 */ /* 0x000e620000000a00 */
[----:B0-----:R-:W-:-:S05]  /*00c0*/  @!P1 IMAD.WIDE.U32 R2, R7, 0x4, R2 ;  /* 0x0000000407029825 */ /* 0x001fca00078e0002 */
[----:B--2---:R-:W2:Y:S01]  /*00d0*/  @!P1 LDG.E R0, desc[UR6][R2.64] ;  /* 0x0000000602009981 */ /* 0x004ea2000c1e1900 */
[----:B-1----:R-:W-:-:S06]  /*00e0*/  @!P0 IMAD.WIDE.U32 R4, R9, 0x4, R4 ;  /* 0x0000000409048825 */ /* 0x002fcc00078e0004 */
[----:B------:R-:W2:Y:S01]  /*00f0*/  @!P0 LDG.E R5, desc[UR6][R4.64] ;  /* 0x0000000604058981 */ /* 0x000ea2000c1e1900 */
[----:B------:R-:W0:Y:S01]  /*0100*/  S2UR UR5, SR_CgaCtaId ;  /* 0x00000000000579c3 */ /* 0x000e220000008800 */
[----:B------:R-:W-:Y:S02]  /*0110*/  UMOV UR4, 0x400 ;  /* 0x0000040000047882 */ /* 0x000fe40000000000 */
[----:B0-----:R-:W-:-:S06]  /*0120*/  ULEA UR4, UR5, UR4, 0x18 ;  /* 0x0000000405047291 */ /* 0x001fcc000f8ec0ff */
[C---:B------:R-:W-:Y:S02]  /*0130*/  LEA R7, R6.reuse, UR4, 0x2 ;  /* 0x0000000406077c11 */ /* 0x040fe4000f8e10ff */
[----:B------:R-:W-:Y:S01]  /*0140*/  ISETP.NE.AND P1, PT, R6, RZ, PT ;  /* 0x000000ff0600720c */ /* 0x000fe20003f25270 */
[----:B--2---:R-:W-:-:S05]  /*0150*/  @!P0 FADD R0, R0, R5 ;  /* 0x0000000500008221 */ /* 0x004fca0000000000 */
[----:B------:R0:W-:Y:S01]  /*0160*/  STS [R7], R0 ;  /* 0x0000000007007388 */ /* 0x0001e20000000800 */
[----:B------:R-:W-:Y:S06]  /*0170*/  BAR.SYNC.DEFER_BLOCKING 0x0 ;  /* 0x0000000000007b1d */ /* 0x000fec0000010000 */
[----:B------:R-:W-:Y:S05]  /*0180*/  @P1 EXIT ;  /* 0x000000000000194d */ /* 0x000fea0003800000 */
[----:B------:R-:W1:Y:S01]  /*0190*/  LDS R5, [UR4] ;  /* 0x00000004ff057984 */ /* 0x000e620008000800 */
[----:B------:R-:W2:Y:S02]  /*01a0*/  LDC.64 R2, c[0x0][0x388] ;  /* 0x0000e200ff027b82 */ /* 0x000ea40000000a00 */
[----:B--2---:R-:W-:-:S05]  /*01b0*/  IMAD.WIDE.U32 R2, R11, 0x4, R2 ;  /* 0x000000040b027825 */ /* 0x004fca00078e0002 */
[----:B-1----:R-:W-:Y:S01]  /*01c0*/  STG.E desc[UR6][R2.64], R5 ;  /* 0x0000000502007986 */ /* 0x002fe2000c101906 */
[----:B------:R-:W-:Y:S05]  /*01d0*/  EXIT ;  /* 0x000000000000794d */ /* 0x000fea0003800000 */
.L_x_132:
        /* <DEDUP_REMOVED lines=10> */
.L_x_320:


//--------------------- .text._Z7reduce5IfLj2EEvPT_S1_j --------------------------
	.section	.text._Z7reduce5IfLj2EEvPT_S1_j,"ax",@progbits
	.align	128
        .global         _Z7reduce5IfLj2EEvPT_S1_j
        .type           _Z7reduce5IfLj2EEvPT_S1_j,@function
        .size           _Z7reduce5IfLj2EEvPT_S1_j,(.L_x_321 - _Z7reduce5IfLj2EEvPT_S1_j)
        .other          _Z7reduce5IfLj2EEvPT_S1_j,@"STO_CUDA_ENTRY STV_DEFAULT"
_Z7reduce5IfLj2EEvPT_S1_j:
.text._Z7reduce5IfLj2EEvPT_S1_j:
        /* <DEDUP_REMOVED lines=20> */
[----:B------:R-:W-:Y:S01]  /*0140*/  ISETP.GT.U32.AND P1, PT, R6, 0x1f, PT ;  /* 0x0000001f0600780c */ /* 0x000fe20003f24070 */
[----:B--2---:R-:W-:-:S05]  /*0150*/  @!P0 FADD R0, R0, R5 ;  /* 0x0000000500008221 */ /* 0x004fca0000000000 */
        /* <DEDUP_REMOVED lines=9> */
[----:B------:R-:W2:Y:S02]  /*01f0*/  LDC.64 R2, c[0x0][0x388] ;  /* 0x0000e200ff027b82 */ /* 0x000ea40000000a00 */
[----:B--2---:R-:W-:-:S05]  /*0200*/  IMAD.WIDE.U32 R2, R11, 0x4, R2 ;  /* 0x000000040b027825 */ /* 0x004fca00078e0002 */
[----:B-1----:R-:W-:Y:S01]  /*0210*/  STG.E desc[UR6][R2.64], R5 ;  /* 0x0000000502007986 */ /* 0x002fe2000c101906 */
[----:B------:R-:W-:Y:S05]  /*0220*/  EXIT ;  /* 0x000000000000794d */ /* 0x000fea0003800000 */
.L_x_133:
        /* <DEDUP_REMOVED lines=13> */
.L_x_321:


//--------------------- .text._Z7reduce5IfLj4EEvPT_S1_j --------------------------
	.section	.text._Z7reduce5IfLj4EEvPT_S1_j,"ax",@progbits
	.align	128
        .global         _Z7reduce5IfLj4EEvPT_S1_j
        .type           _Z7reduce5IfLj4EEvPT_S1_j,@function
        .size           _Z7reduce5IfLj4EEvPT_S1_j,(.L_x_322 - _Z7reduce5IfLj4EEvPT_S1_j)
        .other          _Z7reduce5IfLj4EEvPT_S1_j,@"STO_CUDA_ENTRY STV_DEFAULT"
_Z7reduce5IfLj4EEvPT_S1_j:
.text._Z7reduce5IfLj4EEvPT_S1_j:
        /* <DEDUP_REMOVED lines=38> */
.L_x_134:
        /* <DEDUP_REMOVED lines=10> */
.L_x_322:


//--------------------- .text._Z7reduce5IfLj8EEvPT_S1_j --------------------------
	.section	.text._Z7reduce5IfLj8EEvPT_S1_j,"ax",@progbits
	.align	128
        .global         _Z7reduce5IfLj8EEvPT_S1_j
        .type           _Z7reduce5IfLj8EEvPT_S1_j,@function
        .size           _Z7reduce5IfLj8EEvPT_S1_j,(.L_x_323 - _Z7reduce5IfLj8EEvPT_S1_j)
        .other          _Z7reduce5IfLj8EEvPT_S1_j,@"STO_CUDA_ENTRY STV_DEFAULT"
_Z7reduce5IfLj8EEvPT_S1_j:
.text._Z7reduce5IfLj8EEvPT_S1_j:
        /* <DEDUP_REMOVED lines=37> */
[----:B------:R-:W2:Y:S02]  /*0250*/  LDC.64 R2, c[0x0][0x388] ;  /* 0x0000e200ff027b82 */ /* 0x000ea40000000a00 */
[----:B--2---:R-:W-:-:S05]  /*0260*/  IMAD.WIDE.U32 R2, R11, 0x4, R2 ;  /* 0x000000040b027825 */ /* 0x004fca00078e0002 */
[----:B-1----:R-:W-:Y:S01]  /*0270*/  STG.E desc[UR6][R2.64], R5 ;  /* 0x0000000502007986 */ /* 0x002fe2000c101906 */
[----:B------:R-:W-:Y:S05]  /*0280*/  EXIT ;  /* 0x000000000000794d */ /* 0x000fea0003800000 */
.L_x_135:
        /* <DEDUP_REMOVED lines=15> */
.L_x_323:


//--------------------- .text._Z7reduce5IfLj16EEvPT_S1_j --------------------------
	.section	.text._Z7reduce5IfLj16EEvPT_S1_j,"ax",@progbits
	.align	128
        .global         _Z7reduce5IfLj16EEvPT_S1_j
        .type           _Z7reduce5IfLj16EEvPT_S1_j,@function
        .size           _Z7reduce5IfLj16EEvPT_S1_j,(.L_x_324 - _Z7reduce5IfLj16EEvPT_S1_j)
        .other          _Z7reduce5IfLj16EEvPT_S1_j,@"STO_CUDA_ENTRY STV_DEFAULT"
_Z7reduce5IfLj16EEvPT_S1_j:
.text._Z7reduce5IfLj16EEvPT_S1_j:
        /* <DEDUP_REMOVED lines=44> */
.L_x_136:
        /* <DEDUP_REMOVED lines=12> */
.L_x_324:


//--------------------- .text._Z7reduce5IfLj32EEvPT_S1_j --------------------------
	.section	.text._Z7reduce5IfLj32EEvPT_S1_j,"ax",@progbits
	.align	128
        .global         _Z7reduce5IfLj32EEvPT_S1_j
        .type           _Z7reduce5IfLj32EEvPT_S1_j,@function
        .size           _Z7reduce5IfLj32EEvPT_S1_j,(.L_x_325 - _Z7reduce5IfLj32EEvPT_S1_j)
        .other          _Z7reduce5IfLj32EEvPT_S1_j,@"STO_CUDA_ENTRY STV_DEFAULT"
_Z7reduce5IfLj32EEvPT_S1_j:
.text._Z7reduce5IfLj32EEvPT_S1_j:
        /* <DEDUP_REMOVED lines=47> */
.L_x_137:
        /* <DEDUP_REMOVED lines=9> */
.L_x_325:


//--------------------- .text._Z7reduce5IfLj64EEvPT_S1_j --------------------------
	.section	.text._Z7reduce5IfLj64EEvPT_S1_j,"ax",@progbits
	.align	128
        .global         _Z7reduce5IfLj64EEvPT_S1_j
        .type           _Z7reduce5IfLj64EEvPT_S1_j,@function
        .size           _Z7reduce5IfLj64EEvPT_S1_j,(.L_x_326 - _Z7reduce5IfLj64EEvPT_S1_j)
        .other          _Z7reduce5IfLj64EEvPT_S1_j,@"STO_CUDA_ENTRY STV_DEFAULT"
_Z7reduce5IfLj64EEvPT_S1_j:
.text._Z7reduce5IfLj64EEvPT_S1_j:
        /* <DEDUP_REMOVED lines=50> */
.L_x_138:
        /* <DEDUP_REMOVED lines=14> */
.L_x_326:


//--------------------- .text._Z7reduce5IfLj128EEvPT_S1_j --------------------------
	.section	.text._Z7reduce5IfLj128EEvPT_S1_j,"ax",@progbits
	.align	128
        .global         _Z7reduce5IfLj128EEvPT_S1_j
        .type           _Z7reduce5IfLj128EEvPT_S1_j,@function
        .size           _Z7reduce5IfLj128EEvPT_S1_j,(.L_x_327 - _Z7reduce5IfLj128EEvPT_S1_j)
        .other          _Z7reduce5IfLj128EEvPT_S1_j,@"STO_CUDA_ENTRY STV_DEFAULT"
_Z7reduce5IfLj128EEvPT_S1_j:
.text._Z7reduce5IfLj128EEvPT_S1_j:
        /* <DEDUP_REMOVED lines=22> */
[----:B------:R-:W-:Y:S01]  /*0160*/  STS [R7], R6 ;  /* 0x0000000607007388 */ /* 0x000fe20000000800 */
[----:B------:R-:W-:Y:S06]  /*0170*/  BAR.SYNC.DEFER_BLOCKING 0x0 ;  /* 0x0000000000007b1d */ /* 0x000fec0000010000 */
[----:B------:R-:W0:Y:S01]  /*0180*/  @!P1 LDS R9, [R7+0x100] ;  /* 0x0001000007099984 */ /* 0x000e220000000800 */
[----:B------:R-:W-:Y:S01]  /*0190*/  ISETP.GT.U32.AND P0, PT, R11, 0x1f, PT ;  /* 0x0000001f0b00780c */ /* 0x000fe20003f04070 */
        /* <DEDUP_REMOVED lines=29> */
.L_x_139:
        /* <DEDUP_REMOVED lines=9> */
.L_x_327:


//--------------------- .text._Z7reduce5IfLj256EEvPT_S1_j --------------------------
	.section	.text._Z7reduce5IfLj256EEvPT_S1_j,"ax",@progbits
	.align	128
        .global         _Z7reduce5IfLj256EEvPT_S1_j
        .type           _Z7reduce5IfLj256EEvPT_S1_j,@function
        .size           _Z7reduce5IfLj256EEvPT_S1_j,(.L_x_328 - _Z7reduce5IfLj256EEvPT_S1_j)
        .other          _Z7reduce5IfLj256EEvPT_S1_j,@"STO_CUDA_ENTRY STV_DEFAULT"
_Z7reduce5IfLj256EEvPT_S1_j:
.text._Z7reduce5IfLj256EEvPT_S1_j:
        /* <DEDUP_REMOVED lines=27> */
[----:B------:R-:W-:Y:S01]  /*01b0*/  @!P0 STS [R7], R6 ;  /* 0x0000000607008388 */ /* 0x000fe20000000800 */
        /* <DEDUP_REMOVED lines=32> */
.L_x_140:
        /* <DEDUP_REMOVED lines=12> */
.L_x_328:


//--------------------- .text._Z7reduce5IfLj512EEvPT_S1_j --------------------------
	.section	.text._Z7reduce5IfLj512EEvPT_S1_j,"ax",@progbits
	.align	128
        .global         _Z7reduce5IfLj512EEvPT_S1_j
        .type           _Z7reduce5IfLj512EEvPT_S1_j,@function
        .size           _Z7reduce5IfLj512EEvPT_S1_j,(.L_x_329 - _Z7reduce5IfLj512EEvPT_S1_j)
        .other          _Z7reduce5IfLj512EEvPT_S1_j,@"STO_CUDA_ENTRY STV_DEFAULT"
_Z7reduce5IfLj512EEvPT_S1_j:
.text._Z7reduce5IfLj512EEvPT_S1_j:
[----:B------:R-:W-:Y:S01]  /*0000*/  LDC R1, c[0x0][0x37c] ;  /* 0x0000df00ff017b82 */ /* 0x000fe20000000800 */
[----:B------:R-:W0:Y:S01]  /*0010*/  S2R R0, SR_CTAID.X ;  /* 0x0000000000007919 */ /* 0x000e220000002500 */
[----:B------:R-:W1:Y:S01]  /*0020*/  LDCU UR4, c[0x0][0x390] ;  /* 0x00007200ff0477ac */ /* 0x000e620008000800 */
[----:B------:R-:W2:Y:S01]  /*0030*/  S2R R2, SR_TID.X ;  /* 0x0000000000027919 */ /* 0x000ea20000002100 */
[----:B------:R-:W3:Y:S01]  /*0040*/  LDCU.64 UR6, c[0x0][0x358] ;  /* 0x00006b00ff0677ac */ /* 0x000ee20008000a00 */
[----:B0-----:R-:W-:-:S04]  /*0050*/  SHF.L.U32 R3, R0, 0xa, RZ ;  /* 0x0000000a00037819 */ /* 0x001fc800000006ff */
[----:B--2---:R-:W-:-:S04]  /*0060*/  LOP3.LUT R3, R3, R2, RZ, 0xfc, !PT ;  /* 0x0000000203037212 */ /* 0x004fc800078efcff */
[C---:B-1----:R-:W-:Y:S02]  /*0070*/  ISETP.GE.U32.AND P0, PT, R3.reuse, UR4, PT ;  /* 0x0000000403007c0c */ /* 0x042fe4000bf06070 */
[----:B------:R-:W-:-:S04]  /*0080*/  IADD3 R9, PT, PT, R3, 0x200, RZ ;  /* 0x0000020003097810 */ /* 0x000fc80007ffe0ff */
[----:B------:R-:W-:-:S07]  /*0090*/  ISETP.GE.U32.AND P1, PT, R9, UR4, PT ;  /* 0x0000000409007c0c */ /* 0x000fce000bf26070 */
[----:B------:R-:W0:Y:S08]  /*00a0*/  @!P0 LDC.64 R4, c[0x0][0x380] ;  /* 0x0000e000ff048b82 */ /* 0x000e300000000a00 */
[----:B------:R-:W1:Y:S01]  /*00b0*/  @!P1 LDC.64 R6, c[0x0][0x380] ;  /* 0x0000e000ff069b82 */ /* 0x000e620000000a00 */
[----:B0-----:R-:W-:-:S04]  /*00c0*/  @!P0 IMAD.WIDE.U32 R4, R3, 0x4, R4 ;  /* 0x0000000403048825 */ /* 0x001fc800078e0004 */
[----:B------:R-:W-:Y:S02]  /*00d0*/  HFMA2 R3, -RZ, RZ, 0, 0 ;  /* 0x00000000ff037431 */ /* 0x000fe400000001ff */
[----:B-1----:R-:W-:-:S04]  /*00e0*/  @!P1 IMAD.WIDE.U32 R6, R9, 0x4, R6 ;  /* 0x0000000409069825 */ /* 0x002fc800078e0006 */
[----:B---3--:R-:W2:Y:S04]  /*00f0*/  @!P0 LDG.E R3, desc[UR6][R4.64] ;  /* 0x0000000604038981 */ /* 0x008ea8000c1e1900 */
[----:B------:R-:W2:Y:S01]  /*0100*/  @!P1 LDG.E R6, desc[UR6][R6.64] ;  /* 0x0000000606069981 */ /* 0x000ea2000c1e1900 */
[----:B------:R-:W0:Y:S01]  /*0110*/  S2UR UR5, SR_CgaCtaId ;  /* 0x00000000000579c3 */ /* 0x000e220000008800 */
[----:B------:R-:W-:Y:S01]  /*0120*/  UMOV UR4, 0x400 ;  /* 0x0000040000047882 */ /* 0x000fe20000000000 */
[----:B------:R-:W-:Y:S01]  /*0130*/  ISETP.GT.U32.AND P0, PT, R2, 0xff, PT ;  /* 0x000000ff0200780c */ /* 0x000fe20003f04070 */
[----:B0-----:R-:W-:-:S06]  /*0140*/  ULEA UR4, UR5, UR4, 0x18 ;  /* 0x0000000405047291 */ /* 0x001fcc000f8ec0ff */
[C---:B------:R-:W-:Y:S01]  /*0150*/  LEA R8, R2.reuse, UR4, 0x2 ;  /* 0x0000000402087c11 */ /* 0x040fe2000f8e10ff */
[----:B--2---:R-:W-:Y:S01]  /*0160*/  @!P1 FADD R3, R3, R6 ;  /* 0x0000000603039221 */ /* 0x004fe20000000000 */
[----:B------:R-:W-:-:S04]  /*0170*/  ISETP.GT.U32.AND P1, PT, R2, 0x7f, PT ;  /* 0x0000007f0200780c */ /* 0x000fc80003f24070 */
        /* <DEDUP_REMOVED lines=42> */
.L_x_141:
        /* <DEDUP_REMOVED lines=14> */
.L_x_329:


//--------------------- .text._Z7reduce4IfLj1EEvPT_S1_j --------------------------
	.section	.text._Z7reduce4IfLj1EEvPT_S1_j,"ax",@progbits
	.align	128
        .global         _Z7reduce4IfLj1EEvPT_S1_j
        .type           _Z7reduce4IfLj1EEvPT_S1_j,@function
        .size           _Z7reduce4IfLj1EEvPT_S1_j,(.L_x_330 - _Z7reduce4IfLj1EEvPT_S1_j)
        .other          _Z7reduce4IfLj1EEvPT_S1_j,@"STO_CUDA_ENTRY STV_DEFAULT"
_Z7reduce4IfLj1EEvPT_S1_j:
.text._Z7reduce4IfLj1EEvPT_S1_j:
[----:B------:R-:W-:Y:S01]  /*0000*/  LDC R1, c[0x0][0x37c] ;  /* 0x0000df00ff017b82 */ /* 0x000fe20000000800 */
[----:B------:R-:W0:Y:S01]  /*0010*/  S2R R13, SR_CTAID.X ;  /* 0x00000000000d7919 */ /* 0x000e220000002500 */
[----:B------:R-:W0:Y:S01]  /*0020*/  LDCU UR8, c[0x0][0x360] ;  /* 0x00006c00ff0877ac */ /* 0x000e220008000800 */
[----:B------:R-:W-:Y:S01]  /*0030*/  HFMA2 R6, -RZ, RZ, 0, 0 ;  /* 0x00000000ff067431 */ /* 0x000fe200000001ff */
        /* <DEDUP_REMOVED lines=11> */
[----:B---3--:R-:W2:Y:S01]  /*00f0*/  @!P0 LDG.E R6, desc[UR6][R2.64] ;  /* 0x0000000602068981 */ /* 0x008ea2000c1e1900 */
[----:B-1----:R-:W-:-:S06]  /*0100*/  @!P1 IMAD.WIDE.U32 R4, R9, 0x4, R4 ;  /* 0x0000000409049825 */ /* 0x002fcc00078e0004 */
[----:B------:R-:W2:Y:S01]  /*0110*/  @!P1 LDG.E R5, desc[UR6][R4.64] ;  /* 0x0000000604059981 */ /* 0x000ea2000c1e1900 */
[----:B------:R-:W0:Y:S01]  /*0120*/  S2UR UR5, SR_CgaCtaId ;  /* 0x00000000000579c3 */ /* 0x000e220000008800 */
[----:B------:R-:W-:Y:S01]  /*0130*/  IMAD.U32 R0, RZ, RZ, UR8 ;  /* 0x00000008ff007e24 */ /* 0x000fe2000f8e00ff */
[----:B------:R-:W-:-:S04]  /*0140*/  UMOV UR4, 0x400 ;  /* 0x0000040000047882 */ /* 0x000fc80000000000 */
[----:B------:R-:W-:Y:S01]  /*0150*/  ISETP.GE.U32.AND P0, PT, R0, 0x42, PT ;  /* 0x000000420000780c */ /* 0x000fe20003f06070 */
[----:B0-----:R-:W-:-:S06]  /*0160*/  ULEA UR4, UR5, UR4, 0x18 ;  /* 0x0000000405047291 */ /* 0x001fcc000f8ec0ff */
[C---:B------:R-:W-:Y:S01]  /*0170*/  LEA R7, R11.reuse, UR4, 0x2 ;  /* 0x000000040b077c11 */ /* 0x040fe2000f8e10ff */
[----:B--2---:R-:W-:Y:S01]  /*0180*/  @!P1 FADD R6, R6, R5 ;  /* 0x0000000506069221 */ /* 0x004fe20000000000 */
[----:B------:R-:W-:-:S04]  /*0190*/  ISETP.NE.AND P1, PT, R11, RZ, PT ;  /* 0x000000ff0b00720c */ /* 0x000fc80003f25270 */
[----:B------:R0:W-:Y:S01]  /*01a0*/  STS [R7], R6 ;  /* 0x0000000607007388 */ /* 0x0001e20000000800 */
[----:B------:R-:W-:Y:S06]  /*01b0*/  BAR.SYNC.DEFER_BLOCKING 0x0 ;  /* 0x0000000000007b1d */ /* 0x000fec0000010000 */
[----:B------:R-:W-:Y:S05]  /*01c0*/  @!P0 BRA `(.L_x_142) ;  /* 0x0000000000288947 */ /* 0x000fea0003800000 */
.L_x_143:
[----:B------:R-:W-:-:S04]  /*01d0*/  SHF.R.U32.HI R4, RZ, 0x1, R0 ;  /* 0x00000001ff047819 */ /* 0x000fc80000011600 */
[----:B------:R-:W-:-:S13]  /*01e0*/  ISETP.GE.U32.AND P0, PT, R11, R4, PT ;  /* 0x000000040b00720c */ /* 0x000fda0003f06070 */
[----:B------:R-:W-:-:S05]  /*01f0*/  @!P0 LEA R2, R4, R7, 0x2 ;  /* 0x0000000704028211 */ /* 0x000fca00078e10ff */
[----:B------:R-:W0:Y:S02]  /*0200*/  @!P0 LDS R3, [R2] ;  /* 0x0000000002038984 */ /* 0x000e240000000800 */
[----:B0-----:R-:W-:-:S05]  /*0210*/  @!P0 FADD R6, R6, R3 ;  /* 0x0000000306068221 */ /* 0x001fca0000000000 */
[----:B------:R1:W-:Y:S01]  /*0220*/  @!P0 STS [R7], R6 ;  /* 0x0000000607008388 */ /* 0x0003e20000000800 */
[----:B------:R-:W-:Y:S01]  /*0230*/  BAR.SYNC.DEFER_BLOCKING 0x0 ;  /* 0x0000000000007b1d */ /* 0x000fe20000010000 */
[----:B------:R-:W-:Y:S01]  /*0240*/  ISETP.GT.U32.AND P0, PT, R0, 0x83, PT ;  /* 0x000000830000780c */ /* 0x000fe20003f04070 */
[----:B------:R-:W-:-:S12]  /*0250*/  IMAD.MOV.U32 R0, RZ, RZ, R4 ;  /* 0x000000ffff007224 */ /* 0x000fd800078e0004 */
[----:B-1----:R-:W-:Y:S05]  /*0260*/  @P0 BRA `(.L_x_143) ;  /* 0xfffffffc00d80947 */ /* 0x002fea000383ffff */
.L_x_142:
[----:B------:R-:W-:Y:S05]  /*0270*/  @P1 EXIT ;  /* 0x000000000000194d */ /* 0x000fea0003800000 */
[----:B------:R-:W1:Y:S01]  /*0280*/  S2UR UR5, SR_CgaCtaId ;  /* 0x00000000000579c3 */ /* 0x000e620000008800 */
[----:B------:R-:W-:-:S07]  /*0290*/  UMOV UR4, 0x400 ;  /* 0x0000040000047882 */ /* 0x000fce0000000000 */
[----:B------:R-:W2:Y:S01]  /*02a0*/  LDC.64 R2, c[0x0][0x388] ;  /* 0x0000e200ff027b82 */ /* 0x000ea20000000a00 */
[----:B-1----:R-:W-:Y:S01]  /*02b0*/  ULEA UR4, UR5, UR4, 0x18 ;  /* 0x0000000405047291 */ /* 0x002fe2000f8ec0ff */
[----:B--2---:R-:W-:-:S08]  /*02c0*/  IMAD.WIDE.U32 R2, R13, 0x4, R2 ;  /* 0x000000040d027825 */ /* 0x004fd000078e0002 */
[----:B------:R-:W1:Y:S04]  /*02d0*/  LDS R5, [UR4] ;  /* 0x00000004ff057984 */ /* 0x000e680008000800 */
[----:B-1----:R-:W-:Y:S01]  /*02e0*/  STG.E desc[UR6][R2.64], R5 ;  /* 0x0000000502007986 */ /* 0x002fe2000c101906 */
[----:B------:R-:W-:Y:S05]  /*02f0*/  EXIT ;  /* 0x000000000000794d */ /* 0x000fea0003800000 */
.L_x_144:
        /* <DEDUP_REMOVED lines=16> */
.L_x_330:


//--------------------- .text._Z7reduce4IfLj2EEvPT_S1_j --------------------------
	.section	.text._Z7reduce4IfLj2EEvPT_S1_j,"ax",@progbits
	.align	128
        .global         _Z7reduce4IfLj2EEvPT_S1_j
        .type           _Z7reduce4IfLj2EEvPT_S1_j,@function
        .size           _Z7reduce4IfLj2EEvPT_S1_j,(.L_x_331 - _Z7reduce4IfLj2EEvPT_S1_j)
        .other          _Z7reduce4IfLj2EEvPT_S1_j,@"STO_CUDA_ENTRY STV_DEFAULT"
_Z7reduce4IfLj2EEvPT_S1_j:
.text._Z7reduce4IfLj2EEvPT_S1_j:
        /* <DEDUP_REMOVED lines=25> */
[----:B------:R-:W-:-:S04]  /*0190*/  ISETP.GT.U32.AND P1, PT, R11, 0x1f, PT ;  /* 0x0000001f0b00780c */ /* 0x000fc80003f24070 */
[----:B------:R0:W-:Y:S01]  /*01a0*/  STS [R7], R6 ;  /* 0x0000000607007388 */ /* 0x0001e20000000800 */
[----:B------:R-:W-:Y:S06]  /*01b0*/  BAR.SYNC.DEFER_BLOCKING 0x0 ;  /* 0x0000000000007b1d */ /* 0x000fec0000010000 */
[----:B------:R-:W-:Y:S05]  /*01c0*/  @!P0 BRA `(.L_x_145) ;  /* 0x0000000000288947 */ /* 0x000fea0003800000 */
.L_x_146:
        /* <DEDUP_REMOVED lines=10> */
.L_x_145:
[----:B------:R-:W-:Y:S05]  /*0270*/  @P1 EXIT ;  /* 0x000000000000194d */ /* 0x000fea0003800000 */
[----:B------:R-:W0:Y:S01]  /*0280*/  LDS R3, [R7+0x4] ;  /* 0x0000040007037984 */ /* 0x000e220000000800 */
[----:B------:R-:W-:Y:S01]  /*0290*/  ISETP.NE.AND P0, PT, R11, RZ, PT ;  /* 0x000000ff0b00720c */ /* 0x000fe20003f05270 */
[----:B0-----:R-:W-:-:S05]  /*02a0*/  FADD R6, R3, R6 ;  /* 0x0000000603067221 */ /* 0x001fca0000000000 */
[----:B------:R0:W-:Y:S07]  /*02b0*/  STS [R7], R6 ;  /* 0x0000000607007388 */ /* 0x0001ee0000000800 */
        /* <DEDUP_REMOVED lines=9> */
.L_x_147:
        /* <DEDUP_REMOVED lines=11> */
.L_x_331:


//--------------------- .text._Z7reduce4IfLj4EEvPT_S1_j --------------------------
	.section	.text._Z7reduce4IfLj4EEvPT_S1_j,"ax",@progbits
	.align	128
        .global         _Z7reduce4IfLj4EEvPT_S1_j
        .type           _Z7reduce4IfLj4EEvPT_S1_j,@function
        .size           _Z7reduce4IfLj4EEvPT_S1_j,(.L_x_332 - _Z7reduce4IfLj4EEvPT_S1_j)
        .other          _Z7reduce4IfLj4EEvPT_S1_j,@"STO_CUDA_ENTRY STV_DEFAULT"
_Z7reduce4IfLj4EEvPT_S1_j:
.text._Z7reduce4IfLj4EEvPT_S1_j:
        /* <DEDUP_REMOVED lines=29> */
.L_x_149:
[----:B------:R-:W-:-:S04]  /*01d0*/  SHF.R.U32.HI R4, RZ, 0x1, R0 ;  /* 0x00000001ff047819 */ /* 0x000fc80000011600 */
[----:B------:R-:W-:-:S13]  /*01e0*/  ISETP.GE.U32.AND P0, PT, R11, R4, PT ;  /* 0x000000040b00720c */ /* 0x000fda0003f06070 */
[----:B------:R-:W-:-:S05]  /*01f0*/  @!P0 LEA R2, R4, R7, 0x2 ;  /* 0x0000000704028211 */ /* 0x000fca00078e10ff */
[----:B------:R-:W0:Y:S02]  /*0200*/  @!P0 LDS R3, [R2] ;  /* 0x0000000002038984 */ /* 0x000e240000000800 */
[----:B0-----:R-:W-:-:S05]  /*0210*/  @!P0 FADD R6, R6, R3 ;  /* 0x0000000306068221 */ /* 0x001fca0000000000 */
[----:B------:R1:W-:Y:S01]  /*0220*/  @!P0 STS [R7], R6 ;  /* 0x0000000607008388 */ /* 0x0003e20000000800 */
[----:B------:R-:W-:Y:S01]  /*0230*/  BAR.SYNC.DEFER_BLOCKING 0x0 ;  /* 0x0000000000007b1d */ /* 0x000fe20000010000 */
[----:B------:R-:W-:Y:S02]  /*0240*/  ISETP.GT.U32.AND P0, PT, R0, 0x83, PT ;  /* 0x000000830000780c */ /* 0x000fe40003f04070 */
[----:B------:R-:W-:-:S11]  /*0250*/  MOV R0, R4 ;  /* 0x0000000400007202 */ /* 0x000fd60000000f00 */
[----:B-1----:R-:W-:Y:S05]  /*0260*/  @P0 BRA `(.L_x_149) ;  /* 0xfffffffc00d80947 */ /* 0x002fea000383ffff */
.L_x_148:
        /* <DEDUP_REMOVED lines=17> */
.L_x_150:
        /* <DEDUP_REMOVED lines=16> */
.L_x_332:


//--------------------- .text._Z7reduce4IfLj8EEvPT_S1_j --------------------------
	.section	.text._Z7reduce4IfLj8EEvPT_S1_j,"ax",@progbits
	.align	128
        .global         _Z7reduce4IfLj8EEvPT_S1_j
        .type           _Z7reduce4IfLj8EEvPT_S1_j,@function
        .size           _Z7reduce4IfLj8EEvPT_S1_j,(.L_x_333 - _Z7reduce4IfLj8EEvPT_S1_j)
        .other          _Z7reduce4IfLj8EEvPT_S1_j,@"STO_CUDA_ENTRY STV_DEFAULT"
_Z7reduce4IfLj8EEvPT_S1_j:
.text._Z7reduce4IfLj8EEvPT_S1_j:
        /* <DEDUP_REMOVED lines=29> */
.L_x_152:
        /* <DEDUP_REMOVED lines=10> */
.L_x_151:
        /* <DEDUP_REMOVED lines=14> */
[----:B0-----:R-:W0:Y:S01]  /*0350*/  LDC.64 R2, c[0x0][0x388] ;  /* 0x0000e200ff027b82 */ /* 0x001e220000000a00 */
[----:B-1----:R-:W-:Y:S01]  /*0360*/  ULEA UR4, UR5, UR4, 0x18 ;  /* 0x0000000405047291 */ /* 0x002fe2000f8ec0ff */
[----:B0-----:R-:W-:-:S08]  /*0370*/  IMAD.WIDE.U32 R2, R13, 0x4, R2 ;  /* 0x000000040d027825 */ /* 0x001fd000078e0002 */
[----:B------:R-:W0:Y:S04]  /*0380*/  LDS R5, [UR4] ;  /* 0x00000004ff057984 */ /* 0x000e280008000800 */
[----:B0-----:R-:W-:Y:S01]  /*0390*/  STG.E desc[UR6][R2.64], R5 ;  /* 0x0000000502007986 */ /* 0x001fe2000c101906 */
[----:B------:R-:W-:Y:S05]  /*03a0*/  EXIT ;  /* 0x000000000000794d */ /* 0x000fea0003800000 */
.L_x_153:
        /* <DEDUP_REMOVED lines=13> */
.L_x_333:


//--------------------- .text._Z7reduce4IfLj16EEvPT_S1_j --------------------------
	.section	.text._Z7reduce4IfLj16EEvPT_S1_j,"ax",@progbits
	.align	128
        .global         _Z7reduce4IfLj16EEvPT_S1_j
        .type           _Z7reduce4IfLj16EEvPT_S1_j,@function
        .size           _Z7reduce4IfLj16EEvPT_S1_j,(.L_x_334 - _Z7reduce4IfLj16EEvPT_S1_j)
        .other          _Z7reduce4IfLj16EEvPT_S1_j,@"STO_CUDA_ENTRY STV_DEFAULT"
_Z7reduce4IfLj16EEvPT_S1_j:
.text._Z7reduce4IfLj16EEvPT_S1_j:
[----:B------:R-:W-:Y:S01]  /*0000*/  LDC R1, c[0x0][0x37c] ;  /* 0x0000df00ff017b82 */ /* 0x000fe20000000800 */
[----:B------:R-:W0:Y:S01]  /*0010*/  S2R R0, SR_CTAID.X ;  /* 0x0000000000007919 */ /* 0x000e220000002500 */
[----:B------:R-:W0:Y:S01]  /*0020*/  LDCU UR8, c[0x0][0x360] ;  /* 0x00006c00ff0877ac */ /* 0x000e220008000800 */
[----:B------:R-:W1:Y:S01]  /*0030*/  S2R R11, SR_TID.X ;  /* 0x00000000000b7919 */ /* 0x000e620000002100 */
[----:B------:R-:W2:Y:S01]  /*0040*/  LDCU UR4, c[0x0][0x390] ;  /* 0x00007200ff0477ac */ /* 0x000ea20008000800 */
[----:B------:R-:W3:Y:S01]  /*0050*/  LDCU.64 UR6, c[0x0][0x358] ;  /* 0x00006b00ff0677ac */ /* 0x000ee20008000a00 */
[----:B0-----:R-:W-:-:S05]  /*0060*/  IMAD R2, R0, UR8, RZ ;  /* 0x0000000800027c24 */ /* 0x001fca000f8e02ff */
[----:B-1----:R-:W-:-:S04]  /*0070*/  LEA R7, R2, R11, 0x1 ;  /* 0x0000000b02077211 */ /* 0x002fc800078e08ff */
[C---:B--2---:R-:W-:Y:S02]  /*0080*/  ISETP.GE.U32.AND P0, PT, R7.reuse, UR4, PT ;  /* 0x0000000407007c0c */ /* 0x044fe4000bf06070 */
        /* <DEDUP_REMOVED lines=10> */
[----:B------:R-:W-:Y:S01]  /*0130*/  IMAD.U32 R6, RZ, RZ, UR8 ;  /* 0x00000008ff067e24 */ /* 0x000fe2000f8e00ff */
[----:B------:R-:W-:-:S04]  /*0140*/  UMOV UR4, 0x400 ;  /* 0x0000040000047882 */ /* 0x000fc80000000000 */
[----:B------:R-:W-:Y:S01]  /*0150*/  ISETP.GE.U32.AND P0, PT, R6, 0x42, PT ;  /* 0x000000420600780c */ /* 0x000fe20003f06070 */
[----:B0-----:R-:W-:-:S06]  /*0160*/  ULEA UR4, UR5, UR4, 0x18 ;  /* 0x0000000405047291 */ /* 0x001fcc000f8ec0ff */
[----:B------:R-:W-:Y:S01]  /*0170*/  LEA R8, R11, UR4, 0x2 ;  /* 0x000000040b087c11 */ /* 0x000fe2000f8e10ff */
[----:B--2---:R-:W-:Y:S01]  /*0180*/  @!P1 FADD R7, R7, R4 ;  /* 0x0000000407079221 */ /* 0x004fe20000000000 */
[----:B------:R-:W-:-:S04]  /*0190*/  ISETP.GT.U32.AND P1, PT, R11, 0x1f, PT ;  /* 0x0000001f0b00780c */ /* 0x000fc80003f24070 */
[----:B------:R0:W-:Y:S01]  /*01a0*/  STS [R8], R7 ;  /* 0x0000000708007388 */ /* 0x0001e20000000800 */
[----:B------:R-:W-:Y:S06]  /*01b0*/  BAR.SYNC.DEFER_BLOCKING 0x0 ;  /* 0x0000000000007b1d */ /* 0x000fec0000010000 */
[----:B------:R-:W-:Y:S05]  /*01c0*/  @!P0 BRA `(.L_x_154) ;  /* 0x0000000000288947 */ /* 0x000fea0003800000 */
.L_x_155:
[----:B------:R-:W-:-:S04]  /*01d0*/  SHF.R.U32.HI R3, RZ, 0x1, R6 ;  /* 0x00000001ff037819 */ /* 0x000fc80000011606 */
[----:B------:R-:W-:-:S13]  /*01e0*/  ISETP.GE.U32.AND P0, PT, R11, R3, PT ;  /* 0x000000030b00720c */ /* 0x000fda0003f06070 */
[----:B------:R-:W-:-:S06]  /*01f0*/  @!P0 LEA R2, R3, R8, 0x2 ;  /* 0x0000000803028211 */ /* 0x000fcc00078e10ff */
[----:B------:R-:W0:Y:S02]  /*0200*/  @!P0 LDS R2, [R2] ;  /* 0x0000000002028984 */ /* 0x000e240000000800 */
[----:B0-----:R-:W-:-:S05]  /*0210*/  @!P0 FADD R7, R7, R2 ;  /* 0x0000000207078221 */ /* 0x001fca0000000000 */
[----:B------:R1:W-:Y:S01]  /*0220*/  @!P0 STS [R8], R7 ;  /* 0x0000000708008388 */ /* 0x0003e20000000800 */
[----:B------:R-:W-:Y:S01]  /*0230*/  BAR.SYNC.DEFER_BLOCKING 0x0 ;  /* 0x0000000000007b1d */ /* 0x000fe20000010000 */
[----:B------:R-:W-:Y:S01]  /*0240*/  ISETP.GT.U32.AND P0, PT, R6, 0x83, PT ;  /* 0x000000830600780c */ /* 0x000fe20003f04070 */
[----:B------:R-:W-:-:S12]  /*0250*/  IMAD.MOV.U32 R6, RZ, RZ, R3 ;  /* 0x000000ffff067224 */ /* 0x000fd800078e0003 */
[----:B-1----:R-:W-:Y:S05]  /*0260*/  @P0 BRA `(.L_x_155) ;  /* 0xfffffffc00d80947 */ /* 0x002fea000383ffff */
.L_x_154:
        /* <DEDUP_REMOVED lines=23> */
.L_x_156:
        /* <DEDUP_REMOVED lines=10> */
.L_x_334:


//--------------------- .text._Z7reduce4IfLj32EEvPT_S1_j --------------------------
	.section	.text._Z7reduce4IfLj32EEvPT_S1_j,"ax",@progbits
	.align	128
        .global         _Z7reduce4IfLj32EEvPT_S1_j
        .type           _Z7reduce4IfLj32EEvPT_S1_j,@function
        .size           _Z7reduce4IfLj32EEvPT_S1_j,(.L_x_335 - _Z7reduce4IfLj32EEvPT_S1_j)
        .other          _Z7reduce4IfLj32EEvPT_S1_j,@"STO_CUDA_ENTRY STV_DEFAULT"
_Z7reduce4IfLj32EEvPT_S1_j:
.text._Z7reduce4IfLj32EEvPT_S1_j:
        /* <DEDUP_REMOVED lines=29> */
.L_x_158:
        /* <DEDUP_REMOVED lines=10> */
.L_x_157:
        /* <DEDUP_REMOVED lines=26> */
.L_x_159:
        /* <DEDUP_REMOVED lines=15> */
.L_x_335:


//--------------------- .text._Z7reduce4IfLj64EEvPT_S1_j --------------------------
	.section	.text._Z7reduce4IfLj64EEvPT_S1_j,"ax",@progbits
	.align	128
        .global         _Z7reduce4IfLj64EEvPT_S1_j
        .type           _Z7reduce4IfLj64EEvPT_S1_j,@function
        .size           _Z7reduce4IfLj64EEvPT_S1_j,(.L_x_336 - _Z7reduce4IfLj64EEvPT_S1_j)
        .other          _Z7reduce4IfLj64EEvPT_S1_j,@"STO_CUDA_ENTRY STV_DEFAULT"
_Z7reduce4IfLj64EEvPT_S1_j:
.text._Z7reduce4IfLj64EEvPT_S1_j:
[----:B------:R-:W-:Y:S01]  /*0000*/  LDC R1, c[0x0][0x37c] ;  /* 0x0000df00ff017b82 */ /* 0x000fe20000000800 */
[----:B------:R-:W0:Y:S01]  /*0010*/  S2R R0, SR_CTAID.X ;  /* 0x0000000000007919 */ /* 0x000e220000002500 */
[----:B------:R-:W0:Y:S01]  /*0020*/  LDCU UR8, c[0x0][0x360] ;  /* 0x00006c00ff0877ac */ /* 0x000e220008000800 */
[----:B------:R-:W-:Y:S01]  /*0030*/  HFMA2 R8, -RZ, RZ, 0, 0 ;  /* 0x00000000ff087431 */ /* 0x000fe200000001ff */
[----:B------:R-:W1:Y:S01]  /*0040*/  S2R R2, SR_TID.X ;  /* 0x0000000000027919 */ /* 0x000e620000002100 */
[----:B------:R-:W2:Y:S01]  /*0050*/  LDCU UR4, c[0x0][0x390] ;  /* 0x00007200ff0477ac */ /* 0x000ea20008000800 */
[----:B------:R-:W3:Y:S01]  /*0060*/  LDCU.64 UR6, c[0x0][0x358] ;  /* 0x00006b00ff0677ac */ /* 0x000ee20008000a00 */
[----:B0-----:R-:W-:-:S05]  /*0070*/  IMAD R3, R0, UR8, RZ ;  /* 0x0000000800037c24 */ /* 0x001fca000f8e02ff */
[----:B-1----:R-:W-:-:S04]  /*0080*/  LEA R3, R3, R2, 0x1 ;  /* 0x0000000203037211 */ /* 0x002fc800078e08ff */
[C---:B------:R-:W-:Y:S02]  /*0090*/  IADD3 R9, PT, PT, R3.reuse, 0x40, RZ ;  /* 0x0000004003097810 */ /* 0x040fe40007ffe0ff */
[----:B--2---:R-:W-:Y:S02]  /*00a0*/  ISETP.GE.U32.AND P0, PT, R3, UR4, PT ;  /* 0x0000000403007c0c */ /* 0x004fe4000bf06070 */
[----:B------:R-:W-:-:S11]  /*00b0*/  ISETP.GE.U32.AND P1, PT, R9, UR4, PT ;  /* 0x0000000409007c0c */ /* 0x000fd6000bf26070 */
[----:B------:R-:W0:Y:S08]  /*00c0*/  @!P0 LDC.64 R4, c[0x0][0x380] ;  /* 0x0000e000ff048b82 */ /* 0x000e300000000a00 */
[----:B------:R-:W1:Y:S01]  /*00d0*/  @!P1 LDC.64 R6, c[0x0][0x380] ;  /* 0x0000e000ff069b82 */ /* 0x000e620000000a00 */
[----:B0-----:R-:W-:-:S05]  /*00e0*/  @!P0 IMAD.WIDE.U32 R4, R3, 0x4, R4 ;  /* 0x0000000403048825 */ /* 0x001fca00078e0004 */
[----:B---3--:R-:W2:Y:S01]  /*00f0*/  @!P0 LDG.E R8, desc[UR6][R4.64] ;  /* 0x0000000604088981 */ /* 0x008ea2000c1e1900 */
[----:B-1----:R-:W-:-:S06]  /*0100*/  @!P1 IMAD.WIDE.U32 R6, R9, 0x4, R6 ;  /* 0x0000000409069825 */ /* 0x002fcc00078e0006 */
[----:B------:R-:W2:Y:S01]  /*0110*/  @!P1 LDG.E R7, desc[UR6][R6.64] ;  /* 0x0000000606079981 */ /* 0x000ea2000c1e1900 */
[----:B------:R-:W0:Y:S01]  /*0120*/  S2UR UR5, SR_CgaCtaId ;  /* 0x00000000000579c3 */ /* 0x000e220000008800 */
[----:B------:R-:W-:Y:S01]  /*0130*/  MOV R3, UR8 ;  /* 0x0000000800037c02 */ /* 0x000fe20008000f00 */
[----:B------:R-:W-:-:S03]  /*0140*/  UMOV UR4, 0x400 ;  /* 0x0000040000047882 */ /* 0x000fc60000000000 */
        /* <DEDUP_REMOVED lines=8> */
.L_x_161:
        /* <DEDUP_REMOVED lines=10> */
.L_x_160:
        /* <DEDUP_REMOVED lines=29> */
.L_x_162:
        /* <DEDUP_REMOVED lines=12> */
.L_x_336:


//--------------------- .text._Z7reduce4IfLj128EEvPT_S1_j --------------------------
	.section	.text._Z7reduce4IfLj128EEvPT_S1_j,"ax",@progbits
	.align	128
        .global         _Z7reduce4IfLj128EEvPT_S1_j
        .type           _Z7reduce4IfLj128EEvPT_S1_j,@function
        .size           _Z7reduce4IfLj128EEvPT_S1_j,(.L_x_337 - _Z7reduce4IfLj128EEvPT_S1_j)
        .other          _Z7reduce4IfLj128EEvPT_S1_j,@"STO_CUDA_ENTRY STV_DEFAULT"
_Z7reduce4IfLj128EEvPT_S1_j:
.text._Z7reduce4IfLj128EEvPT_S1_j:
        /* <DEDUP_REMOVED lines=29> */
.L_x_164:
        /* <DEDUP_REMOVED lines=10> */
.L_x_163:
        /* <DEDUP_REMOVED lines=29> */
.L_x_165:
        /* <DEDUP_REMOVED lines=12> */
.L_x_337:


//--------------------- .text._Z7reduce4IfLj256EEvPT_S1_j --------------------------
	.section	.text._Z7reduce4IfLj256EEvPT_S1_j,"ax",@progbits
	.align	128
        .global         _Z7reduce4IfLj256EEvPT_S1_j
        .type           _Z7reduce4IfLj256EEvPT_S1_j,@function
        .size           _Z7reduce4IfLj256EEvPT_S1_j,(.L_x_338 - _Z7reduce4IfLj256EEvPT_S1_j)
        .other          _Z7reduce4IfLj256EEvPT_S1_j,@"STO_CUDA_ENTRY STV_DEFAULT"
_Z7reduce4IfLj256EEvPT_S1_j:
.text._Z7reduce4IfLj256EEvPT_S1_j:
        /* <DEDUP_REMOVED lines=29> */
.L_x_167:
        /* <DEDUP_REMOVED lines=10> */
.L_x_166:
        /* <DEDUP_REMOVED lines=29> */
.L_x_168:
        /* <DEDUP_REMOVED lines=12> */
.L_x_338:


//--------------------- .text._Z7reduce4IfLj512EEvPT_S1_j --------------------------
	.section	.text._Z7reduce4IfLj512EEvPT_S1_j,"ax",@progbits
	.align	128
        .global         _Z7reduce4IfLj512EEvPT_S1_j
        .type           _Z7reduce4IfLj512EEvPT_S1_j,@function
        .size           _Z7reduce4IfLj512EEvPT_S1_j,(.L_x_339 - _Z7reduce4IfLj512EEvPT_S1_j)
        .other          _Z7reduce4IfLj512EEvPT_S1_j,@"STO_CUDA_ENTRY STV_DEFAULT"
_Z7reduce4IfLj512EEvPT_S1_j:
.text._Z7reduce4IfLj512EEvPT_S1_j:
        /* <DEDUP_REMOVED lines=29> */
.L_x_170:
        /* <DEDUP_REMOVED lines=10> */
.L_x_169:
        /* <DEDUP_REMOVED lines=29> */
.L_x_171:
        /* <DEDUP_REMOVED lines=12> */
.L_x_339:


//--------------------- .text._Z7reduce3IfEvPT_S1_j --------------------------
	.section	.text._Z7reduce3IfEvPT_S1_j,"ax",@progbits
	.align	128
        .global         _Z7reduce3IfEvPT_S1_j
        .type           _Z7reduce3IfEvPT_S1_j,@function
        .size           _Z7reduce3IfEvPT_S1_j,(.L_x_340 - _Z7reduce3IfEvPT_S1_j)
        .other          _Z7reduce3IfEvPT_S1_j,@"STO_CUDA_ENTRY STV_DEFAULT"
_Z7reduce3IfEvPT_S1_j:
.text._Z7reduce3IfEvPT_S1_j:
        /* <DEDUP_REMOVED lines=8> */
[----:B--2---:R-:W-:Y:S02]  /*0080*/  IMAD R7, R0, 0x2, R9 ;  /* 0x0000000200077824 */ /* 0x004fe400078e0209 */
[----:B------:R-:W-:-:S03]  /*0090*/  IMAD.MOV.U32 R0, RZ, RZ, RZ ;  /* 0x000000ffff007224 */ /* 0x000fc600078e00ff */
[C---:B------:R-:W-:Y:S02]  /*00a0*/  IADD3 R13, PT, PT, R7.reuse, R6, RZ ;  /* 0x00000006070d7210 */ /* 0x040fe40007ffe0ff */
[----:B---3--:R-:W-:Y:S02]  /*00b0*/  ISETP.GE.U32.AND P0, PT, R7, UR5, PT ;  /* 0x0000000507007c0c */ /* 0x008fe4000bf06070 */
[----:B------:R-:W-:-:S11]  /*00c0*/  ISETP.GE.U32.AND P1, PT, R13, UR5, PT ;  /* 0x000000050d007c0c */ /* 0x000fd6000bf26070 */
[----:B------:R-:W0:Y:S08]  /*00d0*/  @!P0 LDC.64 R2, c[0x0][0x380] ;  /* 0x0000e000ff028b82 */ /* 0x000e300000000a00 */
[----:B------:R-:W1:Y:S01]  /*00e0*/  @!P1 LDC.64 R4, c[0x0][0x380] ;  /* 0x0000e000ff049b82 */ /* 0x000e620000000a00 */
[----:B0-----:R-:W-:-:S05]  /*00f0*/  @!P0 IMAD.WIDE.U32 R2, R7, 0x4, R2 ;  /* 0x0000000407028825 */ /* 0x001fca00078e0002 */
[----:B----4-:R-:W2:Y:S01]  /*0100*/  @!P0 LDG.E R0, desc[UR6][R2.64] ;  /* 0x0000000602008981 */ /* 0x010ea2000c1e1900 */
[----:B-1----:R-:W-:-:S06]  /*0110*/  @!P1 IMAD.WIDE.U32 R4, R13, 0x4, R4 ;  /* 0x000000040d049825 */ /* 0x002fcc00078e0004 */
[----:B------:R-:W2:Y:S01]  /*0120*/  @!P1 LDG.E R5, desc[UR6][R4.64] ;  /* 0x0000000604059981 */ /* 0x000ea2000c1e1900 */
[----:B------:R-:W0:Y:S01]  /*0130*/  S2UR UR5, SR_CgaCtaId ;  /* 0x00000000000579c3 */ /* 0x000e220000008800 */
[----:B------:R-:W-:Y:S01]  /*0140*/  UMOV UR4, 0x400 ;  /* 0x0000040000047882 */ /* 0x000fe20000000000 */
        /* <DEDUP_REMOVED lines=8> */
.L_x_173:
        /* <DEDUP_REMOVED lines=10> */
.L_x_172:
        /* <DEDUP_REMOVED lines=9> */
.L_x_174:
        /* <DEDUP_REMOVED lines=16> */
.L_x_340:


//--------------------- .text._Z7reduce2IfEvPT_S1_j --------------------------
	.section	.text._Z7reduce2IfEvPT_S1_j,"ax",@progbits
	.align	128
        .global         _Z7reduce2IfEvPT_S1_j
        .type           _Z7reduce2IfEvPT_S1_j,@function
        .size           _Z7reduce2IfEvPT_S1_j,(.L_x_341 - _Z7reduce2IfEvPT_S1_j)
        .other          _Z7reduce2IfEvPT_S1_j,@"STO_CUDA_ENTRY STV_DEFAULT"
_Z7reduce2IfEvPT_S1_j:
.text._Z7reduce2IfEvPT_S1_j:
[----:B------:R-:W-:Y:S01]  /*0000*/  LDC R1, c[0x0][0x37c] ;  /* 0x0000df00ff017b82 */ /* 0x000fe20000000800 */
[----:B------:R-:W0:Y:S01]  /*0010*/  S2R R6, SR_TID.X ;  /* 0x0000000000067919 */ /* 0x000e220000002100 */
[----:B------:R-:W0:Y:S01]  /*0020*/  LDCU UR8, c[0x0][0x360] ;  /* 0x00006c00ff0877ac */ /* 0x000e220008000800 */
[----:B------:R-:W-:Y:S01]  /*0030*/  IMAD.MOV.U32 R4, RZ, RZ, RZ ;  /* 0x000000ffff047224 */ /* 0x000fe200078e00ff */
[----:B------:R-:W0:Y:S01]  /*0040*/  S2R R7, SR_CTAID.X ;  /* 0x0000000000077919 */ /* 0x000e220000002500 */
[----:B------:R-:W1:Y:S01]  /*0050*/  LDCU UR4, c[0x0][0x390] ;  /* 0x00007200ff0477ac */ /* 0x000e620008000800 */
[----:B------:R-:W2:Y:S01]  /*0060*/  LDCU.64 UR6, c[0x0][0x358] ;  /* 0x00006b00ff0677ac */ /* 0x000ea20008000a00 */
[----:B0-----:R-:W-:-:S05]  /*0070*/  IMAD R5, R7, UR8, R6 ;  /* 0x0000000807057c24 */ /* 0x001fca000f8e0206 */
[----:B-1----:R-:W-:-:S13]  /*0080*/  ISETP.GE.U32.AND P0, PT, R5, UR4, PT ;  /* 0x0000000405007c0c */ /* 0x002fda000bf06070 */
[----:B------:R-:W0:Y:S02]  /*0090*/  @!P0 LDC.64 R2, c[0x0][0x380] ;  /* 0x0000e000ff028b82 */ /* 0x000e240000000a00 */
[----:B0-----:R-:W-:-:S05]  /*00a0*/  @!P0 IMAD.WIDE.U32 R2, R5, 0x4, R2 ;  /* 0x0000000405028825 */ /* 0x001fca00078e0002 */
[----:B--2---:R-:W2:Y:S01]  /*00b0*/  @!P0 LDG.E R4, desc[UR6][R2.64] ;  /* 0x0000000602048981 */ /* 0x004ea2000c1e1900 */
[----:B------:R-:W0:Y:S01]  /*00c0*/  S2UR UR5, SR_CgaCtaId ;  /* 0x00000000000579c3 */ /* 0x000e220000008800 */
[----:B------:R-:W-:Y:S01]  /*00d0*/  IMAD.U32 R0, RZ, RZ, UR8 ;  /* 0x00000008ff007e24 */ /* 0x000fe2000f8e00ff */
[----:B------:R-:W-:Y:S01]  /*00e0*/  UMOV UR4, 0x400 ;  /* 0x0000040000047882 */ /* 0x000fe20000000000 */
[----:B------:R-:W-:-:S03]  /*00f0*/  ISETP.NE.AND P0, PT, R6, RZ, PT ;  /* 0x000000ff0600720c */ /* 0x000fc60003f05270 */
[----:B------:R-:W-:Y:S01]  /*0100*/  ISETP.GE.U32.AND P1, PT, R0, 0x2, PT ;  /* 0x000000020000780c */ /* 0x000fe20003f26070 */
[----:B0-----:R-:W-:-:S06]  /*0110*/  ULEA UR4, UR5, UR4, 0x18 ;  /* 0x0000000405047291 */ /* 0x001fcc000f8ec0ff */
[----:B------:R-:W-:-:S05]  /*0120*/  LEA R5, R6, UR4, 0x2 ;  /* 0x0000000406057c11 */ /* 0x000fca000f8e10ff */
[----:B--2---:R0:W-:Y:S01]  /*0130*/  STS [R5], R4 ;  /* 0x0000000405007388 */ /* 0x0041e20000000800 */
[----:B------:R-:W-:Y:S06]  /*0140*/  BAR.SYNC.DEFER_BLOCKING 0x0 ;  /* 0x0000000000007b1d */ /* 0x000fec0000010000 */
[----:B------:R-:W-:Y:S05]  /*0150*/  @!P1 BRA `(.L_x_175) ;  /* 0x00000000002c9947 */ /* 0x000fea0003800000 */
.L_x_176:
[----:B------:R-:W-:-:S04]  /*0160*/  SHF.R.U32.HI R8, RZ, 0x1, R0 ;  /* 0x00000001ff087819 */ /* 0x000fc80000011600 */
[----:B------:R-:W-:-:S13]  /*0170*/  ISETP.GE.U32.AND P1, PT, R6, R8, PT ;  /* 0x000000080600720c */ /* 0x000fda0003f26070 */
[----:B------:R-:W-:Y:S01]  /*0180*/  @!P1 LEA R2, R8, R5, 0x2 ;  /* 0x0000000508029211 */ /* 0x000fe200078e10ff */
[----:B------:R-:W-:Y:S05]  /*0190*/  @!P1 LDS R3, [R5] ;  /* 0x0000000005039984 */ /* 0x000fea0000000800 */
[----:B------:R-:W0:Y:S02]  /*01a0*/  @!P1 LDS R2, [R2] ;  /* 0x0000000002029984 */ /* 0x000e240000000800 */
[----:B0-----:R-:W-:-:S05]  /*01b0*/  @!P1 FADD R4, R2, R3 ;  /* 0x0000000302049221 */ /* 0x001fca0000000000 */
[----:B------:R1:W-:Y:S01]  /*01c0*/  @!P1 STS [R5], R4 ;  /* 0x0000000405009388 */ /* 0x0003e20000000800 */
[----:B------:R-:W-:Y:S01]  /*01d0*/  BAR.SYNC.DEFER_BLOCKING 0x0 ;  /* 0x0000000000007b1d */ /* 0x000fe20000010000 */
[----:B------:R-:W-:Y:S01]  /*01e0*/  ISETP.GT.U32.AND P1, PT, R0, 0x3, PT ;  /* 0x000000030000780c */ /* 0x000fe20003f24070 */
[----:B------:R-:W-:-:S12]  /*01f0*/  IMAD.MOV.U32 R0, RZ, RZ, R8 ;  /* 0x000000ffff007224 */ /* 0x000fd800078e0008 */
[----:B-1----:R-:W-:Y:S05]  /*0200*/  @P1 BRA `(.L_x_176) ;  /* 0xfffffffc00d41947 */ /* 0x002fea000383ffff */
.L_x_175:
[----:B------:R-:W-:Y:S05]  /*0210*/  @P0 EXIT ;  /* 0x000000000000094d */ /* 0x000fea0003800000 */
[----:B------:R-:W1:Y:S01]  /*0220*/  S2UR UR5, SR_CgaCtaId ;  /* 0x00000000000579c3 */ /* 0x000e620000008800 */
[----:B------:R-:W-:-:S07]  /*0230*/  UMOV UR4, 0x400 ;  /* 0x0000040000047882 */ /* 0x000fce0000000000 */
[----:B------:R-:W2:Y:S01]  /*0240*/  LDC.64 R2, c[0x0][0x388] ;  /* 0x0000e200ff027b82 */ /* 0x000ea20000000a00 */
[----:B-1----:R-:W-:Y:S01]  /*0250*/  ULEA UR4, UR5, UR4, 0x18 ;  /* 0x0000000405047291 */ /* 0x002fe2000f8ec0ff */
[----:B--2---:R-:W-:-:S08]  /*0260*/  IMAD.WIDE.U32 R2, R7, 0x4, R2 ;  /* 0x0000000407027825 */ /* 0x004fd000078e0002 */
[----:B0-----:R-:W0:Y:S04]  /*0270*/  LDS R5, [UR4] ;  /* 0x00000004ff057984 */ /* 0x001e280008000800 */
[----:B0-----:R-:W-:Y:S01]  /*0280*/  STG.E desc[UR6][R2.64], R5 ;  /* 0x0000000502007986 */ /* 0x001fe2000c101906 */
[----:B------:R-:W-:Y:S05]  /*0290*/  EXIT ;  /* 0x000000000000794d */ /* 0x000fea0003800000 */
.L_x_177:
        /* <DEDUP_REMOVED lines=14> */
.L_x_341:


//--------------------- .text._Z7reduce1IfEvPT_S1_j --------------------------
	.section	.text._Z7reduce1IfEvPT_S1_j,"ax",@progbits
	.align	128
        .global         _Z7reduce1IfEvPT_S1_j
        .type           _Z7reduce1IfEvPT_S1_j,@function
        .size           _Z7reduce1IfEvPT_S1_j,(.L_x_342 - _Z7reduce1IfEvPT_S1_j)
        .other          _Z7reduce1IfEvPT_S1_j,@"STO_CUDA_ENTRY STV_DEFAULT"
_Z7reduce1IfEvPT_S1_j:
.text._Z7reduce1IfEvPT_S1_j:
        /* <DEDUP_REMOVED lines=13> */
[----:B------:R-:W-:Y:S01]  /*00d0*/  UMOV UR4, 0x400 ;  /* 0x0000040000047882 */ /* 0x000fe20000000000 */
[----:B------:R-:W-:Y:S01]  /*00e0*/  UISETP.GE.U32.AND UP0, UPT, UR7, 0x2, UPT ;  /* 0x000000020700788c */ /* 0x000fe2000bf06070 */
[----:B------:R-:W-:Y:S01]  /*00f0*/  ISETP.NE.AND P1, PT, R4, RZ, PT ;  /* 0x000000ff0400720c */ /* 0x000fe20003f25270 */
[----:B0-----:R-:W-:-:S06]  /*0100*/  ULEA UR4, UR5, UR4, 0x18 ;  /* 0x0000000405047291 */ /* 0x001fcc000f8ec0ff */
[----:B------:R-:W-:-:S05]  /*0110*/  LEA R5, R4, UR4, 0x2 ;  /* 0x0000000404057c11 */ /* 0x000fca000f8e10ff */
[----:B--2---:R0:W-:Y:S01]  /*0120*/  STS [R5], R0 ;  /* 0x0000000005007388 */ /* 0x0041e20000000800 */
[----:B------:R-:W-:Y:S06]  /*0130*/  BAR.SYNC.DEFER_BLOCKING 0x0 ;  /* 0x0000000000007b1d */ /* 0x000fec0000010000 */
[----:B------:R-:W-:Y:S05]  /*0140*/  BRA.U !UP0, `(.L_x_178) ;  /* 0x00000001083c7547 */ /* 0x000fea000b800000 */
[----:B------:R-:W-:-:S05]  /*0150*/  UMOV UR5, 0x1 ;  /* 0x0000000100057882 */ /* 0x000fca0000000000 */
.L_x_179:
[----:B------:R-:W-:-:S04]  /*0160*/  USHF.L.U32 UR6, UR5, 0x1, URZ ;  /* 0x0000000105067899 */ /* 0x000fc800080006ff */
[----:B------:R-:W-:Y:S02]  /*0170*/  UISETP.GE.U32.AND UP0, UPT, UR6, UR7, UPT ;  /* 0x000000070600728c */ /* 0x000fe4000bf06070 */
[----:B-1----:R-:W-:-:S05]  /*0180*/  IMAD R2, R4, UR6, RZ ;  /* 0x0000000604027c24 */ /* 0x002fca000f8e02ff */
[----:B------:R-:W-:-:S13]  /*0190*/  ISETP.GE.U32.AND P0, PT, R2, UR7, PT ;  /* 0x0000000702007c0c */ /* 0x000fda000bf06070 */
[C---:B0-----:R-:W-:Y:S01]  /*01a0*/  @!P0 IADD3 R0, PT, PT, R2.reuse, UR5, RZ ;  /* 0x0000000502008c10 */ /* 0x041fe2000fffe0ff */
[----:B------:R-:W-:Y:S01]  /*01b0*/  UMOV UR5, UR6 ;  /* 0x0000000600057c82 */ /* 0x000fe20008000000 */
[----:B------:R-:W-:Y:S02]  /*01c0*/  @!P0 LEA R2, R2, UR4, 0x2 ;  /* 0x0000000402028c11 */ /* 0x000fe4000f8e10ff */
[----:B------:R-:W-:-:S03]  /*01d0*/  @!P0 LEA R0, R0, UR4, 0x2 ;  /* 0x0000000400008c11 */ /* 0x000fc6000f8e10ff */
[----:B------:R-:W-:Y:S04]  /*01e0*/  @!P0 LDS R3, [R2] ;  /* 0x0000000002038984 */ /* 0x000fe80000000800 */
[----:B------:R-:W0:Y:S02]  /*01f0*/  @!P0 LDS R0, [R0] ;  /* 0x0000000000008984 */ /* 0x000e240000000800 */
[----:B0-----:R-:W-:-:S05]  /*0200*/  @!P0 FADD R3, R0, R3 ;  /* 0x0000000300038221 */ /* 0x001fca0000000000 */
[----:B------:R1:W-:Y:S01]  /*0210*/  @!P0 STS [R2], R3 ;  /* 0x0000000302008388 */ /* 0x0003e20000000800 */
[----:B------:R-:W-:Y:S06]  /*0220*/  BAR.SYNC.DEFER_BLOCKING 0x0 ;  /* 0x0000000000007b1d */ /* 0x000fec0000010000 */
[----:B------:R-:W-:Y:S05]  /*0230*/  BRA.U !UP0, `(.L_x_179) ;  /* 0xfffffffd08c87547 */ /* 0x000fea000b83ffff */
.L_x_178:
[----:B------:R-:W-:Y:S05]  /*0240*/  @P1 EXIT ;  /* 0x000000000000194d */ /* 0x000fea0003800000 */
[----:B------:R-:W2:Y:S01]  /*0250*/  S2UR UR5, SR_CgaCtaId ;  /* 0x00000000000579c3 */ /* 0x000ea20000008800 */
[----:B------:R-:W-:-:S07]  /*0260*/  UMOV UR4, 0x400 ;  /* 0x0000040000047882 */ /* 0x000fce0000000000 */
[----:B-1----:R-:W1:Y:S01]  /*0270*/  LDC.64 R2, c[0x0][0x388] ;  /* 0x0000e200ff027b82 */ /* 0x002e620000000a00 */
[----:B--2---:R-:W-:Y:S01]  /*0280*/  ULEA UR4, UR5, UR4, 0x18 ;  /* 0x0000000405047291 */ /* 0x004fe2000f8ec0ff */
[----:B-1----:R-:W-:-:S08]  /*0290*/  IMAD.WIDE.U32 R2, R7, 0x4, R2 ;  /* 0x0000000407027825 */ /* 0x002fd000078e0002 */
[----:B0-----:R-:W0:Y:S04]  /*02a0*/  LDS R5, [UR4] ;  /* 0x00000004ff057984 */ /* 0x001e280008000800 */
[----:B0-----:R-:W-:Y:S01]  /*02b0*/  STG.E desc[UR8][R2.64], R5 ;  /* 0x0000000502007986 */ /* 0x001fe2000c101908 */
[----:B------:R-:W-:Y:S05]  /*02c0*/  EXIT ;  /* 0x000000000000794d */ /* 0x000fea0003800000 */
.L_x_180:
        /* <DEDUP_REMOVED lines=11> */
.L_x_342:


//--------------------- .text._Z7reduce0IfEvPT_S1_j --------------------------
	.section	.text._Z7reduce0IfEvPT_S1_j,"ax",@progbits
	.align	128
        .global         _Z7reduce0IfEvPT_S1_j
        .type           _Z7reduce0IfEvPT_S1_j,@function
        .size           _Z7reduce0IfEvPT_S1_j,(.L_x_343 - _Z7reduce0IfEvPT_S1_j)
        .other          _Z7reduce0IfEvPT_S1_j,@"STO_CUDA_ENTRY STV_DEFAULT"
_Z7reduce0IfEvPT_S1_j:
.text._Z7reduce0IfEvPT_S1_j:
        /* <DEDUP_REMOVED lines=21> */
[----:B0-----:R-:W-:-:S07]  /*0150*/  IMAD.MOV.U32 R0, RZ, RZ, 0x1 ;  /* 0x00000001ff007424 */ /* 0x001fce00078e00ff */
.L_x_182:
[----:B------:R-:W-:-:S05]  /*0160*/  SHF.L.U32 R8, R0, 0x1, RZ ;  /* 0x0000000100087819 */ /* 0x000fca00000006ff */
[----:B------:R-:W-:-:S05]  /*0170*/  VIADD R2, R8, 0xffffffff ;  /* 0xffffffff08027836 */ /* 0x000fca0000000000 */
[----:B------:R-:W-:-:S13]  /*0180*/  LOP3.LUT P1, RZ, R2, R7, RZ, 0xc0, !PT ;  /* 0x0000000702ff7212 */ /* 0x000fda000782c0ff */
[----:B------:R-:W-:Y:S01]  /*0190*/  @!P1 LEA R2, R0, R5, 0x2 ;  /* 0x0000000500029211 */ /* 0x000fe200078e10ff */
[----:B------:R-:W-:Y:S01]  /*01a0*/  @!P1 LDS R3, [R5] ;  /* 0x0000000005039984 */ /* 0x000fe20000000800 */
[----:B------:R-:W-:-:S04]  /*01b0*/  MOV R0, R8 ;  /* 0x0000000800007202 */ /* 0x000fc80000000f00 */
[----:B------:R-:W0:Y:S02]  /*01c0*/  @!P1 LDS R2, [R2] ;  /* 0x0000000002029984 */ /* 0x000e240000000800 */
[----:B0-----:R-:W-:-:S05]  /*01d0*/  @!P1 FADD R4, R2, R3 ;  /* 0x0000000302049221 */ /* 0x001fca0000000000 */
[----:B------:R1:W-:Y:S01]  /*01e0*/  @!P1 STS [R5], R4 ;  /* 0x0000000405009388 */ /* 0x0003e20000000800 */
[----:B------:R-:W-:Y:S01]  /*01f0*/  BAR.SYNC.DEFER_BLOCKING 0x0 ;  /* 0x0000000000007b1d */ /* 0x000fe20000010000 */
[----:B------:R-:W-:-:S13]  /*0200*/  ISETP.GE.U32.AND P1, PT, R8, UR8, PT ;  /* 0x0000000808007c0c */ /* 0x000fda000bf26070 */
[----:B-1----:R-:W-:Y:S05]  /*0210*/  @!P1 BRA `(.L_x_182) ;  /* 0xfffffffc00d09947 */ /* 0x002fea000383ffff */
.L_x_181:
        /* <DEDUP_REMOVED lines=9> */
.L_x_183:
        /* <DEDUP_REMOVED lines=13> */
.L_x_343:


//--------------------- .text._Z7reduce6IiLj1ELb1EEvPT_S1_j --------------------------
	.section	.text._Z7reduce6IiLj1ELb1EEvPT_S1_j,"ax",@progbits
	.align	128
        .global         _Z7reduce6IiLj1ELb1EEvPT_S1_j
        .type           _Z7reduce6IiLj1ELb1EEvPT_S1_j,@function
        .size           _Z7reduce6IiLj1ELb1EEvPT_S1_j,(.L_x_344 - _Z7reduce6IiLj1ELb1EEvPT_S1_j)
        .other          _Z7reduce6IiLj1ELb1EEvPT_S1_j,@"STO_CUDA_ENTRY STV_DEFAULT"
_Z7reduce6IiLj1ELb1EEvPT_S1_j:
.text._Z7reduce6IiLj1ELb1EEvPT_S1_j:
        /* <DEDUP_REMOVED lines=13> */
.L_x_186:
[----:B-1----:R-:W-:-:S05]  /*00d0*/  IMAD.WIDE.U32 R2, R0, 0x4, R4 ;  /* 0x0000000400027825 */ /* 0x002fca00078e0004 */
[----:B------:R-:W2:Y:S04]  /*00e0*/  LDG.E R7, desc[UR6][R2.64] ;  /* 0x0000000602077981 */ /* 0x000ea8000c1e1900 */
[----:B------:R-:W2:Y:S01]  /*00f0*/  LDG.E R8, desc[UR6][R2.64+0x4] ;  /* 0x0000040602087981 */ /* 0x000ea2000c1e1900 */
[----:B0-----:R-:W-:-:S05]  /*0100*/  IMAD R0, R11, 0x2, R0 ;  /* 0x000000020b007824 */ /* 0x001fca00078e0200 */
[----:B------:R-:W-:Y:S02]  /*0110*/  ISETP.GE.U32.AND P0, PT, R0, UR8, PT ;  /* 0x0000000800007c0c */ /* 0x000fe4000bf06070 */
[----:B--2---:R-:W-:-:S11]  /*0120*/  IADD3 R6, PT, PT, R8, R7, R6 ;  /* 0x0000000708067210 */ /* 0x004fd60007ffe006 */
[----:B------:R-:W-:Y:S05]  /*0130*/  @!P0 BRA `(.L_x_186) ;  /* 0xfffffffc00e48947 */ /* 0x000fea000383ffff */
.L_x_185:
[----:B------:R-:W-:Y:S05]  /*0140*/  BSYNC.RECONVERGENT B0 ;  /* 0x0000000000007941 */ /* 0x000fea0003800200 */
.L_x_184:
        /* <DEDUP_REMOVED lines=13> */
.L_x_187:
        /* <DEDUP_REMOVED lines=14> */
.L_x_344:


//--------------------- .text._Z7reduce6IiLj2ELb1EEvPT_S1_j --------------------------
	.section	.text._Z7reduce6IiLj2ELb1EEvPT_S1_j,"ax",@progbits
	.align	128
        .global         _Z7reduce6IiLj2ELb1EEvPT_S1_j
        .type           _Z7reduce6IiLj2ELb1EEvPT_S1_j,@function
        .size           _Z7reduce6IiLj2ELb1EEvPT_S1_j,(.L_x_345 - _Z7reduce6IiLj2ELb1EEvPT_S1_j)
        .other          _Z7reduce6IiLj2ELb1EEvPT_S1_j,@"STO_CUDA_ENTRY STV_DEFAULT"
_Z7reduce6IiLj2ELb1EEvPT_S1_j:
.text._Z7reduce6IiLj2ELb1EEvPT_S1_j:
        /* <DEDUP_REMOVED lines=13> */
.L_x_190:
[C---:B------:R-:W-:Y:S02]  /*00d0*/  VIADD R5, R0.reuse, 0x2 ;  /* 0x0000000200057836 */ /* 0x040fe40000000000 */
[----:B-1----:R-:W-:-:S04]  /*00e0*/  IMAD.WIDE.U32 R2, R0, 0x4, R6 ;  /* 0x0000000400027825 */ /* 0x002fc800078e0006 */
[----:B------:R-:W-:Y:S02]  /*00f0*/  IMAD.WIDE.U32 R4, R5, 0x4, R6 ;  /* 0x0000000405047825 */ /* 0x000fe400078e0006 */
[----:B------:R-:W2:Y:S04]  /*0100*/  LDG.E R3, desc[UR6][R2.64] ;  /* 0x0000000602037981 */ /* 0x000ea8000c1e1900 */
[----:B------:R-:W2:Y:S01]  /*0110*/  LDG.E R4, desc[UR6][R4.64] ;  /* 0x0000000604047981 */ /* 0x000ea2000c1e1900 */
[----:B0-----:R-:W-:-:S04]  /*0120*/  LEA R0, R11, R0, 0x2 ;  /* 0x000000000b007211 */ /* 0x001fc800078e10ff */
[----:B------:R-:W-:Y:S02]  /*0130*/  ISETP.GE.U32.AND P0, PT, R0, UR8, PT ;  /* 0x0000000800007c0c */ /* 0x000fe4000bf06070 */
[----:B--2---:R-:W-:-:S11]  /*0140*/  IADD3 R8, PT, PT, R4, R3, R8 ;  /* 0x0000000304087210 */ /* 0x004fd60007ffe008 */
[----:B------:R-:W-:Y:S05]  /*0150*/  @!P0 BRA `(.L_x_190) ;  /* 0xfffffffc00dc8947 */ /* 0x000fea000383ffff */
.L_x_189:
[----:B------:R-:W-:Y:S05]  /*0160*/  BSYNC.RECONVERGENT B0 ;  /* 0x0000000000007941 */ /* 0x000fea0003800200 */
.L_x_188:
        /* <DEDUP_REMOVED lines=10> */
[----:B0-----:R-:W-:-:S05]  /*0210*/  IMAD.IADD R8, R5, 0x1, R8 ;  /* 0x0000000105087824 */ /* 0x001fca00078e0208 */
[----:B------:R0:W-:Y:S07]  /*0220*/  STS [R3], R8 ;  /* 0x0000000803007388 */ /* 0x0001ee0000000800 */
[----:B------:R-:W-:Y:S05]  /*0230*/  @P0 EXIT ;  /* 0x000000000000094d */ /* 0x000fea0003800000 */
[----:B------:R-:W1:Y:S01]  /*0240*/  LDS R5, [UR4] ;  /* 0x00000004ff057984 */ /* 0x000e620008000800 */
[----:B0-----:R-:W0:Y:S02]  /*0250*/  LDC.64 R2, c[0x0][0x388] ;  /* 0x0000e200ff027b82 */ /* 0x001e240000000a00 */
[----:B0-----:R-:W-:-:S05]  /*0260*/  IMAD.WIDE.U32 R2, R10, 0x4, R2 ;  /* 0x000000040a027825 */ /* 0x001fca00078e0002 */
[----:B-1----:R-:W-:Y:S01]  /*0270*/  STG.E desc[UR6][R2.64], R5 ;  /* 0x0000000502007986 */ /* 0x002fe2000c101906 */
[----:B------:R-:W-:Y:S05]  /*0280*/  EXIT ;  /* 0x000000000000794d */ /* 0x000fea0003800000 */
.L_x_191:
        /* <DEDUP_REMOVED lines=15> */
.L_x_345:


//--------------------- .text._Z7reduce6IiLj4ELb1EEvPT_S1_j --------------------------
	.section	.text._Z7reduce6IiLj4ELb1EEvPT_S1_j,"ax",@progbits
	.align	128
        .global         _Z7reduce6IiLj4ELb1EEvPT_S1_j
        .type           _Z7reduce6IiLj4ELb1EEvPT_S1_j,@function
        .size           _Z7reduce6IiLj4ELb1EEvPT_S1_j,(.L_x_346 - _Z7reduce6IiLj4ELb1EEvPT_S1_j)
        .other          _Z7reduce6IiLj4ELb1EEvPT_S1_j,@"STO_CUDA_ENTRY STV_DEFAULT"
_Z7reduce6IiLj4ELb1EEvPT_S1_j:
.text._Z7reduce6IiLj4ELb1EEvPT_S1_j:
        /* <DEDUP_REMOVED lines=13> */
.L_x_194:
        /* <DEDUP_REMOVED lines=9> */
.L_x_193:
[----:B------:R-:W-:Y:S05]  /*0160*/  BSYNC.RECONVERGENT B0 ;  /* 0x0000000000007941 */ /* 0x000fea0003800200 */
.L_x_192:
        /* <DEDUP_REMOVED lines=11> */
[----:B------:R-:W-:Y:S04]  /*0220*/  STS [R3], R8 ;  /* 0x0000000803007388 */ /* 0x000fe80000000800 */
[----:B------:R-:W0:Y:S02]  /*0230*/  LDS R5, [R3+0x4] ;  /* 0x0000040003057984 */ /* 0x000e240000000800 */
[----:B0-----:R-:W-:-:S05]  /*0240*/  IADD3 R0, PT, PT, R8, R5, RZ ;  /* 0x0000000508007210 */ /* 0x001fca0007ffe0ff */
[----:B------:R0:W-:Y:S01]  /*0250*/  STS [R3], R0 ;  /* 0x0000000003007388 */ /* 0x0001e20000000800 */
[----:B------:R-:W-:Y:S05]  /*0260*/  @P0 EXIT ;  /* 0x000000000000094d */ /* 0x000fea0003800000 */
[----:B------:R-:W1:Y:S01]  /*0270*/  LDS R5, [UR4] ;  /* 0x00000004ff057984 */ /* 0x000e620008000800 */
[----:B0-----:R-:W0:Y:S02]  /*0280*/  LDC.64 R2, c[0x0][0x388] ;  /* 0x0000e200ff027b82 */ /* 0x001e240000000a00 */
[----:B0-----:R-:W-:-:S05]  /*0290*/  IMAD.WIDE.U32 R2, R10, 0x4, R2 ;  /* 0x000000040a027825 */ /* 0x001fca00078e0002 */
[----:B-1----:R-:W-:Y:S01]  /*02a0*/  STG.E desc[UR6][R2.64], R5 ;  /* 0x0000000502007986 */ /* 0x002fe2000c101906 */
[----:B------:R-:W-:Y:S05]  /*02b0*/  EXIT ;  /* 0x000000000000794d */ /* 0x000fea0003800000 */
.L_x_195:
        /* <DEDUP_REMOVED lines=12> */
.L_x_346:


//--------------------- .text._Z7reduce6IiLj8ELb1EEvPT_S1_j --------------------------
	.section	.text._Z7reduce6IiLj8ELb1EEvPT_S1_j,"ax",@progbits
	.align	128
        .global         _Z7reduce6IiLj8ELb1EEvPT_S1_j
        .type           _Z7reduce6IiLj8ELb1EEvPT_S1_j,@function
        .size           _Z7reduce6IiLj8ELb1EEvPT_S1_j,(.L_x_347 - _Z7reduce6IiLj8ELb1EEvPT_S1_j)
        .other          _Z7reduce6IiLj8ELb1EEvPT_S1_j,@"STO_CUDA_ENTRY STV_DEFAULT"
_Z7reduce6IiLj8ELb1EEvPT_S1_j:
.text._Z7reduce6IiLj8ELb1EEvPT_S1_j:
        /* <DEDUP_REMOVED lines=13> */
.L_x_198:
        /* <DEDUP_REMOVED lines=9> */
.L_x_197:
[----:B------:R-:W-:Y:S05]  /*0160*/  BSYNC.RECONVERGENT B0 ;  /* 0x0000000000007941 */ /* 0x000fea0003800200 */
.L_x_196:
        /* <DEDUP_REMOVED lines=14> */
[----:B------:R-:W-:Y:S04]  /*0250*/  STS [R3], R0 ;  /* 0x0000000003007388 */ /* 0x000fe80000000800 */
[----:B------:R-:W0:Y:S02]  /*0260*/  LDS R5, [R3+0x4] ;  /* 0x0000040003057984 */ /* 0x000e240000000800 */
[----:B0-----:R-:W-:-:S05]  /*0270*/  IMAD.IADD R2, R0, 0x1, R5 ;  /* 0x0000000100027824 */ /* 0x001fca00078e0205 */
[----:B------:R0:W-:Y:S01]  /*0280*/  STS [R3], R2 ;  /* 0x0000000203007388 */ /* 0x0001e20000000800 */
[----:B------:R-:W-:Y:S05]  /*0290*/  @P0 EXIT ;  /* 0x000000000000094d */ /* 0x000fea0003800000 */
[----:B------:R-:W1:Y:S01]  /*02a0*/  LDS R5, [UR4] ;  /* 0x00000004ff057984 */ /* 0x000e620008000800 */
[----:B0-----:R-:W0:Y:S02]  /*02b0*/  LDC.64 R2, c[0x0][0x388] ;  /* 0x0000e200ff027b82 */ /* 0x001e240000000a00 */
[----:B0-----:R-:W-:-:S05]  /*02c0*/  IMAD.WIDE.U32 R2, R10, 0x4, R2 ;  /* 0x000000040a027825 */ /* 0x001fca00078e0002 */
[----:B-1----:R-:W-:Y:S01]  /*02d0*/  STG.E desc[UR6][R2.64], R5 ;  /* 0x0000000502007986 */ /* 0x002fe2000c101906 */
[----:B------:R-:W-:Y:S05]  /*02e0*/  EXIT ;  /* 0x000000000000794d */ /* 0x000fea0003800000 */
.L_x_199:
        /* <DEDUP_REMOVED lines=9> */
.L_x_347:


//--------------------- .text._Z7reduce6IiLj16ELb1EEvPT_S1_j --------------------------
	.section	.text._Z7reduce6IiLj16ELb1EEvPT_S1_j,"ax",@progbits
	.align	128
        .global         _Z7reduce6IiLj16ELb1EEvPT_S1_j
        .type           _Z7reduce6IiLj16ELb1EEvPT_S1_j,@function
        .size           _Z7reduce6IiLj16ELb1EEvPT_S1_j,(.L_x_348 - _Z7reduce6IiLj16ELb1EEvPT_S1_j)
        .other          _Z7reduce6IiLj16ELb1EEvPT_S1_j,@"STO_CUDA_ENTRY STV_DEFAULT"
_Z7reduce6IiLj16ELb1EEvPT_S1_j:
.text._Z7reduce6IiLj16ELb1EEvPT_S1_j:
        /* <DEDUP_REMOVED lines=13> */
.L_x_202:
        /* <DEDUP_REMOVED lines=9> */
.L_x_201:
[----:B------:R-:W-:Y:S05]  /*0160*/  BSYNC.RECONVERGENT B0 ;  /* 0x0000000000007941 */ /* 0x000fea0003800200 */
.L_x_200:
        /* <DEDUP_REMOVED lines=27> */
.L_x_203:
        /* <DEDUP_REMOVED lines=14> */
.L_x_348:


//--------------------- .text._Z7reduce6IiLj32ELb1EEvPT_S1_j --------------------------
	.section	.text._Z7reduce6IiLj32ELb1EEvPT_S1_j,"ax",@progbits
	.align	128
        .global         _Z7reduce6IiLj32ELb1EEvPT_S1_j
        .type           _Z7reduce6IiLj32ELb1EEvPT_S1_j,@function
        .size           _Z7reduce6IiLj32ELb1EEvPT_S1_j,(.L_x_349 - _Z7reduce6IiLj32ELb1EEvPT_S1_j)
        .other          _Z7reduce6IiLj32ELb1EEvPT_S1_j,@"STO_CUDA_ENTRY STV_DEFAULT"
_Z7reduce6IiLj32ELb1EEvPT_S1_j:
.text._Z7reduce6IiLj32ELb1EEvPT_S1_j:
        /* <DEDUP_REMOVED lines=13> */
.L_x_206:
        /* <DEDUP_REMOVED lines=9> */
.L_x_205:
[----:B------:R-:W-:Y:S05]  /*0160*/  BSYNC.RECONVERGENT B0 ;  /* 0x0000000000007941 */ /* 0x000fea0003800200 */
.L_x_204:
        /* <DEDUP_REMOVED lines=30> */
.L_x_207:
        /* <DEDUP_REMOVED lines=11> */
.L_x_349:


//--------------------- .text._Z7reduce6IiLj64ELb1EEvPT_S1_j --------------------------
	.section	.text._Z7reduce6IiLj64ELb1EEvPT_S1_j,"ax",@progbits
	.align	128
        .global         _Z7reduce6IiLj64ELb1EEvPT_S1_j
        .type           _Z7reduce6IiLj64ELb1EEvPT_S1_j,@function
        .size           _Z7reduce6IiLj64ELb1EEvPT_S1_j,(.L_x_350 - _Z7reduce6IiLj64ELb1EEvPT_S1_j)
        .other          _Z7reduce6IiLj64ELb1EEvPT_S1_j,@"STO_CUDA_ENTRY STV_DEFAULT"
_Z7reduce6IiLj64ELb1EEvPT_S1_j:
.text._Z7reduce6IiLj64ELb1EEvPT_S1_j:
        /* <DEDUP_REMOVED lines=11> */
[----:B------:R-:W-:Y:S01]  /*00b0*/  MOV R9, R2 ;  /* 0x0000000200097202 */ /* 0x000fe20000000f00 */
[----:B------:R-:W-:-:S06]  /*00c0*/  IMAD.MOV.U32 R8, RZ, RZ, RZ ;  /* 0x000000ffff087224 */ /* 0x000fcc00078e00ff */
[----:B------:R-:W1:Y:S02]  /*00d0*/  LDC.64 R6, c[0x0][0x380] ;  /* 0x0000e000ff067b82 */ /* 0x000e640000000a00 */
.L_x_210:
[C---:B------:R-:W-:Y:S01]  /*00e0*/  IADD3 R5, PT, PT, R9.reuse, 0x40, RZ ;  /* 0x0000004009057810 */ /* 0x040fe20007ffe0ff */
[----:B-1----:R-:W-:-:S04]  /*00f0*/  IMAD.WIDE.U32 R2, R9, 0x4, R6 ;  /* 0x0000000409027825 */ /* 0x002fc800078e0006 */
[----:B------:R-:W-:Y:S02]  /*0100*/  IMAD.WIDE.U32 R4, R5, 0x4, R6 ;  /* 0x0000000405047825 */ /* 0x000fe400078e0006 */
[----:B------:R-:W2:Y:S04]  /*0110*/  LDG.E R3, desc[UR6][R2.64] ;  /* 0x0000000602037981 */ /* 0x000ea8000c1e1900 */
[----:B------:R-:W2:Y:S01]  /*0120*/  LDG.E R4, desc[UR6][R4.64] ;  /* 0x0000000604047981 */ /* 0x000ea2000c1e1900 */
[----:B0-----:R-:W-:-:S05]  /*0130*/  IMAD R9, R10, 0x80, R9 ;  /* 0x000000800a097824 */ /* 0x001fca00078e0209 */
[----:B------:R-:W-:Y:S02]  /*0140*/  ISETP.GE.U32.AND P0, PT, R9, UR8, PT ;  /* 0x0000000809007c0c */ /* 0x000fe4000bf06070 */
[----:B--2---:R-:W-:-:S11]  /*0150*/  IADD3 R8, PT, PT, R4, R3, R8 ;  /* 0x0000000304087210 */ /* 0x004fd60007ffe008 */
[----:B------:R-:W-:Y:S05]  /*0160*/  @!P0 BRA `(.L_x_210) ;  /* 0xfffffffc00dc8947 */ /* 0x000fea000383ffff */
.L_x_209:
[----:B------:R-:W-:Y:S05]  /*0170*/  BSYNC.RECONVERGENT B0 ;  /* 0x0000000000007941 */ /* 0x000fea0003800200 */
.L_x_208:
        /* <DEDUP_REMOVED lines=9> */
[----:B------:R-:W-:Y:S02]  /*0210*/  ISETP.NE.AND P0, PT, R11, RZ, PT ;  /* 0x000000ff0b00720c */ /* 0x000fe40003f05270 */
        /* <DEDUP_REMOVED lines=23> */
.L_x_211:
        /* <DEDUP_REMOVED lines=15> */
.L_x_350:


//--------------------- .text._Z7reduce6IiLj128ELb1EEvPT_S1_j --------------------------
	.section	.text._Z7reduce6IiLj128ELb1EEvPT_S1_j,"ax",@progbits
	.align	128
        .global         _Z7reduce6IiLj128ELb1EEvPT_S1_j
        .type           _Z7reduce6IiLj128ELb1EEvPT_S1_j,@function
        .size           _Z7reduce6IiLj128ELb1EEvPT_S1_j,(.L_x_351 - _Z7reduce6IiLj128ELb1EEvPT_S1_j)
        .other          _Z7reduce6IiLj128ELb1EEvPT_S1_j,@"STO_CUDA_ENTRY STV_DEFAULT"
_Z7reduce6IiLj128ELb1EEvPT_S1_j:
.text._Z7reduce6IiLj128ELb1EEvPT_S1_j:
        /* <DEDUP_REMOVED lines=14> */
.L_x_214:
        /* <DEDUP_REMOVED lines=9> */
.L_x_213:
[----:B------:R-:W-:Y:S05]  /*0170*/  BSYNC.RECONVERGENT B0 ;  /* 0x0000000000007941 */ /* 0x000fea0003800200 */
.L_x_212:
        /* <DEDUP_REMOVED lines=9> */
[----:B0-----:R-:W-:-:S05]  /*0210*/  @!P0 IADD3 R8, PT, PT, R8, R5, RZ ;  /* 0x0000000508088210 */ /* 0x001fca0007ffe0ff */
[----:B------:R0:W-:Y:S01]  /*0220*/  @!P0 STS [R3], R8 ;  /* 0x0000000803008388 */ /* 0x0001e20000000800 */
        /* <DEDUP_REMOVED lines=27> */
.L_x_215:
        /* <DEDUP_REMOVED lines=10> */
.L_x_351:


//--------------------- .text._Z7reduce6IiLj256ELb1EEvPT_S1_j --------------------------
	.section	.text._Z7reduce6IiLj256ELb1EEvPT_S1_j,"ax",@progbits
	.align	128
        .global         _Z7reduce6IiLj256ELb1EEvPT_S1_j
        .type           _Z7reduce6IiLj256ELb1EEvPT_S1_j,@function
        .size           _Z7reduce6IiLj256ELb1EEvPT_S1_j,(.L_x_352 - _Z7reduce6IiLj256ELb1EEvPT_S1_j)
        .other          _Z7reduce6IiLj256ELb1EEvPT_S1_j,@"STO_CUDA_ENTRY STV_DEFAULT"
_Z7reduce6IiLj256ELb1EEvPT_S1_j:
.text._Z7reduce6IiLj256ELb1EEvPT_S1_j:
        /* <DEDUP_REMOVED lines=14> */
.L_x_218:
        /* <DEDUP_REMOVED lines=9> */
.L_x_217:
[----:B------:R-:W-:Y:S05]  /*0170*/  BSYNC.RECONVERGENT B0 ;  /* 0x0000000000007941 */ /* 0x000fea0003800200 */
.L_x_216:
        /* <DEDUP_REMOVED lines=9> */
[----:B0-----:R-:W-:-:S05]  /*0210*/  @!P1 IMAD.IADD R8, R8, 0x1, R5 ;  /* 0x0000000108089824 */ /* 0x001fca00078e0205 */
[----:B------:R-:W-:Y:S01]  /*0220*/  @!P1 STS [R3], R8 ;  /* 0x0000000803009388 */ /* 0x000fe20000000800 */
[----:B------:R-:W-:Y:S01]  /*0230*/  BAR.SYNC.DEFER_BLOCKING 0x0 ;  /* 0x0000000000007b1d */ /* 0x000fe20000010000 */
[----:B------:R-:W-:-:S05]  /*0240*/  ISETP.GT.U32.AND P1, PT, R11, 0x1f, PT ;  /* 0x0000001f0b00780c */ /* 0x000fca0003f24070 */
        /* <DEDUP_REMOVED lines=30> */
.L_x_219:
        /* <DEDUP_REMOVED lines=13> */
.L_x_352:


//--------------------- .text._Z7reduce6IiLj512ELb1EEvPT_S1_j --------------------------
	.section	.text._Z7reduce6IiLj512ELb1EEvPT_S1_j,"ax",@progbits
	.align	128
        .global         _Z7reduce6IiLj512ELb1EEvPT_S1_j
        .type           _Z7reduce6IiLj512ELb1EEvPT_S1_j,@function
        .size           _Z7reduce6IiLj512ELb1EEvPT_S1_j,(.L_x_353 - _Z7reduce6IiLj512ELb1EEvPT_S1_j)
        .other          _Z7reduce6IiLj512ELb1EEvPT_S1_j,@"STO_CUDA_ENTRY STV_DEFAULT"
_Z7reduce6IiLj512ELb1EEvPT_S1_j:
.text._Z7reduce6IiLj512ELb1EEvPT_S1_j:
[----:B------:R-:W-:Y:S01]  /*0000*/  LDC R1, c[0x0][0x37c] ;  /* 0x0000df00ff017b82 */ /* 0x000fe20000000800 */
[----:B------:R-:W0:Y:S01]  /*0010*/  S2R R0, SR_CTAID.X ;  /* 0x0000000000007919 */ /* 0x000e220000002500 */
[----:B------:R-:W1:Y:S01]  /*0020*/  LDCU UR8, c[0x0][0x390] ;  /* 0x00007200ff0877ac */ /* 0x000e620008000800 */
[----:B------:R-:W-:Y:S01]  /*0030*/  BSSY.RECONVERGENT B0, `(.L_x_220) ;  /* 0x0000014000007945 */ /* 0x000fe20003800200 */
[----:B------:R-:W-:Y:S01]  /*0040*/  IMAD.MOV.U32 R10, RZ, RZ, RZ ;  /* 0x000000ffff0a7224 */ /* 0x000fe200078e00ff */
[----:B------:R-:W2:Y:S01]  /*0050*/  S2R R2, SR_TID.X ;  /* 0x0000000000027919 */ /* 0x000ea20000002100 */
[----:B------:R-:W3:Y:S01]  /*0060*/  LDCU.64 UR6, c[0x0][0x358] ;  /* 0x00006b00ff0677ac */ /* 0x000ee20008000a00 */
[----:B0-----:R-:W-:-:S05]  /*0070*/  IMAD.SHL.U32 R3, R0, 0x400, RZ ;  /* 0x0000040000037824 */ /* 0x001fca00078e00ff */
[----:B--2---:R-:W-:-:S04]  /*0080*/  LOP3.LUT R3, R3, R2, RZ, 0xfc, !PT ;  /* 0x0000000203037212 */ /* 0x004fc800078efcff */
[----:B-1----:R-:W-:-:S13]  /*0090*/  ISETP.GE.U32.AND P0, PT, R3, UR8, PT ;  /* 0x0000000803007c0c */ /* 0x002fda000bf06070 */
[----:B---3--:R-:W-:Y:S05]  /*00a0*/  @P0 BRA `(.L_x_221) ;  /* 0x0000000000300947 */ /* 0x008fea0003800000 */
[----:B------:R-:W0:Y:S01]  /*00b0*/  LDC R12, c[0x0][0x370] ;  /* 0x0000dc00ff0c7b82 */ /* 0x000e220000000800 */
[----:B------:R-:W-:-:S07]  /*00c0*/  HFMA2 R10, -RZ, RZ, 0, 0 ;  /* 0x00000000ff0a7431 */ /* 0x000fce00000001ff */
[----:B------:R-:W1:Y:S02]  /*00d0*/  LDC.64 R8, c[0x0][0x380] ;  /* 0x0000e000ff087b82 */ /* 0x000e640000000a00 */
.L_x_222:
[C---:B------:R-:W-:Y:S02]  /*00e0*/  VIADD R7, R3.reuse, 0x200 ;  /* 0x0000020003077836 */ /* 0x040fe40000000000 */
        /* <DEDUP_REMOVED lines=8> */
.L_x_221:
[----:B------:R-:W-:Y:S05]  /*0170*/  BSYNC.RECONVERGENT B0 ;  /* 0x0000000000007941 */ /* 0x000fea0003800200 */
.L_x_220:
        /* <DEDUP_REMOVED lines=10> */
[----:B------:R-:W-:Y:S01]  /*0220*/  @!P1 STS [R3], R10 ;  /* 0x0000000a03009388 */ /* 0x000fe20000000800 */
[----:B------:R-:W-:Y:S01]  /*0230*/  BAR.SYNC.DEFER_BLOCKING 0x0 ;  /* 0x0000000000007b1d */ /* 0x000fe20000010000 */
[----:B------:R-:W-:-:S05]  /*0240*/  ISETP.GT.U32.AND P1, PT, R2, 0x3f, PT ;  /* 0x0000003f0200780c */ /* 0x000fca0003f24070 */
[----:B------:R-:W0:Y:S02]  /*0250*/  @!P0 LDS R5, [R3+0x200] ;  /* 0x0002000003058984 */ /* 0x000e240000000800 */
[----:B0-----:R-:W-:-:S05]  /*0260*/  @!P0 IMAD.IADD R10, R10, 0x1, R5 ;  /* 0x000000010a0a8824 */ /* 0x001fca00078e0205 */
[----:B------:R-:W-:Y:S01]  /*0270*/  @!P0 STS [R3], R10 ;  /* 0x0000000a03008388 */ /* 0x000fe20000000800 */
[----:B------:R-:W-:Y:S01]  /*0280*/  BAR.SYNC.DEFER_BLOCKING 0x0 ;  /* 0x0000000000007b1d */ /* 0x000fe20000010000 */
[----:B------:R-:W-:-:S05]  /*0290*/  ISETP.GT.U32.AND P0, PT, R2, 0x1f, PT ;  /* 0x0000001f0200780c */ /* 0x000fca0003f04070 */
[----:B------:R-:W0:Y:S02]  /*02a0*/  @!P1 LDS R5, [R3+0x100] ;  /* 0x0001000003059984 */ /* 0x000e240000000800 */
[----:B0-----:R-:W-:-:S05]  /*02b0*/  @!P1 IMAD.IADD R10, R10, 0x1, R5 ;  /* 0x000000010a0a9824 */ /* 0x001fca00078e0205 */
[----:B------:R0:W-:Y:S01]  /*02c0*/  @!P1 STS [R3], R10 ;  /* 0x0000000a03009388 */ /* 0x0001e20000000800 */
        /* <DEDUP_REMOVED lines=27> */
.L_x_223:
        /* <DEDUP_REMOVED lines=16> */
.L_x_353:


//--------------------- .text._Z7reduce5IiLj1EEvPT_S1_j --------------------------
	.section	.text._Z7reduce5IiLj1EEvPT_S1_j,"ax",@progbits
	.align	128
        .global         _Z7reduce5IiLj1EEvPT_S1_j
        .type           _Z7reduce5IiLj1EEvPT_S1_j,@function
        .size           _Z7reduce5IiLj1EEvPT_S1_j,(.L_x_354 - _Z7reduce5IiLj1EEvPT_S1_j)
        .other          _Z7reduce5IiLj1EEvPT_S1_j,@"STO_CUDA_ENTRY STV_DEFAULT"
_Z7reduce5IiLj1EEvPT_S1_j:
.text._Z7reduce5IiLj1EEvPT_S1_j:
[----:B------:R-:W-:Y:S01]  /*0000*/  LDC R1, c[0x0][0x37c] ;  /* 0x0000df00ff017b82 */ /* 0x000fe20000000800 */
[----:B------:R-:W0:Y:S01]  /*0010*/  S2R R6, SR_TID.X ;  /* 0x0000000000067919 */ /* 0x000e220000002100 */
[----:B------:R-:W1:Y:S01]  /*0020*/  LDCU UR4, c[0x0][0x390] ;  /* 0x00007200ff0477ac */ /* 0x000e620008000800 */
[----:B------:R-:W-:Y:S01]  /*0030*/  HFMA2 R0, -RZ, RZ, 0, 0 ;  /* 0x00000000ff007431 */ /* 0x000fe200000001ff */
        /* <DEDUP_REMOVED lines=16> */
[----:B------:R-:W-:Y:S02]  /*0140*/  ISETP.NE.AND P1, PT, R6, RZ, PT ;  /* 0x000000ff0600720c */ /* 0x000fe40003f25270 */
[----:B--2---:R-:W-:-:S05]  /*0150*/  @!P0 IADD3 R0, PT, PT, R0, R5, RZ ;  /* 0x0000000500008210 */ /* 0x004fca0007ffe0ff */
        /* <DEDUP_REMOVED lines=8> */
.L_x_224:
        /* <DEDUP_REMOVED lines=10> */
.L_x_354:


//--------------------- .text._Z7reduce5IiLj2EEvPT_S1_j --------------------------
	.section	.text._Z7reduce5IiLj2EEvPT_S1_j,"ax",@progbits
	.align	128
        .global         _Z7reduce5IiLj2EEvPT_S1_j
        .type           _Z7reduce5IiLj2EEvPT_S1_j,@function
        .size           _Z7reduce5IiLj2EEvPT_S1_j,(.L_x_355 - _Z7reduce5IiLj2EEvPT_S1_j)
        .other          _Z7reduce5IiLj2EEvPT_S1_j,@"STO_CUDA_ENTRY STV_DEFAULT"
_Z7reduce5IiLj2EEvPT_S1_j:
.text._Z7reduce5IiLj2EEvPT_S1_j:
[----:B------:R-:W-:Y:S01]  /*0000*/  LDC R1, c[0x0][0x37c] ;  /* 0x0000df00ff017b82 */ /* 0x000fe20000000800 */
[----:B------:R-:W0:Y:S01]  /*0010*/  S2R R6, SR_TID.X ;  /* 0x0000000000067919 */ /* 0x000e220000002100 */
[----:B------:R-:W1:Y:S01]  /*0020*/  LDCU UR4, c[0x0][0x390] ;  /* 0x00007200ff0477ac */ /* 0x000e620008000800 */
[----:B------:R-:W-:Y:S01]  /*0030*/  IMAD.MOV.U32 R0, RZ, RZ, RZ ;  /* 0x000000ffff007224 */ /* 0x000fe200078e00ff */
[----:B------:R-:W0:Y:S01]  /*0040*/  S2R R11, SR_CTAID.X ;  /* 0x00000000000b7919 */ /* 0x000e220000002500 */
[----:B------:R-:W2:Y:S01]  /*0050*/  LDCU.64 UR6, c[0x0][0x358] ;  /* 0x00006b00ff0677ac */ /* 0x000ea20008000a00 */
[----:B0-----:R-:W-:-:S05]  /*0060*/  IMAD R7, R11, 0x4, R6 ;  /* 0x000000040b077824 */ /* 0x001fca00078e0206 */
        /* <DEDUP_REMOVED lines=13> */
[----:B------:R-:W-:Y:S02]  /*0140*/  ISETP.GT.U32.AND P1, PT, R6, 0x1f, PT ;  /* 0x0000001f0600780c */ /* 0x000fe40003f24070 */
[----:B--2---:R-:W-:-:S05]  /*0150*/  @!P0 IADD3 R0, PT, PT, R0, R5, RZ ;  /* 0x0000000500008210 */ /* 0x004fca0007ffe0ff */
        /* <DEDUP_REMOVED lines=9> */
[----:B------:R-:W2:Y:S02]  /*01f0*/  LDC.64 R2, c[0x0][0x388] ;  /* 0x0000e200ff027b82 */ /* 0x000ea40000000a00 */
[----:B--2---:R-:W-:-:S05]  /*0200*/  IMAD.WIDE.U32 R2, R11, 0x4, R2 ;  /* 0x000000040b027825 */ /* 0x004fca00078e0002 */
[----:B-1----:R-:W-:Y:S01]  /*0210*/  STG.E desc[UR6][R2.64], R5 ;  /* 0x0000000502007986 */ /* 0x002fe2000c101906 */
[----:B------:R-:W-:Y:S05]  /*0220*/  EXIT ;  /* 0x000000000000794d */ /* 0x000fea0003800000 */
.L_x_225:
        /* <DEDUP_REMOVED lines=13> */
.L_x_355:


//--------------------- .text._Z7reduce5IiLj4EEvPT_S1_j --------------------------
	.section	.text._Z7reduce5IiLj4EEvPT_S1_j,"ax",@progbits
	.align	128
        .global         _Z7reduce5IiLj4EEvPT_S1_j
        .type           _Z7reduce5IiLj4EEvPT_S1_j,@function
        .size           _Z7reduce5IiLj4EEvPT_S1_j,(.L_x_356 - _Z7reduce5IiLj4EEvPT_S1_j)
        .other          _Z7reduce5IiLj4EEvPT_S1_j,@"STO_CUDA_ENTRY STV_DEFAULT"
_Z7reduce5IiLj4EEvPT_S1_j:
.text._Z7reduce5IiLj4EEvPT_S1_j:
        /* <DEDUP_REMOVED lines=21> */
[----:B--2---:R-:W-:-:S05]  /*0150*/  @!P0 IMAD.IADD R0, R0, 0x1, R5 ;  /* 0x0000000100008824 */ /* 0x004fca00078e0205 */
        /* <DEDUP_REMOVED lines=16> */
.L_x_226:
        /* <DEDUP_REMOVED lines=10> */
.L_x_356:


//--------------------- .text._Z7reduce5IiLj8EEvPT_S1_j --------------------------
	.section	.text._Z7reduce5IiLj8EEvPT_S1_j,"ax",@progbits
	.align	128
        .global         _Z7reduce5IiLj8EEvPT_S1_j
        .type           _Z7reduce5IiLj8EEvPT_S1_j,@function
        .size           _Z7reduce5IiLj8EEvPT_S1_j,(.L_x_357 - _Z7reduce5IiLj8EEvPT_S1_j)
        .other          _Z7reduce5IiLj8EEvPT_S1_j,@"STO_CUDA_ENTRY STV_DEFAULT"
_Z7reduce5IiLj8EEvPT_S1_j:
.text._Z7reduce5IiLj8EEvPT_S1_j:
        /* <DEDUP_REMOVED lines=37> */
[----:B------:R-:W2:Y:S02]  /*0250*/  LDC.64 R2, c[0x0][0x388] ;  /* 0x0000e200ff027b82 */ /* 0x000ea40000000a00 */
[----:B--2---:R-:W-:-:S05]  /*0260*/  IMAD.WIDE.U32 R2, R11, 0x4, R2 ;  /* 0x000000040b027825 */ /* 0x004fca00078e0002 */
[----:B-1----:R-:W-:Y:S01]  /*0270*/  STG.E desc[UR6][R2.64], R5 ;  /* 0x0000000502007986 */ /* 0x002fe2000c101906 */
[----:B------:R-:W-:Y:S05]  /*0280*/  EXIT ;  /* 0x000000000000794d */ /* 0x000fea0003800000 */
.L_x_227:
        /* <DEDUP_REMOVED lines=15> */
.L_x_357:


//--------------------- .text._Z7reduce5IiLj16EEvPT_S1_j --------------------------
	.section	.text._Z7reduce5IiLj16EEvPT_S1_j,"ax",@progbits
	.align	128
        .global         _Z7reduce5IiLj16EEvPT_S1_j
        .type           _Z7reduce5IiLj16EEvPT_S1_j,@function
        .size           _Z7reduce5IiLj16EEvPT_S1_j,(.L_x_358 - _Z7reduce5IiLj16EEvPT_S1_j)
        .other          _Z7reduce5IiLj16EEvPT_S1_j,@"STO_CUDA_ENTRY STV_DEFAULT"
_Z7reduce5IiLj16EEvPT_S1_j:
.text._Z7reduce5IiLj16EEvPT_S1_j:
        /* <DEDUP_REMOVED lines=44> */
.L_x_228:
        /* <DEDUP_REMOVED lines=12> */
.L_x_358:


//--------------------- .text._Z7reduce5IiLj32EEvPT_S1_j --------------------------
	.section	.text._Z7reduce5IiLj32EEvPT_S1_j,"ax",@progbits
	.align	128
        .global         _Z7reduce5IiLj32EEvPT_S1_j
        .type           _Z7reduce5IiLj32EEvPT_S1_j,@function
        .size           _Z7reduce5IiLj32EEvPT_S1_j,(.L_x_359 - _Z7reduce5IiLj32EEvPT_S1_j)
        .other          _Z7reduce5IiLj32EEvPT_S1_j,@"STO_CUDA_ENTRY STV_DEFAULT"
_Z7reduce5IiLj32EEvPT_S1_j:
.text._Z7reduce5IiLj32EEvPT_S1_j:
        /* <DEDUP_REMOVED lines=47> */
.L_x_229:
        /* <DEDUP_REMOVED lines=9> */
.L_x_359:


//--------------------- .text._Z7reduce5IiLj64EEvPT_S1_j --------------------------
	.section	.text._Z7reduce5IiLj64EEvPT_S1_j,"ax",@progbits
	.align	128
        .global         _Z7reduce5IiLj64EEvPT_S1_j
        .type           _Z7reduce5IiLj64EEvPT_S1_j,@function
        .size           _Z7reduce5IiLj64EEvPT_S1_j,(.L_x_360 - _Z7reduce5IiLj64EEvPT_S1_j)
        .other          _Z7reduce5IiLj64EEvPT_S1_j,@"STO_CUDA_ENTRY STV_DEFAULT"
_Z7reduce5IiLj64EEvPT_S1_j:
.text._Z7reduce5IiLj64EEvPT_S1_j:
        /* <DEDUP_REMOVED lines=50> */
.L_x_230:
        /* <DEDUP_REMOVED lines=14> */
.L_x_360:


//--------------------- .text._Z7reduce5IiLj128EEvPT_S1_j --------------------------
	.section	.text._Z7reduce5IiLj128EEvPT_S1_j,"ax",@progbits
	.align	128
        .global         _Z7reduce5IiLj128EEvPT_S1_j
        .type           _Z7reduce5IiLj128EEvPT_S1_j,@function
        .size           _Z7reduce5IiLj128EEvPT_S1_j,(.L_x_361 - _Z7reduce5IiLj128EEvPT_S1_j)
        .other          _Z7reduce5IiLj128EEvPT_S1_j,@"STO_CUDA_ENTRY STV_DEFAULT"
_Z7reduce5IiLj128EEvPT_S1_j:
.text._Z7reduce5IiLj128EEvPT_S1_j:
        /* <DEDUP_REMOVED lines=22> */
[----:B------:R-:W-:Y:S01]  /*0160*/  STS [R7], R6 ;  /* 0x0000000607007388 */ /* 0x000fe20000000800 */
[----:B------:R-:W-:Y:S06]  /*0170*/  BAR.SYNC.DEFER_BLOCKING 0x0 ;  /* 0x0000000000007b1d */ /* 0x000fec0000010000 */
[----:B------:R-:W0:Y:S01]  /*0180*/  @!P1 LDS R9, [R7+0x100] ;  /* 0x0001000007099984 */ /* 0x000e220000000800 */
[----:B------:R-:W-:Y:S02]  /*0190*/  ISETP.GT.U32.AND P0, PT, R11, 0x1f, PT ;  /* 0x0000001f0b00780c */ /* 0x000fe40003f04070 */
        /* <DEDUP_REMOVED lines=29> */
.L_x_231:
        /* <DEDUP_REMOVED lines=9> */
.L_x_361:


//--------------------- .text._Z7reduce5IiLj256EEvPT_S1_j --------------------------
	.section	.text._Z7reduce5IiLj256EEvPT_S1_j,"ax",@progbits
	.align	128
        .global         _Z7reduce5IiLj256EEvPT_S1_j
        .type           _Z7reduce5IiLj256EEvPT_S1_j,@function
        .size           _Z7reduce5IiLj256EEvPT_S1_j,(.L_x_362 - _Z7reduce5IiLj256EEvPT_S1_j)
        .other          _Z7reduce5IiLj256EEvPT_S1_j,@"STO_CUDA_ENTRY STV_DEFAULT"
_Z7reduce5IiLj256EEvPT_S1_j:
.text._Z7reduce5IiLj256EEvPT_S1_j:
        /* <DEDUP_REMOVED lines=25> */
[----:B------:R-:W-:Y:S01]  /*0190*/  ISETP.GT.U32.AND P1, PT, R11, 0x3f, PT ;  /* 0x0000003f0b00780c */ /* 0x000fe20003f24070 */
[----:B0-----:R-:W-:-:S05]  /*01a0*/  @!P0 IMAD.IADD R6, R6, 0x1, R9 ;  /* 0x0000000106068824 */ /* 0x001fca00078e0209 */
[----:B------:R-:W-:Y:S01]  /*01b0*/  @!P0 STS [R7], R6 ;  /* 0x0000000607008388 */ /* 0x000fe20000000800 */
        /* <DEDUP_REMOVED lines=32> */
.L_x_232:
        /* <DEDUP_REMOVED lines=12> */
.L_x_362:


//--------------------- .text._Z7reduce5IiLj512EEvPT_S1_j --------------------------
	.section	.text._Z7reduce5IiLj512EEvPT_S1_j,"ax",@progbits
	.align	128
        .global         _Z7reduce5IiLj512EEvPT_S1_j
        .type           _Z7reduce5IiLj512EEvPT_S1_j,@function
        .size           _Z7reduce5IiLj512EEvPT_S1_j,(.L_x_363 - _Z7reduce5IiLj512EEvPT_S1_j)
        .other          _Z7reduce5IiLj512EEvPT_S1_j,@"STO_CUDA_ENTRY STV_DEFAULT"
_Z7reduce5IiLj512EEvPT_S1_j:
.text._Z7reduce5IiLj512EEvPT_S1_j:
[----:B------:R-:W-:Y:S01]  /*0000*/  LDC R1, c[0x0][0x37c] ;  /* 0x0000df00ff017b82 */ /* 0x000fe20000000800 */
[----:B------:R-:W0:Y:S01]  /*0010*/  S2R R0, SR_CTAID.X ;  /* 0x0000000000007919 */ /* 0x000e220000002500 */
[----:B------:R-:W1:Y:S01]  /*0020*/  LDCU UR4, c[0x0][0x390] ;  /* 0x00007200ff0477ac */ /* 0x000e620008000800 */
        /* <DEDUP_REMOVED lines=19> */
[----:B--2---:R-:W-:Y:S01]  /*0160*/  @!P1 IMAD.IADD R3, R3, 0x1, R6 ;  /* 0x0000000103039824 */ /* 0x004fe200078e0206 */
[----:B------:R-:W-:-:S04]  /*0170*/  ISETP.GT.U32.AND P1, PT, R2, 0x7f, PT ;  /* 0x0000007f0200780c */ /* 0x000fc80003f24070 */
        /* <DEDUP_REMOVED lines=37> */
[----:B0-----:R-:W0:Y:S01]  /*03d0*/  LDS R5, [UR4] ;  /* 0x00000004ff057984 */ /* 0x001e220008000800 */
[----:B------:R-:W1:Y:S02]  /*03e0*/  LDC.64 R2, c[0x0][0x388] ;  /* 0x0000e200ff027b82 */ /* 0x000e640000000a00 */
[----:B-1----:R-:W-:-:S05]  /*03f0*/  IMAD.WIDE.U32 R2, R0, 0x4, R2 ;  /* 0x0000000400027825 */ /* 0x002fca00078e0002 */
[----:B0-----:R-:W-:Y:S01]  /*0400*/  STG.E desc[UR6][R2.64], R5 ;  /* 0x0000000502007986 */ /* 0x001fe2000c101906 */
[----:B------:R-:W-:Y:S05]  /*0410*/  EXIT ;  /* 0x000000000000794d */ /* 0x000fea0003800000 */
.L_x_233:
        /* <DEDUP_REMOVED lines=14> */
.L_x_363:


//--------------------- .text._Z7reduce4IiLj1EEvPT_S1_j --------------------------
	.section	.text._Z7reduce4IiLj1EEvPT_S1_j,"ax",@progbits
	.align	128
        .global         _Z7reduce4IiLj1EEvPT_S1_j
        .type           _Z7reduce4IiLj1EEvPT_S1_j,@function
        .size           _Z7reduce4IiLj1EEvPT_S1_j,(.L_x_364 - _Z7reduce4IiLj1EEvPT_S1_j)
        .other          _Z7reduce4IiLj1EEvPT_S1_j,@"STO_CUDA_ENTRY STV_DEFAULT"
_Z7reduce4IiLj1EEvPT_S1_j:
.text._Z7reduce4IiLj1EEvPT_S1_j:
        /* <DEDUP_REMOVED lines=24> */
[----:B--2---:R-:W-:Y:S01]  /*0180*/  @!P1 IMAD.IADD R6, R6, 0x1, R5 ;  /* 0x0000000106069824 */ /* 0x004fe200078e0205 */
[----:B------:R-:W-:-:S04]  /*0190*/  ISETP.NE.AND P1, PT, R11, RZ, PT ;  /* 0x000000ff0b00720c */ /* 0x000fc80003f25270 */
[----:B------:R0:W-:Y:S01]  /*01a0*/  STS [R7], R6 ;  /* 0x0000000607007388 */ /* 0x0001e20000000800 */
[----:B------:R-:W-:Y:S06]  /*01b0*/  BAR.SYNC.DEFER_BLOCKING 0x0 ;  /* 0x0000000000007b1d */ /* 0x000fec0000010000 */
[----:B------:R-:W-:Y:S05]  /*01c0*/  @!P0 BRA `(.L_x_234) ;  /* 0x0000000000288947 */ /* 0x000fea0003800000 */
.L_x_235:
[----:B------:R-:W-:-:S04]  /*01d0*/  SHF.R.U32.HI R4, RZ, 0x1, R0 ;  /* 0x00000001ff047819 */ /* 0x000fc80000011600 */
[----:B------:R-:W-:-:S13]  /*01e0*/  ISETP.GE.U32.AND P0, PT, R11, R4, PT ;  /* 0x000000040b00720c */ /* 0x000fda0003f06070 */
[----:B------:R-:W-:-:S05]  /*01f0*/  @!P0 LEA R2, R4, R7, 0x2 ;  /* 0x0000000704028211 */ /* 0x000fca00078e10ff */
[----:B------:R-:W0:Y:S02]  /*0200*/  @!P0 LDS R3, [R2] ;  /* 0x0000000002038984 */ /* 0x000e240000000800 */
[----:B0-----:R-:W-:-:S05]  /*0210*/  @!P0 IMAD.IADD R6, R6, 0x1, R3 ;  /* 0x0000000106068824 */ /* 0x001fca00078e0203 */
[----:B------:R1:W-:Y:S01]  /*0220*/  @!P0 STS [R7], R6 ;  /* 0x0000000607008388 */ /* 0x0003e20000000800 */
[----:B------:R-:W-:Y:S01]  /*0230*/  BAR.SYNC.DEFER_BLOCKING 0x0 ;  /* 0x0000000000007b1d */ /* 0x000fe20000010000 */
[----:B------:R-:W-:Y:S02]  /*0240*/  ISETP.GT.U32.AND P0, PT, R0, 0x83, PT ;  /* 0x000000830000780c */ /* 0x000fe40003f04070 */
[----:B------:R-:W-:-:S11]  /*0250*/  MOV R0, R4 ;  /* 0x0000000400007202 */ /* 0x000fd60000000f00 */
[----:B-1----:R-:W-:Y:S05]  /*0260*/  @P0 BRA `(.L_x_235) ;  /* 0xfffffffc00d80947 */ /* 0x002fea000383ffff */
.L_x_234:
        /* <DEDUP_REMOVED lines=9> */
.L_x_236:
        /* <DEDUP_REMOVED lines=16> */
.L_x_364:


//--------------------- .text._Z7reduce4IiLj2EEvPT_S1_j --------------------------
	.section	.text._Z7reduce4IiLj2EEvPT_S1_j,"ax",@progbits
	.align	128
        .global         _Z7reduce4IiLj2EEvPT_S1_j
        .type           _Z7reduce4IiLj2EEvPT_S1_j,@function
        .size           _Z7reduce4IiLj2EEvPT_S1_j,(.L_x_365 - _Z7reduce4IiLj2EEvPT_S1_j)
        .other          _Z7reduce4IiLj2EEvPT_S1_j,@"STO_CUDA_ENTRY STV_DEFAULT"
_Z7reduce4IiLj2EEvPT_S1_j:
.text._Z7reduce4IiLj2EEvPT_S1_j:
[----:B------:R-:W-:Y:S01]  /*0000*/  LDC R1, c[0x0][0x37c] ;  /* 0x0000df00ff017b82 */ /* 0x000fe20000000800 */
[----:B------:R-:W0:Y:S01]  /*0010*/  S2R R13, SR_CTAID.X ;  /* 0x00000000000d7919 */ /* 0x000e220000002500 */
[----:B------:R-:W0:Y:S01]  /*0020*/  LDCU UR8, c[0x0][0x360] ;  /* 0x00006c00ff0877ac */ /* 0x000e220008000800 */
[----:B------:R-:W-:Y:S01]  /*0030*/  IMAD.MOV.U32 R6, RZ, RZ, RZ ;  /* 0x000000ffff067224 */ /* 0x000fe200078e00ff */
        /* <DEDUP_REMOVED lines=19> */
[C---:B------:R-:W-:Y:S01]  /*0170*/  LEA R7, R11.reuse, UR4, 0x2 ;  /* 0x000000040b077c11 */ /* 0x040fe2000f8e10ff */
[----:B--2---:R-:W-:Y:S01]  /*0180*/  @!P1 IMAD.IADD R6, R6, 0x1, R5 ;  /* 0x0000000106069824 */ /* 0x004fe200078e0205 */
[----:B------:R-:W-:-:S04]  /*0190*/  ISETP.GT.U32.AND P1, PT, R11, 0x1f, PT ;  /* 0x0000001f0b00780c */ /* 0x000fc80003f24070 */
[----:B------:R0:W-:Y:S01]  /*01a0*/  STS [R7], R6 ;  /* 0x0000000607007388 */ /* 0x0001e20000000800 */
[----:B------:R-:W-:Y:S06]  /*01b0*/  BAR.SYNC.DEFER_BLOCKING 0x0 ;  /* 0x0000000000007b1d */ /* 0x000fec0000010000 */
[----:B------:R-:W-:Y:S05]  /*01c0*/  @!P0 BRA `(.L_x_237) ;  /* 0x0000000000288947 */ /* 0x000fea0003800000 */
.L_x_238:
[----:B------:R-:W-:-:S04]  /*01d0*/  SHF.R.U32.HI R4, RZ, 0x1, R0 ;  /* 0x00000001ff047819 */ /* 0x000fc80000011600 */
[----:B------:R-:W-:-:S13]  /*01e0*/  ISETP.GE.U32.AND P0, PT, R11, R4, PT ;  /* 0x000000040b00720c */ /* 0x000fda0003f06070 */
[----:B------:R-:W-:-:S05]  /*01f0*/  @!P0 IMAD R2, R4, 0x4, R7 ;  /* 0x0000000404028824 */ /* 0x000fca00078e0207 */
[----:B------:R-:W0:Y:S02]  /*0200*/  @!P0 LDS R3, [R2] ;  /* 0x0000000002038984 */ /* 0x000e240000000800 */
[----:B0-----:R-:W-:-:S05]  /*0210*/  @!P0 IADD3 R6, PT, PT, R6, R3, RZ ;  /* 0x0000000306068210 */ /* 0x001fca0007ffe0ff */
[----:B------:R1:W-:Y:S01]  /*0220*/  @!P0 STS [R7], R6 ;  /* 0x0000000607008388 */ /* 0x0003e20000000800 */
[----:B------:R-:W-:Y:S01]  /*0230*/  BAR.SYNC.DEFER_BLOCKING 0x0 ;  /* 0x0000000000007b1d */ /* 0x000fe20000010000 */
[----:B------:R-:W-:Y:S01]  /*0240*/  ISETP.GT.U32.AND P0, PT, R0, 0x83, PT ;  /* 0x000000830000780c */ /* 0x000fe20003f04070 */
[----:B------:R-:W-:-:S12]  /*0250*/  IMAD.MOV.U32 R0, RZ, RZ, R4 ;  /* 0x000000ffff007224 */ /* 0x000fd800078e0004 */
[----:B-1----:R-:W-:Y:S05]  /*0260*/  @P0 BRA `(.L_x_238) ;  /* 0xfffffffc00d80947 */ /* 0x002fea000383ffff */
.L_x_237:
[----:B------:R-:W-:Y:S05]  /*0270*/  @P1 EXIT ;  /* 0x000000000000194d */ /* 0x000fea0003800000 */
[----:B------:R-:W0:Y:S01]  /*0280*/  LDS R3, [R7+0x4] ;  /* 0x0000040007037984 */ /* 0x000e220000000800 */
[----:B------:R-:W-:Y:S02]  /*0290*/  ISETP.NE.AND P0, PT, R11, RZ, PT ;  /* 0x000000ff0b00720c */ /* 0x000fe40003f05270 */
[----:B0-----:R-:W-:-:S05]  /*02a0*/  IADD3 R6, PT, PT, R3, R6, RZ ;  /* 0x0000000603067210 */ /* 0x001fca0007ffe0ff */
[----:B------:R0:W-:Y:S06]  /*02b0*/  STS [R7], R6 ;  /* 0x0000000607007388 */ /* 0x0001ec0000000800 */
        /* <DEDUP_REMOVED lines=9> */
.L_x_239:
        /* <DEDUP_REMOVED lines=11> */
.L_x_365:


//--------------------- .text._Z7reduce4IiLj4EEvPT_S1_j --------------------------
	.section	.text._Z7reduce4IiLj4EEvPT_S1_j,"ax",@progbits
	.align	128
        .global         _Z7reduce4IiLj4EEvPT_S1_j
        .type           _Z7reduce4IiLj4EEvPT_S1_j,@function
        .size           _Z7reduce4IiLj4EEvPT_S1_j,(.L_x_366 - _Z7reduce4IiLj4EEvPT_S1_j)
        .other          _Z7reduce4IiLj4EEvPT_S1_j,@"STO_CUDA_ENTRY STV_DEFAULT"
_Z7reduce4IiLj4EEvPT_S1_j:
.text._Z7reduce4IiLj4EEvPT_S1_j:
        /* <DEDUP_REMOVED lines=29> */
.L_x_241:
        /* <DEDUP_REMOVED lines=10> */
.L_x_240:
        /* <DEDUP_REMOVED lines=17> */
.L_x_242:
        /* <DEDUP_REMOVED lines=16> */
.L_x_366:


//--------------------- .text._Z7reduce4IiLj8EEvPT_S1_j --------------------------
	.section	.text._Z7reduce4IiLj8EEvPT_S1_j,"ax",@progbits
	.align	128
        .global         _Z7reduce4IiLj8EEvPT_S1_j
        .type           _Z7reduce4IiLj8EEvPT_S1_j,@function
        .size           _Z7reduce4IiLj8EEvPT_S1_j,(.L_x_367 - _Z7reduce4IiLj8EEvPT_S1_j)
        .other          _Z7reduce4IiLj8EEvPT_S1_j,@"STO_CUDA_ENTRY STV_DEFAULT"
_Z7reduce4IiLj8EEvPT_S1_j:
.text._Z7reduce4IiLj8EEvPT_S1_j:
        /* <DEDUP_REMOVED lines=29> */
.L_x_244:
[----:B------:R-:W-:-:S04]  /*01d0*/  SHF.R.U32.HI R4, RZ, 0x1, R0 ;  /* 0x00000001ff047819 */ /* 0x000fc80000011600 */
[----:B------:R-:W-:-:S13]  /*01e0*/  ISETP.GE.U32.AND P0, PT, R11, R4, PT ;  /* 0x000000040b00720c */ /* 0x000fda0003f06070 */
[----:B------:R-:W-:-:S05]  /*01f0*/  @!P0 LEA R2, R4, R7, 0x2 ;  /* 0x0000000704028211 */ /* 0x000fca00078e10ff */
[----:B------:R-:W0:Y:S02]  /*0200*/  @!P0 LDS R3, [R2] ;  /* 0x0000000002038984 */ /* 0x000e240000000800 */
[----:B0-----:R-:W-:-:S05]  /*0210*/  @!P0 IMAD.IADD R6, R6, 0x1, R3 ;  /* 0x0000000106068824 */ /* 0x001fca00078e0203 */
[----:B------:R1:W-:Y:S01]  /*0220*/  @!P0 STS [R7], R6 ;  /* 0x0000000607008388 */ /* 0x0003e20000000800 */
[----:B------:R-:W-:Y:S01]  /*0230*/  BAR.SYNC.DEFER_BLOCKING 0x0 ;  /* 0x0000000000007b1d */ /* 0x000fe20000010000 */
[----:B------:R-:W-:Y:S01]  /*0240*/  ISETP.GT.U32.AND P0, PT, R0, 0x83, PT ;  /* 0x000000830000780c */ /* 0x000fe20003f04070 */
[----:B------:R-:W-:-:S12]  /*0250*/  IMAD.MOV.U32 R0, RZ, RZ, R4 ;  /* 0x000000ffff007224 */ /* 0x000fd800078e0004 */
[----:B-1----:R-:W-:Y:S05]  /*0260*/  @P0 BRA `(.L_x_244) ;  /* 0xfffffffc00d80947 */ /* 0x002fea000383ffff */
.L_x_243:
        /* <DEDUP_REMOVED lines=20> */
.L_x_245:
        /* <DEDUP_REMOVED lines=13> */
.L_x_367:


//--------------------- .text._Z7reduce4IiLj16EEvPT_S1_j --------------------------
	.section	.text._Z7reduce4IiLj16EEvPT_S1_j,"ax",@progbits
	.align	128
        .global         _Z7reduce4IiLj16EEvPT_S1_j
        .type           _Z7reduce4IiLj16EEvPT_S1_j,@function
        .size           _Z7reduce4IiLj16EEvPT_S1_j,(.L_x_368 - _Z7reduce4IiLj16EEvPT_S1_j)
        .other          _Z7reduce4IiLj16EEvPT_S1_j,@"STO_CUDA_ENTRY STV_DEFAULT"
_Z7reduce4IiLj16EEvPT_S1_j:
.text._Z7reduce4IiLj16EEvPT_S1_j:
        /* <DEDUP_REMOVED lines=24> */
[----:B--2---:R-:W-:Y:S01]  /*0180*/  @!P1 IMAD.IADD R7, R7, 0x1, R4 ;  /* 0x0000000107079824 */ /* 0x004fe200078e0204 */
[----:B------:R-:W-:-:S04]  /*0190*/  ISETP.GT.U32.AND P1, PT, R11, 0x1f, PT ;  /* 0x0000001f0b00780c */ /* 0x000fc80003f24070 */
[----:B------:R0:W-:Y:S01]  /*01a0*/  STS [R8], R7 ;  /* 0x0000000708007388 */ /* 0x0001e20000000800 */
[----:B------:R-:W-:Y:S06]  /*01b0*/  BAR.SYNC.DEFER_BLOCKING 0x0 ;  /* 0x0000000000007b1d */ /* 0x000fec0000010000 */
[----:B------:R-:W-:Y:S05]  /*01c0*/  @!P0 BRA `(.L_x_246) ;  /* 0x0000000000288947 */ /* 0x000fea0003800000 */
.L_x_247:
[----:B------:R-:W-:-:S04]  /*01d0*/  SHF.R.U32.HI R3, RZ, 0x1, R6 ;  /* 0x00000001ff037819 */ /* 0x000fc80000011606 */
[----:B------:R-:W-:-:S13]  /*01e0*/  ISETP.GE.U32.AND P0, PT, R11, R3, PT ;  /* 0x000000030b00720c */ /* 0x000fda0003f06070 */
[----:B------:R-:W-:-:S06]  /*01f0*/  @!P0 LEA R2, R3, R8, 0x2 ;  /* 0x0000000803028211 */ /* 0x000fcc00078e10ff */
[----:B------:R-:W0:Y:S02]  /*0200*/  @!P0 LDS R2, [R2] ;  /* 0x0000000002028984 */ /* 0x000e240000000800 */
[----:B0-----:R-:W-:-:S05]  /*0210*/  @!P0 IMAD.IADD R7, R7, 0x1, R2 ;  /* 0x0000000107078824 */ /* 0x001fca00078e0202 */
[----:B------:R1:W-:Y:S01]  /*0220*/  @!P0 STS [R8], R7 ;  /* 0x0000000708008388 */ /* 0x0003e20000000800 */
[----:B------:R-:W-:Y:S01]  /*0230*/  BAR.SYNC.DEFER_BLOCKING 0x0 ;  /* 0x0000000000007b1d */ /* 0x000fe20000010000 */
[----:B------:R-:W-:Y:S02]  /*0240*/  ISETP.GT.U32.AND P0, PT, R6, 0x83, PT ;  /* 0x000000830600780c */ /* 0x000fe40003f04070 */
[----:B------:R-:W-:-:S11]  /*0250*/  MOV R6, R3 ;  /* 0x0000000300067202 */ /* 0x000fd60000000f00 */
[----:B-1----:R-:W-:Y:S05]  /*0260*/  @P0 BRA `(.L_x_247) ;  /* 0xfffffffc00d80947 */ /* 0x002fea000383ffff */
.L_x_246:
        /* <DEDUP_REMOVED lines=23> */
.L_x_248:
        /* <DEDUP_REMOVED lines=10> */
.L_x_368:


//--------------------- .text._Z7reduce4IiLj32EEvPT_S1_j --------------------------
	.section	.text._Z7reduce4IiLj32EEvPT_S1_j,"ax",@progbits
	.align	128
        .global         _Z7reduce4IiLj32EEvPT_S1_j
        .type           _Z7reduce4IiLj32EEvPT_S1_j,@function
        .size           _Z7reduce4IiLj32EEvPT_S1_j,(.L_x_369 - _Z7reduce4IiLj32EEvPT_S1_j)
        .other          _Z7reduce4IiLj32EEvPT_S1_j,@"STO_CUDA_ENTRY STV_DEFAULT"
_Z7reduce4IiLj32EEvPT_S1_j:
.text._Z7reduce4IiLj32EEvPT_S1_j:
        /* <DEDUP_REMOVED lines=29> */
.L_x_250:
[----:B------:R-:W-:-:S04]  /*01d0*/  SHF.R.U32.HI R3, RZ, 0x1, R6 ;  /* 0x00000001ff037819 */ /* 0x000fc80000011606 */
[----:B------:R-:W-:-:S13]  /*01e0*/  ISETP.GE.U32.AND P0, PT, R11, R3, PT ;  /* 0x000000030b00720c */ /* 0x000fda0003f06070 */
[----:B------:R-:W-:-:S06]  /*01f0*/  @!P0 LEA R2, R3, R8, 0x2 ;  /* 0x0000000803028211 */ /* 0x000fcc00078e10ff */
[----:B------:R-:W0:Y:S02]  /*0200*/  @!P0 LDS R2, [R2] ;  /* 0x0000000002028984 */ /* 0x000e240000000800 */
[----:B0-----:R-:W-:-:S05]  /*0210*/  @!P0 IMAD.IADD R7, R7, 0x1, R2 ;  /* 0x0000000107078824 */ /* 0x001fca00078e0202 */
[----:B------:R1:W-:Y:S01]  /*0220*/  @!P0 STS [R8], R7 ;  /* 0x0000000708008388 */ /* 0x0003e20000000800 */
[----:B------:R-:W-:Y:S01]  /*0230*/  BAR.SYNC.DEFER_BLOCKING 0x0 ;  /* 0x0000000000007b1d */ /* 0x000fe20000010000 */
[----:B------:R-:W-:Y:S01]  /*0240*/  ISETP.GT.U32.AND P0, PT, R6, 0x83, PT ;  /* 0x000000830600780c */ /* 0x000fe20003f04070 */
[----:B------:R-:W-:-:S12]  /*0250*/  IMAD.MOV.U32 R6, RZ, RZ, R3 ;  /* 0x000000ffff067224 */ /* 0x000fd800078e0003 */
[----:B-1----:R-:W-:Y:S05]  /*0260*/  @P0 BRA `(.L_x_250) ;  /* 0xfffffffc00d80947 */ /* 0x002fea000383ffff */
.L_x_249:
        /* <DEDUP_REMOVED lines=26> */
.L_x_251:
        /* <DEDUP_REMOVED lines=15> */
.L_x_369:


//--------------------- .text._Z7reduce4IiLj64EEvPT_S1_j --------------------------
	.section	.text._Z7reduce4IiLj64EEvPT_S1_j,"ax",@progbits
	.align	128
        .global         _Z7reduce4IiLj64EEvPT_S1_j
        .type           _Z7reduce4IiLj64EEvPT_S1_j,@function
        .size           _Z7reduce4IiLj64EEvPT_S1_j,(.L_x_370 - _Z7reduce4IiLj64EEvPT_S1_j)
        .other          _Z7reduce4IiLj64EEvPT_S1_j,@"STO_CUDA_ENTRY STV_DEFAULT"
_Z7reduce4IiLj64EEvPT_S1_j:
.text._Z7reduce4IiLj64EEvPT_S1_j:
        /* <DEDUP_REMOVED lines=29> */
.L_x_253:
        /* <DEDUP_REMOVED lines=10> */
.L_x_252:
        /* <DEDUP_REMOVED lines=29> */
.L_x_254:
        /* <DEDUP_REMOVED lines=12> */
.L_x_370:


//--------------------- .text._Z7reduce4IiLj128EEvPT_S1_j --------------------------
	.section	.text._Z7reduce4IiLj128EEvPT_S1_j,"ax",@progbits
	.align	128
        .global         _Z7reduce4IiLj128EEvPT_S1_j
        .type           _Z7reduce4IiLj128EEvPT_S1_j,@function
        .size           _Z7reduce4IiLj128EEvPT_S1_j,(.L_x_371 - _Z7reduce4IiLj128EEvPT_S1_j)
        .other          _Z7reduce4IiLj128EEvPT_S1_j,@"STO_CUDA_ENTRY STV_DEFAULT"
_Z7reduce4IiLj128EEvPT_S1_j:
.text._Z7reduce4IiLj128EEvPT_S1_j:
        /* <DEDUP_REMOVED lines=29> */
.L_x_256:
        /* <DEDUP_REMOVED lines=10> */
.L_x_255:
        /* <DEDUP_REMOVED lines=29> */
.L_x_257:
        /* <DEDUP_REMOVED lines=12> */
.L_x_371:


//--------------------- .text._Z7reduce4IiLj256EEvPT_S1_j --------------------------
	.section	.text._Z7reduce4IiLj256EEvPT_S1_j,"ax",@progbits
	.align	128
        .global         _Z7reduce4IiLj256EEvPT_S1_j
        .type           _Z7reduce4IiLj256EEvPT_S1_j,@function
        .size           _Z7reduce4IiLj256EEvPT_S1_j,(.L_x_372 - _Z7reduce4IiLj256EEvPT_S1_j)
        .other          _Z7reduce4IiLj256EEvPT_S1_j,@"STO_CUDA_ENTRY STV_DEFAULT"
_Z7reduce4IiLj256EEvPT_S1_j:
.text._Z7reduce4IiLj256EEvPT_S1_j:
        /* <DEDUP_REMOVED lines=29> */
.L_x_259:
        /* <DEDUP_REMOVED lines=10> */
.L_x_258:
        /* <DEDUP_REMOVED lines=29> */
.L_x_260:
        /* <DEDUP_REMOVED lines=12> */
.L_x_372:


//--------------------- .text._Z7reduce4IiLj512EEvPT_S1_j --------------------------
	.section	.text._Z7reduce4IiLj512EEvPT_S1_j,"ax",@progbits
	.align	128
        .global         _Z7reduce4IiLj512EEvPT_S1_j
        .type           _Z7reduce4IiLj512EEvPT_S1_j,@function
        .size           _Z7reduce4IiLj512EEvPT_S1_j,(.L_x_373 - _Z7reduce4IiLj512EEvPT_S1_j)
        .other          _Z7reduce4IiLj512EEvPT_S1_j,@"STO_CUDA_ENTRY STV_DEFAULT"
_Z7reduce4IiLj512EEvPT_S1_j:
.text._Z7reduce4IiLj512EEvPT_S1_j:
        /* <DEDUP_REMOVED lines=29> */
.L_x_262:
        /* <DEDUP_REMOVED lines=10> */
.L_x_261:
        /* <DEDUP_REMOVED lines=29> */
.L_x_263:
        /* <DEDUP_REMOVED lines=12> */
.L_x_373:


//--------------------- .text._Z7reduce3IiEvPT_S1_j --------------------------
	.section	.text._Z7reduce3IiEvPT_S1_j,"ax",@progbits
	.align	128
        .global         _Z7reduce3IiEvPT_S1_j
        .type           _Z7reduce3IiEvPT_S1_j,@function
        .size           _Z7reduce3IiEvPT_S1_j,(.L_x_374 - _Z7reduce3IiEvPT_S1_j)
        .other          _Z7reduce3IiEvPT_S1_j,@"STO_CUDA_ENTRY STV_DEFAULT"
_Z7reduce3IiEvPT_S1_j:
.text._Z7reduce3IiEvPT_S1_j:
        /* <DEDUP_REMOVED lines=29> */
.L_x_265:
        /* <DEDUP_REMOVED lines=10> */
.L_x_264:
        /* <DEDUP_REMOVED lines=9> */
.L_x_266:
        /* <DEDUP_REMOVED lines=16> */
.L_x_374:


//--------------------- .text._Z7reduce2IiEvPT_S1_j --------------------------
	.section	.text._Z7reduce2IiEvPT_S1_j,"ax",@progbits
	.align	128
        .global         _Z7reduce2IiEvPT_S1_j
        .type           _Z7reduce2IiEvPT_S1_j,@function
        .size           _Z7reduce2IiEvPT_S1_j,(.L_x_375 - _Z7reduce2IiEvPT_S1_j)
        .other          _Z7reduce2IiEvPT_S1_j,@"STO_CUDA_ENTRY STV_DEFAULT"
_Z7reduce2IiEvPT_S1_j:
.text._Z7reduce2IiEvPT_S1_j:
        /* <DEDUP_REMOVED lines=22> */
.L_x_268:
[----:B------:R-:W-:-:S04]  /*0160*/  SHF.R.U32.HI R8, RZ, 0x1, R0 ;  /* 0x00000001ff087819 */ /* 0x000fc80000011600 */
[----:B------:R-:W-:-:S13]  /*0170*/  ISETP.GE.U32.AND P1, PT, R6, R8, PT ;  /* 0x000000080600720c */ /* 0x000fda0003f26070 */
[----:B------:R-:W-:Y:S01]  /*0180*/  @!P1 LEA R2, R8, R5, 0x2 ;  /* 0x0000000508029211 */ /* 0x000fe200078e10ff */
[----:B------:R-:W-:Y:S05]  /*0190*/  @!P1 LDS R3, [R5] ;  /* 0x0000000005039984 */ /* 0x000fea0000000800 */
[----:B------:R-:W0:Y:S02]  /*01a0*/  @!P1 LDS R2, [R2] ;  /* 0x0000000002029984 */ /* 0x000e240000000800 */
[----:B0-----:R-:W-:-:S05]  /*01b0*/  @!P1 IMAD.IADD R4, R2, 0x1, R3 ;  /* 0x0000000102049824 */ /* 0x001fca00078e0203 */
[----:B------:R1:W-:Y:S01]  /*01c0*/  @!P1 STS [R5], R4 ;  /* 0x0000000405009388 */ /* 0x0003e20000000800 */
[----:B------:R-:W-:Y:S01]  /*01d0*/  BAR.SYNC.DEFER_BLOCKING 0x0 ;  /* 0x0000000000007b1d */ /* 0x000fe20000010000 */
[----:B------:R-:W-:Y:S02]  /*01e0*/  ISETP.GT.U32.AND P1, PT, R0, 0x3, PT ;  /* 0x000000030000780c */ /* 0x000fe40003f24070 */
[----:B------:R-:W-:-:S11]  /*01f0*/  MOV R0, R8 ;  /* 0x0000000800007202 */ /* 0x000fd60000000f00 */
[----:B-1----:R-:W-:Y:S05]  /*0200*/  @P1 BRA `(.L_x_268) ;  /* 0xfffffffc00d41947 */ /* 0x002fea000383ffff */
.L_x_267:
        /* <DEDUP_REMOVED lines=9> */
.L_x_269:
        /* <DEDUP_REMOVED lines=14> */
.L_x_375:


//--------------------- .text._Z7reduce1IiEvPT_S1_j --------------------------
	.section	.text._Z7reduce1IiEvPT_S1_j,"ax",@progbits
	.align	128
        .global         _Z7reduce1IiEvPT_S1_j
        .type           _Z7reduce1IiEvPT_S1_j,@function
        .size           _Z7reduce1IiEvPT_S1_j,(.L_x_376 - _Z7reduce1IiEvPT_S1_j)
        .other          _Z7reduce1IiEvPT_S1_j,@"STO_CUDA_ENTRY STV_DEFAULT"
_Z7reduce1IiEvPT_S1_j:
.text._Z7reduce1IiEvPT_S1_j:
        /* <DEDUP_REMOVED lines=22> */
.L_x_271:
        /* <DEDUP_REMOVED lines=10> */
[----:B0-----:R-:W-:-:S05]  /*0200*/  @!P0 IMAD.IADD R3, R0, 0x1, R3 ;  /* 0x0000000100038824 */ /* 0x001fca00078e0203 */
[----:B------:R1:W-:Y:S01]  /*0210*/  @!P0 STS [R2], R3 ;  /* 0x0000000302008388 */ /* 0x0003e20000000800 */
[----:B------:R-:W-:Y:S06]  /*0220*/  BAR.SYNC.DEFER_BLOCKING 0x0 ;  /* 0x0000000000007b1d */ /* 0x000fec0000010000 */
[----:B------:R-:W-:Y:S05]  /*0230*/  BRA.U !UP0, `(.L_x_271) ;  /* 0xfffffffd08c87547 */ /* 0x000fea000b83ffff */
.L_x_270:
        /* <DEDUP_REMOVED lines=9> */
.L_x_272:
        /* <DEDUP_REMOVED lines=11> */
.L_x_376:


//--------------------- .text._Z7reduce0IiEvPT_S1_j --------------------------
	.section	.text._Z7reduce0IiEvPT_S1_j,"ax",@progbits
	.align	128
        .global         _Z7reduce0IiEvPT_S1_j
        .type           _Z7reduce0IiEvPT_S1_j,@function
        .size           _Z7reduce0IiEvPT_S1_j,(.L_x_377 - _Z7reduce0IiEvPT_S1_j)
        .other          _Z7reduce0IiEvPT_S1_j,@"STO_CUDA_ENTRY STV_DEFAULT"
_Z7reduce0IiEvPT_S1_j:
.text._Z7reduce0IiEvPT_S1_j:
        /* <DEDUP_REMOVED lines=21> */
[----:B0-----:R-:W-:-:S07]  /*0150*/  HFMA2 R0, -RZ, RZ, 0, 5.9604644775390625e-08 ;  /* 0x00000001ff007431 */ /* 0x001fce00000001ff */
.L_x_274:
[----:B------:R-:W-:-:S05]  /*0160*/  IMAD.SHL.U32 R8, R0, 0x2, RZ ;  /* 0x0000000200087824 */ /* 0x000fca00078e00ff */
[----:B------:R-:W-:-:S04]  /*0170*/  IADD3 R2, PT, PT, R8, -0x1, RZ ;  /* 0xffffffff08027810 */ /* 0x000fc80007ffe0ff */
[----:B------:R-:W-:-:S13]  /*0180*/  LOP3.LUT P1, RZ, R2, R7, RZ, 0xc0, !PT ;  /* 0x0000000702ff7212 */ /* 0x000fda000782c0ff */
[----:B------:R-:W-:Y:S01]  /*0190*/  @!P1 IMAD R2, R0, 0x4, R5 ;  /* 0x0000000400029824 */ /* 0x000fe200078e0205 */
[----:B------:R-:W-:Y:S01]  /*01a0*/  @!P1 LDS R3, [R5] ;  /* 0x0000000005039984 */ /* 0x000fe20000000800 */
[----:B------:R-:W-:-:S04]  /*01b0*/  IMAD.MOV.U32 R0, RZ, RZ, R8 ;  /* 0x000000ffff007224 */ /* 0x000fc800078e0008 */
[----:B------:R-:W0:Y:S02]  /*01c0*/  @!P1 LDS R2, [R2] ;  /* 0x0000000002029984 */ /* 0x000e240000000800 */
[----:B0-----:R-:W-:-:S05]  /*01d0*/  @!P1 IADD3 R4, PT, PT, R2, R3, RZ ;  /* 0x0000000302049210 */ /* 0x001fca0007ffe0ff */
[----:B------:R1:W-:Y:S01]  /*01e0*/  @!P1 STS [R5], R4 ;  /* 0x0000000405009388 */ /* 0x0003e20000000800 */
[----:B------:R-:W-:Y:S01]  /*01f0*/  BAR.SYNC.DEFER_BLOCKING 0x0 ;  /* 0x0000000000007b1d */ /* 0x000fe20000010000 */
[----:B------:R-:W-:-:S13]  /*0200*/  ISETP.GE.U32.AND P1, PT, R8, UR8, PT ;  /* 0x0000000808007c0c */ /* 0x000fda000bf26070 */
[----:B-1----:R-:W-:Y:S05]  /*0210*/  @!P1 BRA `(.L_x_274) ;  /* 0xfffffffc00d09947 */ /* 0x002fea000383ffff */
.L_x_273:
        /* <DEDUP_REMOVED lines=9> */
.L_x_275:
        /* <DEDUP_REMOVED lines=13> */
.L_x_377:


//--------------------- .nv.shared._Z7reduce6IdLj1ELb1EEvPT_S1_j --------------------------
	.section	.nv.shared._Z7reduce6IdLj1ELb1EEvPT_S1_j,"aw",@nobits
	.sectionflags	@""
	.align	16
	.zero		1024


//--------------------- .nv.shared.reserved.0     --------------------------
	.section	.nv.shared.reserved.0,"aw",@nobits
	.weak		__nv_reservedSMEM_offset_0_alias
	.size		__nv_reservedSMEM_offset_0_alias, 0, 64
	.other		__nv_reservedSMEM_offset_0_alias,@"STO_CUDA_RESERVED_SHARED STV_DEFAULT"
__nv_reservedSMEM_offset_0_alias:
	.zero		0
	.zero		64


//--------------------- .nv.shared._Z7reduce6IdLj2ELb1EEvPT_S1_j --------------------------
	.section	.nv.shared._Z7reduce6IdLj2ELb1EEvPT_S1_j,"aw",@nobits
	.sectionflags	@""
	.align	16
	.zero		1024


//--------------------- .nv.shared._Z7reduce6IdLj4ELb1EEvPT_S1_j --------------------------
	.section	.nv.shared._Z7reduce6IdLj4ELb1EEvPT_S1_j,"aw",@nobits
	.sectionflags	@""
	.align	16
	.zero		1024


//--------------------- .nv.shared._Z7reduce6IdLj8ELb1EEvPT_S1_j --------------------------
	.section	.nv.shared._Z7reduce6IdLj8ELb1EEvPT_S1_j,"aw",@nobits
	.sectionflags	@""
	.align	16
	.zero		1024


//--------------------- .nv.shared._Z7reduce6IdLj16ELb1EEvPT_S1_j --------------------------
	.section	.nv.shared._Z7reduce6IdLj16ELb1EEvPT_S1_j,"aw",@nobits
	.sectionflags	@""
	.align	16
	.zero		1024


//--------------------- .nv.shared._Z7reduce6IdLj32ELb1EEvPT_S1_j --------------------------
	.section	.nv.shared._Z7reduce6IdLj32ELb1EEvPT_S1_j,"aw",@nobits
	.sectionflags	@""
	.align	16
	.zero		1024


//--------------------- .nv.shared._Z7reduce6IdLj64ELb1EEvPT_S1_j --------------------------
	.section	.nv.shared._Z7reduce6IdLj64ELb1EEvPT_S1_j,"aw",@nobits
	.sectionflags	@""
	.align	16
	.zero		1024


//--------------------- .nv.shared._Z7reduce6IdLj128ELb1EEvPT_S1_j --------------------------
	.section	.nv.shared._Z7reduce6IdLj128ELb1EEvPT_S1_j,"aw",@nobits
	.sectionflags	@""
	.align	16
	.zero		1024


//--------------------- .nv.shared._Z7reduce6IdLj256ELb1EEvPT_S1_j --------------------------
	.section	.nv.shared._Z7reduce6IdLj256ELb1EEvPT_S1_j,"aw",@nobits
	.sectionflags	@""
	.align	16
	.zero		1024


//--------------------- .nv.shared._Z7reduce6IdLj512ELb1EEvPT_S1_j --------------------------
	.section	.nv.shared._Z7reduce6IdLj512ELb1EEvPT_S1_j,"aw",@nobits
	.sectionflags	@""
	.align	16
	.zero		1024


//--------------------- .nv.shared._Z7reduce5IdLj1EEvPT_S1_j --------------------------
	.section	.nv.shared._Z7reduce5IdLj1EEvPT_S1_j,"aw",@nobits
	.sectionflags	@""
	.align	16
	.zero		1024


//--------------------- .nv.shared._Z7reduce5IdLj2EEvPT_S1_j --------------------------
	.section	.nv.shared._Z7reduce5IdLj2EEvPT_S1_j,"aw",@nobits
	.sectionflags	@""
	.align	16
	.zero		1024


//--------------------- .nv.shared._Z7reduce5IdLj4EEvPT_S1_j --------------------------
	.section	.nv.shared._Z7reduce5IdLj4EEvPT_S1_j,"aw",@nobits
	.sectionflags	@""
	.align	16
	.zero		1024


//--------------------- .nv.shared._Z7reduce5IdLj8EEvPT_S1_j --------------------------
	.section	.nv.shared._Z7reduce5IdLj8EEvPT_S1_j,"aw",@nobits
	.sectionflags	@""
	.align	16
	.zero		1024


//--------------------- .nv.shared._Z7reduce5IdLj16EEvPT_S1_j --------------------------
	.section	.nv.shared._Z7reduce5IdLj16EEvPT_S1_j,"aw",@nobits
	.sectionflags	@""
	.align	16
	.zero		1024


//--------------------- .nv.shared._Z7reduce5IdLj32EEvPT_S1_j --------------------------
	.section	.nv.shared._Z7reduce5IdLj32EEvPT_S1_j,"aw",@nobits
	.sectionflags	@""
	.align	16
	.zero		1024


//--------------------- .nv.shared._Z7reduce5IdLj64EEvPT_S1_j --------------------------
	.section	.nv.shared._Z7reduce5IdLj64EEvPT_S1_j,"aw",@nobits
	.sectionflags	@""
	.align	16
	.zero		1024


//--------------------- .nv.shared._Z7reduce5IdLj128EEvPT_S1_j --------------------------
	.section	.nv.shared._Z7reduce5IdLj128EEvPT_S1_j,"aw",@nobits
	.sectionflags	@""
	.align	16
	.zero		1024


//--------------------- .nv.shared._Z7reduce5IdLj256EEvPT_S1_j --------------------------
	.section	.nv.shared._Z7reduce5IdLj256EEvPT_S1_j,"aw",@nobits
	.sectionflags	@""
	.align	16
	.zero		1024


//--------------------- .nv.shared._Z7reduce5IdLj512EEvPT_S1_j --------------------------
	.section	.nv.shared._Z7reduce5IdLj512EEvPT_S1_j,"aw",@nobits
	.sectionflags	@""
	.align	16
	.zero		1024


//--------------------- .nv.shared._Z7reduce4IdLj1EEvPT_S1_j --------------------------
	.section	.nv.shared._Z7reduce4IdLj1EEvPT_S1_j,"aw",@nobits
	.sectionflags	@""
	.align	16
	.zero		1024


//--------------------- .nv.shared._Z7reduce4IdLj2EEvPT_S1_j --------------------------
	.section	.nv.shared._Z7reduce4IdLj2EEvPT_S1_j,"aw",@nobits
	.sectionflags	@""
	.align	16
	.zero		1024


//--------------------- .nv.shared._Z7reduce4IdLj4EEvPT_S1_j --------------------------
	.section	.nv.shared._Z7reduce4IdLj4EEvPT_S1_j,"aw",@nobits
	.sectionflags	@""
	.align	16
	.zero		1024


//--------------------- .nv.shared._Z7reduce4IdLj8EEvPT_S1_j --------------------------
	.section	.nv.shared._Z7reduce4IdLj8EEvPT_S1_j,"aw",@nobits
	.sectionflags	@""
	.align	16
	.zero		1024


//--------------------- .nv.shared._Z7reduce4IdLj16EEvPT_S1_j --------------------------
	.section	.nv.shared._Z7reduce4IdLj16EEvPT_S1_j,"aw",@nobits
	.sectionflags	@""
	.align	16
	.zero		1024


//--------------------- .nv.shared._Z7reduce4IdLj32EEvPT_S1_j --------------------------
	.section	.nv.shared._Z7reduce4IdLj32EEvPT_S1_j,"aw",@nobits
	.sectionflags	@""
	.align	16
	.zero		1024


//--------------------- .nv.shared._Z7reduce4IdLj64EEvPT_S1_j --------------------------
	.section	.nv.shared._Z7reduce4IdLj64EEvPT_S1_j,"aw",@nobits
	.sectionflags	@""
	.align	16
	.zero		1024


//--------------------- .nv.shared._Z7reduce4IdLj128EEvPT_S1_j --------------------------
	.section	.nv.shared._Z7reduce4IdLj128EEvPT_S1_j,"aw",@nobits
	.sectionflags	@""
	.align	16
	.zero		1024


//--------------------- .nv.shared._Z7reduce4IdLj256EEvPT_S1_j --------------------------
	.section	.nv.shared._Z7reduce4IdLj256EEvPT_S1_j,"aw",@nobits
	.sectionflags	@""
	.align	16
	.zero		1024


//--------------------- .nv.shared._Z7reduce4IdLj512EEvPT_S1_j --------------------------
	.section	.nv.shared._Z7reduce4IdLj512EEvPT_S1_j,"aw",@nobits
	.sectionflags	@""
	.align	16
	.zero		1024


//--------------------- .nv.shared._Z7reduce3IdEvPT_S1_j --------------------------
	.section	.nv.shared._Z7reduce3IdEvPT_S1_j,"aw",@nobits
	.sectionflags	@""
	.align	16
	.zero		1024


//--------------------- .nv.shared._Z7reduce2IdEvPT_S1_j --------------------------
	.section	.nv.shared._Z7reduce2IdEvPT_S1_j,"aw",@nobits
	.sectionflags	@""
	.align	16
	.zero		1024


//--------------------- .nv.shared._Z7reduce1IdEvPT_S1_j --------------------------
	.section	.nv.shared._Z7reduce1IdEvPT_S1_j,"aw",@nobits
	.sectionflags	@""
	.align	16
	.zero		1024


//--------------------- .nv.shared._Z7reduce0IdEvPT_S1_j --------------------------
	.section	.nv.shared._Z7reduce0IdEvPT_S1_j,"aw",@nobits
	.sectionflags	@""
	.align	16
	.zero		1024


//--------------------- .nv.shared._Z7reduce6IfLj1ELb1EEvPT_S1_j --------------------------
	.section	.nv.shared._Z7reduce6IfLj1ELb1EEvPT_S1_j,"aw",@nobits
	.sectionflags	@""
	.align	16
	.zero		1024


//--------------------- .nv.shared._Z7reduce6IfLj2ELb1EEvPT_S1_j --------------------------
	.section	.nv.shared._Z7reduce6IfLj2ELb1EEvPT_S1_j,"aw",@nobits
	.sectionflags	@""
	.align	16
	.zero		1024


//--------------------- .nv.shared._Z7reduce6IfLj4ELb1EEvPT_S1_j --------------------------
	.section	.nv.shared._Z7reduce6IfLj4ELb1EEvPT_S1_j,"aw",@nobits
	.sectionflags	@""
	.align	16
	.zero		1024


//--------------------- .nv.shared._Z7reduce6IfLj8ELb1EEvPT_S1_j --------------------------
	.section	.nv.shared._Z7reduce6IfLj8ELb1EEvPT_S1_j,"aw",@nobits
	.sectionflags	@""
	.align	16
	.zero		1024


//--------------------- .nv.shared._Z7reduce6IfLj16ELb1EEvPT_S1_j --------------------------
	.section	.nv.shared._Z7reduce6IfLj16ELb1EEvPT_S1_j,"aw",@nobits
	.sectionflags	@""
	.align	16
	.zero		1024


//--------------------- .nv.shared._Z7reduce6IfLj32ELb1EEvPT_S1_j --------------------------
	.section	.nv.shared._Z7reduce6IfLj32ELb1EEvPT_S1_j,"aw",@nobits
	.sectionflags	@""
	.align	16
	.zero		1024


//--------------------- .nv.shared._Z7reduce6IfLj64ELb1EEvPT_S1_j --------------------------
	.section	.nv.shared._Z7reduce6IfLj64ELb1EEvPT_S1_j,"aw",@nobits
	.sectionflags	@""
	.align	16
	.zero		1024


//--------------------- .nv.shared._Z7reduce6IfLj128ELb1EEvPT_S1_j --------------------------
	.section	.nv.shared._Z7reduce6IfLj128ELb1EEvPT_S1_j,"aw",@nobits
	.sectionflags	@""
	.align	16
	.zero		1024


//--------------------- .nv.shared._Z7reduce6IfLj256ELb1EEvPT_S1_j --------------------------
	.section	.nv.shared._Z7reduce6IfLj256ELb1EEvPT_S1_j,"aw",@nobits
	.sectionflags	@""
	.align	16
	.zero		1024


//--------------------- .nv.shared._Z7reduce6IfLj512ELb1EEvPT_S1_j --------------------------
	.section	.nv.shared._Z7reduce6IfLj512ELb1EEvPT_S1_j,"aw",@nobits
	.sectionflags	@""
	.align	16
	.zero		1024


//--------------------- .nv.shared._Z7reduce5IfLj1EEvPT_S1_j --------------------------
	.section	.nv.shared._Z7reduce5IfLj1EEvPT_S1_j,"aw",@nobits
	.sectionflags	@""
	.align	16
	.zero		1024


//--------------------- .nv.shared._Z7reduce5IfLj2EEvPT_S1_j --------------------------
	.section	.nv.shared._Z7reduce5IfLj2EEvPT_S1_j,"aw",@nobits
	.sectionflags	@""
	.align	16
	.zero		1024


//--------------------- .nv.shared._Z7reduce5IfLj4EEvPT_S1_j --------------------------
	.section	.nv.shared._Z7reduce5IfLj4EEvPT_S1_j,"aw",@nobits
	.sectionflags	@""
	.align	16
	.zero		1024


//--------------------- .nv.shared._Z7reduce5IfLj8EEvPT_S1_j --------------------------
	.section	.nv.shared._Z7reduce5IfLj8EEvPT_S1_j,"aw",@nobits
	.sectionflags	@""
	.align	16
	.zero		1024


//--------------------- .nv.shared._Z7reduce5IfLj16EEvPT_S1_j --------------------------
	.section	.nv.shared._Z7reduce5IfLj16EEvPT_S1_j,"aw",@nobits
	.sectionflags	@""
	.align	16
	.zero		1024


//--------------------- .nv.shared._Z7reduce5IfLj32EEvPT_S1_j --------------------------
	.section	.nv.shared._Z7reduce5IfLj32EEvPT_S1_j,"aw",@nobits
	.sectionflags	@""
	.align	16
	.zero		1024


//--------------------- .nv.shared._Z7reduce5IfLj64EEvPT_S1_j --------------------------
	.section	.nv.shared._Z7reduce5IfLj64EEvPT_S1_j,"aw",@nobits
	.sectionflags	@""
	.align	16
	.zero		1024


//--------------------- .nv.shared._Z7reduce5IfLj128EEvPT_S1_j --------------------------
	.section	.nv.shared._Z7reduce5IfLj128EEvPT_S1_j,"aw",@nobits
	.sectionflags	@""
	.align	16
	.zero		1024


//--------------------- .nv.shared._Z7reduce5IfLj256EEvPT_S1_j --------------------------
	.section	.nv.shared._Z7reduce5IfLj256EEvPT_S1_j,"aw",@nobits
	.sectionflags	@""
	.align	16
	.zero		1024


//--------------------- .nv.shared._Z7reduce5IfLj512EEvPT_S1_j --------------------------
	.section	.nv.shared._Z7reduce5IfLj512EEvPT_S1_j,"aw",@nobits
	.sectionflags	@""
	.align	16
	.zero		1024


//--------------------- .nv.shared._Z7reduce4IfLj1EEvPT_S1_j --------------------------
	.section	.nv.shared._Z7reduce4IfLj1EEvPT_S1_j,"aw",@nobits
	.sectionflags	@""
	.align	16
	.zero		1024


//--------------------- .nv.shared._Z7reduce4IfLj2EEvPT_S1_j --------------------------
	.section	.nv.shared._Z7reduce4IfLj2EEvPT_S1_j,"aw",@nobits
	.sectionflags	@""
	.align	16
	.zero		1024


//--------------------- .nv.shared._Z7reduce4IfLj4EEvPT_S1_j --------------------------
	.section	.nv.shared._Z7reduce4IfLj4EEvPT_S1_j,"aw",@nobits
	.sectionflags	@""
	.align	16
	.zero		1024


//--------------------- .nv.shared._Z7reduce4IfLj8EEvPT_S1_j --------------------------
	.section	.nv.shared._Z7reduce4IfLj8EEvPT_S1_j,"aw",@nobits
	.sectionflags	@""
	.align	16
	.zero		1024


//--------------------- .nv.shared._Z7reduce4IfLj16EEvPT_S1_j --------------------------
	.section	.nv.shared._Z7reduce4IfLj16EEvPT_S1_j,"aw",@nobits
	.sectionflags	@""
	.align	16
	.zero		1024


//--------------------- .nv.shared._Z7reduce4IfLj32EEvPT_S1_j --------------------------
	.section	.nv.shared._Z7reduce4IfLj32EEvPT_S1_j,"aw",@nobits
	.sectionflags	@""
	.align	16
	.zero		1024


//--------------------- .nv.shared._Z7reduce4IfLj64EEvPT_S1_j --------------------------
	.section	.nv.shared._Z7reduce4IfLj64EEvPT_S1_j,"aw",@nobits
	.sectionflags	@""
	.align	16
	.zero		1024


//--------------------- .nv.shared._Z7reduce4IfLj128EEvPT_S1_j --------------------------
	.section	.nv.shared._Z7reduce4IfLj128EEvPT_S1_j,"aw",@nobits
	.sectionflags	@""
	.align	16
	.zero		1024


//--------------------- .nv.shared._Z7reduce4IfLj256EEvPT_S1_j --------------------------
	.section	.nv.shared._Z7reduce4IfLj256EEvPT_S1_j,"aw",@nobits
	.sectionflags	@""
	.align	16
	.zero		1024


//--------------------- .nv.shared._Z7reduce4IfLj512EEvPT_S1_j --------------------------
	.section	.nv.shared._Z7reduce4IfLj512EEvPT_S1_j,"aw",@nobits
	.sectionflags	@""
	.align	16
	.zero		1024


//--------------------- .nv.shared._Z7reduce3IfEvPT_S1_j --------------------------
	.section	.nv.shared._Z7reduce3IfEvPT_S1_j,"aw",@nobits
	.sectionflags	@""
	.align	16
	.zero		1024


//--------------------- .nv.shared._Z7reduce2IfEvPT_S1_j --------------------------
	.section	.nv.shared._Z7reduce2IfEvPT_S1_j,"aw",@nobits
	.sectionflags	@""
	.align	16
	.zero		1024


//--------------------- .nv.shared._Z7reduce1IfEvPT_S1_j --------------------------
	.section	.nv.shared._Z7reduce1IfEvPT_S1_j,"aw",@nobits
	.sectionflags	@""
	.align	16
	.zero		1024


//--------------------- .nv.shared._Z7reduce0IfEvPT_S1_j --------------------------
	.section	.nv.shared._Z7reduce0IfEvPT_S1_j,"aw",@nobits
	.sectionflags	@""
	.align	16
	.zero		1024


//--------------------- .nv.shared._Z7reduce6IiLj1ELb1EEvPT_S1_j --------------------------
	.section	.nv.shared._Z7reduce6IiLj1ELb1EEvPT_S1_j,"aw",@nobits
	.sectionflags	@""
	.align	16
	.zero		1024


//--------------------- .nv.shared._Z7reduce6IiLj2ELb1EEvPT_S1_j --------------------------
	.section	.nv.shared._Z7reduce6IiLj2ELb1EEvPT_S1_j,"aw",@nobits
	.sectionflags	@""
	.align	16
	.zero		1024


//--------------------- .nv.shared._Z7reduce6IiLj4ELb1EEvPT_S1_j --------------------------
	.section	.nv.shared._Z7reduce6IiLj4ELb1EEvPT_S1_j,"aw",@nobits
	.sectionflags	@""
	.align	16
	.zero		1024


//--------------------- .nv.shared._Z7reduce6IiLj8ELb1EEvPT_S1_j --------------------------
	.section	.nv.shared._Z7reduce6IiLj8ELb1EEvPT_S1_j,"aw",@nobits
	.sectionflags	@""
	.align	16
	.zero		1024


//--------------------- .nv.shared._Z7reduce6IiLj16ELb1EEvPT_S1_j --------------------------
	.section	.nv.shared._Z7reduce6IiLj16ELb1EEvPT_S1_j,"aw",@nobits
	.sectionflags	@""
	.align	16
	.zero		1024


//--------------------- .nv.shared._Z7reduce6IiLj32ELb1EEvPT_S1_j --------------------------
	.section	.nv.shared._Z7reduce6IiLj32ELb1EEvPT_S1_j,"aw",@nobits
	.sectionflags	@""
	.align	16
	.zero		1024


//--------------------- .nv.shared._Z7reduce6IiLj64ELb1EEvPT_S1_j --------------------------
	.section	.nv.shared._Z7reduce6IiLj64ELb1EEvPT_S1_j,"aw",@nobits
	.sectionflags	@""
	.align	16
	.zero		1024


//--------------------- .nv.shared._Z7reduce6IiLj128ELb1EEvPT_S1_j --------------------------
	.section	.nv.shared._Z7reduce6IiLj128ELb1EEvPT_S1_j,"aw",@nobits
	.sectionflags	@""
	.align	16
	.zero		1024


//--------------------- .nv.shared._Z7reduce6IiLj256ELb1EEvPT_S1_j --------------------------
	.section	.nv.shared._Z7reduce6IiLj256ELb1EEvPT_S1_j,"aw",@nobits
	.sectionflags	@""
	.align	16
	.zero		1024


//--------------------- .nv.shared._Z7reduce6IiLj512ELb1EEvPT_S1_j --------------------------
	.section	.nv.shared._Z7reduce6IiLj512ELb1EEvPT_S1_j,"aw",@nobits
	.sectionflags	@""
	.align	16
	.zero		1024


//--------------------- .nv.shared._Z7reduce5IiLj1EEvPT_S1_j --------------------------
	.section	.nv.shared._Z7reduce5IiLj1EEvPT_S1_j,"aw",@nobits
	.sectionflags	@""
	.align	16
	.zero		1024


//--------------------- .nv.shared._Z7reduce5IiLj2EEvPT_S1_j --------------------------
	.section	.nv.shared._Z7reduce5IiLj2EEvPT_S1_j,"aw",@nobits
	.sectionflags	@""
	.align	16
	.zero		1024


//--------------------- .nv.shared._Z7reduce5IiLj4EEvPT_S1_j --------------------------
	.section	.nv.shared._Z7reduce5IiLj4EEvPT_S1_j,"aw",@nobits
	.sectionflags	@""
	.align	16
	.zero		1024


//--------------------- .nv.shared._Z7reduce5IiLj8EEvPT_S1_j --------------------------
	.section	.nv.shared._Z7reduce5IiLj8EEvPT_S1_j,"aw",@nobits
	.sectionflags	@""
	.align	16
	.zero		1024


//--------------------- .nv.shared._Z7reduce5IiLj16EEvPT_S1_j --------------------------
	.section	.nv.shared._Z7reduce5IiLj16EEvPT_S1_j,"aw",@nobits
	.sectionflags	@""
	.align	16
	.zero		1024


//--------------------- .nv.shared._Z7reduce5IiLj32EEvPT_S1_j --------------------------
	.section	.nv.shared._Z7reduce5IiLj32EEvPT_S1_j,"aw",@nobits
	.sectionflags	@""
	.align	16
	.zero		1024


//--------------------- .nv.shared._Z7reduce5IiLj64EEvPT_S1_j --------------------------
	.section	.nv.shared._Z7reduce5IiLj64EEvPT_S1_j,"aw",@nobits
	.sectionflags	@""
	.align	16
	.zero		1024


//--------------------- .nv.shared._Z7reduce5IiLj128EEvPT_S1_j --------------------------
	.section	.nv.shared._Z7reduce5IiLj128EEvPT_S1_j,"aw",@nobits
	.sectionflags	@""
	.align	16
	.zero		1024


//--------------------- .nv.shared._Z7reduce5IiLj256EEvPT_S1_j --------------------------
	.section	.nv.shared._Z7reduce5IiLj256EEvPT_S1_j,"aw",@nobits
	.sectionflags	@""
	.align	16
	.zero		1024


//--------------------- .nv.shared._Z7reduce5IiLj512EEvPT_S1_j --------------------------
	.section	.nv.shared._Z7reduce5IiLj512EEvPT_S1_j,"aw",@nobits
	.sectionflags	@""
	.align	16
	.zero		1024


//--------------------- .nv.shared._Z7reduce4IiLj1EEvPT_S1_j --------------------------
	.section	.nv.shared._Z7reduce4IiLj1EEvPT_S1_j,"aw",@nobits
	.sectionflags	@""
	.align	16
	.zero		1024


//--------------------- .nv.shared._Z7reduce4IiLj2EEvPT_S1_j --------------------------
	.section	.nv.shared._Z7reduce4IiLj2EEvPT_S1_j,"aw",@nobits
	.sectionflags	@""
	.align	16
	.zero		1024


//--------------------- .nv.shared._Z7reduce4IiLj4EEvPT_S1_j --------------------------
	.section	.nv.shared._Z7reduce4IiLj4EEvPT_S1_j,"aw",@nobits
	.sectionflags	@""
	.align	16
	.zero		1024


//--------------------- .nv.shared._Z7reduce4IiLj8EEvPT_S1_j --------------------------
	.section	.nv.shared._Z7reduce4IiLj8EEvPT_S1_j,"aw",@nobits
	.sectionflags	@""
	.align	16
	.zero		1024


//--------------------- .nv.shared._Z7reduce4IiLj16EEvPT_S1_j --------------------------
	.section	.nv.shared._Z7reduce4IiLj16EEvPT_S1_j,"aw",@nobits
	.sectionflags	@""
	.align	16
	.zero		1024


//--------------------- .nv.shared._Z7reduce4IiLj32EEvPT_S1_j --------------------------
	.section	.nv.shared._Z7reduce4IiLj32EEvPT_S1_j,"aw",@nobits
	.sectionflags	@""
	.align	16
	.zero		1024


//--------------------- .nv.shared._Z7reduce4IiLj64EEvPT_S1_j --------------------------
	.section	.nv.shared._Z7reduce4IiLj64EEvPT_S1_j,"aw",@nobits
	.sectionflags	@""
	.align	16
	.zero		1024


//--------------------- .nv.shared._Z7reduce4IiLj128EEvPT_S1_j --------------------------
	.section	.nv.shared._Z7reduce4IiLj128EEvPT_S1_j,"aw",@nobits
	.sectionflags	@""
	.align	16
	.zero		1024


//--------------------- .nv.shared._Z7reduce4IiLj256EEvPT_S1_j --------------------------
	.section	.nv.shared._Z7reduce4IiLj256EEvPT_S1_j,"aw",@nobits
	.sectionflags	@""
	.align	16
	.zero		1024


//--------------------- .nv.shared._Z7reduce4IiLj512EEvPT_S1_j --------------------------
	.section	.nv.shared._Z7reduce4IiLj512EEvPT_S1_j,"aw",@nobits
	.sectionflags	@""
	.align	16
	.zero		1024


//--------------------- .nv.shared._Z7reduce3IiEvPT_S1_j --------------------------
	.section	.nv.shared._Z7reduce3IiEvPT_S1_j,"aw",@nobits
	.sectionflags	@""
	.align	16
	.zero		1024


//--------------------- .nv.shared._Z7reduce2IiEvPT_S1_j --------------------------
	.section	.nv.shared._Z7reduce2IiEvPT_S1_j,"aw",@nobits
	.sectionflags	@""
	.align	16
	.zero		1024


//--------------------- .nv.shared._Z7reduce1IiEvPT_S1_j --------------------------
	.section	.nv.shared._Z7reduce1IiEvPT_S1_j,"aw",@nobits
	.sectionflags	@""
	.align	16
	.zero		1024


//--------------------- .nv.shared._Z7reduce0IiEvPT_S1_j --------------------------
	.section	.nv.shared._Z7reduce0IiEvPT_S1_j,"aw",@nobits
	.sectionflags	@""
	.align	16
	.zero		1024


//--------------------- .nv.constant0._Z7reduce6IdLj1ELb1EEvPT_S1_j --------------------------
	.section	.nv.constant0._Z7reduce6IdLj1ELb1EEvPT_S1_j,"a",@progbits
	.sectionflags	@""
	.align	4
.nv.constant0._Z7reduce6IdLj1ELb1EEvPT_S1_j:
	.zero		916


//--------------------- .nv.constant0._Z7reduce6IdLj2ELb1EEvPT_S1_j --------------------------
	.section	.nv.constant0._Z7reduce6IdLj2ELb1EEvPT_S1_j,"a",@progbits
	.sectionflags	@""
	.align	4
.nv.constant0._Z7reduce6IdLj2ELb1EEvPT_S1_j:
	.zero		916


//--------------------- .nv.constant0._Z7reduce6IdLj4ELb1EEvPT_S1_j --------------------------
	.section	.nv.constant0._Z7reduce6IdLj4ELb1EEvPT_S1_j,"a",@progbits
	.sectionflags	@""
	.align	4
.nv.constant0._Z7reduce6IdLj4ELb1EEvPT_S1_j:
	.zero		916


//--------------------- .nv.constant0._Z7reduce6IdLj8ELb1EEvPT_S1_j --------------------------
	.section	.nv.constant0._Z7reduce6IdLj8ELb1EEvPT_S1_j,"a",@progbits
	.sectionflags	@""
	.align	4
.nv.constant0._Z7reduce6IdLj8ELb1EEvPT_S1_j:
	.zero		916


//--------------------- .nv.constant0._Z7reduce6IdLj16ELb1EEvPT_S1_j --------------------------
	.section	.nv.constant0._Z7reduce6IdLj16ELb1EEvPT_S1_j,"a",@progbits
	.sectionflags	@""
	.align	4
.nv.constant0._Z7reduce6IdLj16ELb1EEvPT_S1_j:
	.zero		916


//--------------------- .nv.constant0._Z7reduce6IdLj32ELb1EEvPT_S1_j --------------------------
	.section	.nv.constant0._Z7reduce6IdLj32ELb1EEvPT_S1_j,"a",@progbits
	.sectionflags	@""
	.align	4
.nv.constant0._Z7reduce6IdLj32ELb1EEvPT_S1_j:
	.zero		916


//--------------------- .nv.constant0._Z7reduce6IdLj64ELb1EEvPT_S1_j --------------------------
	.section	.nv.constant0._Z7reduce6IdLj64ELb1EEvPT_S1_j,"a",@progbits
	.sectionflags	@""
	.align	4
.nv.constant0._Z7reduce6IdLj64ELb1EEvPT_S1_j:
	.zero		916


//--------------------- .nv.constant0._Z7reduce6IdLj128ELb1EEvPT_S1_j --------------------------
	.section	.nv.constant0._Z7reduce6IdLj128ELb1EEvPT_S1_j,"a",@progbits
	.sectionflags	@""
	.align	4
.nv.constant0._Z7reduce6IdLj128ELb1EEvPT_S1_j:
	.zero		916


//--------------------- .nv.constant0._Z7reduce6IdLj256ELb1EEvPT_S1_j --------------------------
	.section	.nv.constant0._Z7reduce6IdLj256ELb1EEvPT_S1_j,"a",@progbits
	.sectionflags	@""
	.align	4
.nv.constant0._Z7reduce6IdLj256ELb1EEvPT_S1_j:
	.zero		916


//--------------------- .nv.constant0._Z7reduce6IdLj512ELb1EEvPT_S1_j --------------------------
	.section	.nv.constant0._Z7reduce6IdLj512ELb1EEvPT_S1_j,"a",@progbits
	.sectionflags	@""
	.align	4
.nv.constant0._Z7reduce6IdLj512ELb1EEvPT_S1_j:
	.zero		916


//--------------------- .nv.constant0._Z7reduce5IdLj1EEvPT_S1_j --------------------------
	.section	.nv.constant0._Z7reduce5IdLj1EEvPT_S1_j,"a",@progbits
	.sectionflags	@""
	.align	4
.nv.constant0._Z7reduce5IdLj1EEvPT_S1_j:
	.zero		916


//--------------------- .nv.constant0._Z7reduce5IdLj2EEvPT_S1_j --------------------------
	.section	.nv.constant0._Z7reduce5IdLj2EEvPT_S1_j,"a",@progbits
	.sectionflags	@""
	.align	4
.nv.constant0._Z7reduce5IdLj2EEvPT_S1_j:
	.zero		916


//--------------------- .nv.constant0._Z7reduce5IdLj4EEvPT_S1_j --------------------------
	.section	.nv.constant0._Z7reduce5IdLj4EEvPT_S1_j,"a",@progbits
	.sectionflags	@""
	.align	4
.nv.constant0._Z7reduce5IdLj4EEvPT_S1_j:
	.zero		916


//--------------------- .nv.constant0._Z7reduce5IdLj8EEvPT_S1_j --------------------------
	.section	.nv.constant0._Z7reduce5IdLj8EEvPT_S1_j,"a",@progbits
	.sectionflags	@""
	.align	4
.nv.constant0._Z7reduce5IdLj8EEvPT_S1_j:
	.zero		916


//--------------------- .nv.constant0._Z7reduce5IdLj16EEvPT_S1_j --------------------------
	.section	.nv.constant0._Z7reduce5IdLj16EEvPT_S1_j,"a",@progbits
	.sectionflags	@""
	.align	4
.nv.constant0._Z7reduce5IdLj16EEvPT_S1_j:
	.zero		916


//--------------------- .nv.constant0._Z7reduce5IdLj32EEvPT_S1_j --------------------------
	.section	.nv.constant0._Z7reduce5IdLj32EEvPT_S1_j,"a",@progbits
	.sectionflags	@""
	.align	4
.nv.constant0._Z7reduce5IdLj32EEvPT_S1_j:
	.zero		916


//--------------------- .nv.constant0._Z7reduce5IdLj64EEvPT_S1_j --------------------------
	.section	.nv.constant0._Z7reduce5IdLj64EEvPT_S1_j,"a",@progbits
	.sectionflags	@""
	.align	4
.nv.constant0._Z7reduce5IdLj64EEvPT_S1_j:
	.zero		916


//--------------------- .nv.constant0._Z7reduce5IdLj128EEvPT_S1_j --------------------------
	.section	.nv.constant0._Z7reduce5IdLj128EEvPT_S1_j,"a",@progbits
	.sectionflags	@""
	.align	4
.nv.constant0._Z7reduce5IdLj128EEvPT_S1_j:
	.zero		916


//--------------------- .nv.constant0._Z7reduce5IdLj256EEvPT_S1_j --------------------------
	.section	.nv.constant0._Z7reduce5IdLj256EEvPT_S1_j,"a",@progbits
	.sectionflags	@""
	.align	4
.nv.constant0._Z7reduce5IdLj256EEvPT_S1_j:
	.zero		916


//--------------------- .nv.constant0._Z7reduce5IdLj512EEvPT_S1_j --------------------------
	.section	.nv.constant0._Z7reduce5IdLj512EEvPT_S1_j,"a",@progbits
	.sectionflags	@""
	.align	4
.nv.constant0._Z7reduce5IdLj512EEvPT_S1_j:
	.zero		916


//--------------------- .nv.constant0._Z7reduce4IdLj1EEvPT_S1_j --------------------------
	.section	.nv.constant0._Z7reduce4IdLj1EEvPT_S1_j,"a",@progbits
	.sectionflags	@""
	.align	4
.nv.constant0._Z7reduce4IdLj1EEvPT_S1_j:
	.zero		916


//--------------------- .nv.constant0._Z7reduce4IdLj2EEvPT_S1_j --------------------------
	.section	.nv.constant0._Z7reduce4IdLj2EEvPT_S1_j,"a",@progbits
	.sectionflags	@""
	.align	4
.nv.constant0._Z7reduce4IdLj2EEvPT_S1_j:
	.zero		916


//--------------------- .nv.constant0._Z7reduce4IdLj4EEvPT_S1_j --------------------------
	.section	.nv.constant0._Z7reduce4IdLj4EEvPT_S1_j,"a",@progbits
	.sectionflags	@""
	.align	4
.nv.constant0._Z7reduce4IdLj4EEvPT_S1_j:
	.zero		916


//--------------------- .nv.constant0._Z7reduce4IdLj8EEvPT_S1_j --------------------------
	.section	.nv.constant0._Z7reduce4IdLj8EEvPT_S1_j,"a",@progbits
	.sectionflags	@""
	.align	4
.nv.constant0._Z7reduce4IdLj8EEvPT_S1_j:
	.zero		916


//--------------------- .nv.constant0._Z7reduce4IdLj16EEvPT_S1_j --------------------------
	.section	.nv.constant0._Z7reduce4IdLj16EEvPT_S1_j,"a",@progbits
	.sectionflags	@""
	.align	4
.nv.constant0._Z7reduce4IdLj16EEvPT_S1_j:
	.zero		916


//--------------------- .nv.constant0._Z7reduce4IdLj32EEvPT_S1_j --------------------------
	.section	.nv.constant0._Z7reduce4IdLj32EEvPT_S1_j,"a",@progbits
	.sectionflags	@""
	.align	4
.nv.constant0._Z7reduce4IdLj32EEvPT_S1_j:
	.zero		916


//--------------------- .nv.constant0._Z7reduce4IdLj64EEvPT_S1_j --------------------------
	.section	.nv.constant0._Z7reduce4IdLj64EEvPT_S1_j,"a",@progbits
	.sectionflags	@""
	.align	4
.nv.constant0._Z7reduce4IdLj64EEvPT_S1_j:
	.zero		916


//--------------------- .nv.constant0._Z7reduce4IdLj128EEvPT_S1_j --------------------------
	.section	.nv.constant0._Z7reduce4IdLj128EEvPT_S1_j,"a",@progbits
	.sectionflags	@""
	.align	4
.nv.constant0._Z7reduce4IdLj128EEvPT_S1_j:
	.zero		916


//--------------------- .nv.constant0._Z7reduce4IdLj256EEvPT_S1_j --------------------------
	.section	.nv.constant0._Z7reduce4IdLj256EEvPT_S1_j,"a",@progbits
	.sectionflags	@""
	.align	4
.nv.constant0._Z7reduce4IdLj256EEvPT_S1_j:
	.zero		916


//--------------------- .nv.constant0._Z7reduce4IdLj512EEvPT_S1_j --------------------------
	.section	.nv.constant0._Z7reduce4IdLj512EEvPT_S1_j,"a",@progbits
	.sectionflags	@""
	.align	4
.nv.constant0._Z7reduce4IdLj512EEvPT_S1_j:
	.zero		916


//--------------------- .nv.constant0._Z7reduce3IdEvPT_S1_j --------------------------
	.section	.nv.constant0._Z7reduce3IdEvPT_S1_j,"a",@progbits
	.sectionflags	@""
	.align	4
.nv.constant0._Z7reduce3IdEvPT_S1_j:
	.zero		916


//--------------------- .nv.constant0._Z7reduce2IdEvPT_S1_j --------------------------
	.section	.nv.constant0._Z7reduce2IdEvPT_S1_j,"a",@progbits
	.sectionflags	@""
	.align	4
.nv.constant0._Z7reduce2IdEvPT_S1_j:
	.zero		916


//--------------------- .nv.constant0._Z7reduce1IdEvPT_S1_j --------------------------
	.section	.nv.constant0._Z7reduce1IdEvPT_S1_j,"a",@progbits
	.sectionflags	@""
	.align	4
.nv.constant0._Z7reduce1IdEvPT_S1_j:
	.zero		916


//--------------------- .nv.constant0._Z7reduce0IdEvPT_S1_j --------------------------
	.section	.nv.constant0._Z7reduce0IdEvPT_S1_j,"a",@progbits
	.sectionflags	@""
	.align	4
.nv.constant0._Z7reduce0IdEvPT_S1_j:
	.zero		916


//--------------------- .nv.constant0._Z7reduce6IfLj1ELb1EEvPT_S1_j --------------------------
	.section	.nv.constant0._Z7reduce6IfLj1ELb1EEvPT_S1_j,"a",@progbits
	.sectionflags	@""
	.align	4
.nv.constant0._Z7reduce6IfLj1ELb1EEvPT_S1_j:
	.zero		916


//--------------------- .nv.constant0._Z7reduce6IfLj2ELb1EEvPT_S1_j --------------------------
	.section	.nv.constant0._Z7reduce6IfLj2ELb1EEvPT_S1_j,"a",@progbits
	.sectionflags	@""
	.align	4
.nv.constant0._Z7reduce6IfLj2ELb1EEvPT_S1_j:
	.zero		916


//--------------------- .nv.constant0._Z7reduce6IfLj4ELb1EEvPT_S1_j --------------------------
	.section	.nv.constant0._Z7reduce6IfLj4ELb1EEvPT_S1_j,"a",@progbits
	.sectionflags	@""
	.align	4
.nv.constant0._Z7reduce6IfLj4ELb1EEvPT_S1_j:
	.zero		916


//--------------------- .nv.constant0._Z7reduce6IfLj8ELb1EEvPT_S1_j --------------------------
	.section	.nv.constant0._Z7reduce6IfLj8ELb1EEvPT_S1_j,"a",@progbits
	.sectionflags	@""
	.align	4
.nv.constant0._Z7reduce6IfLj8ELb1EEvPT_S1_j:
	.zero		916


//--------------------- .nv.constant0._Z7reduce6IfLj16ELb1EEvPT_S1_j --------------------------
	.section	.nv.constant0._Z7reduce6IfLj16ELb1EEvPT_S1_j,"a",@progbits
	.sectionflags	@""
	.align	4
.nv.constant0._Z7reduce6IfLj16ELb1EEvPT_S1_j:
	.zero		916


//--------------------- .nv.constant0._Z7reduce6IfLj32ELb1EEvPT_S1_j --------------------------
	.section	.nv.constant0._Z7reduce6IfLj32ELb1EEvPT_S1_j,"a",@progbits
	.sectionflags	@""
	.align	4
.nv.constant0._Z7reduce6IfLj32ELb1EEvPT_S1_j:
	.zero		916


//--------------------- .nv.constant0._Z7reduce6IfLj64ELb1EEvPT_S1_j --------------------------
	.section	.nv.constant0._Z7reduce6IfLj64ELb1EEvPT_S1_j,"a",@progbits
	.sectionflags	@""
	.align	4
.nv.constant0._Z7reduce6IfLj64ELb1EEvPT_S1_j:
	.zero		916


//--------------------- .nv.constant0._Z7reduce6IfLj128ELb1EEvPT_S1_j --------------------------
	.section	.nv.constant0._Z7reduce6IfLj128ELb1EEvPT_S1_j,"a",@progbits
	.sectionflags	@""
	.align	4
.nv.constant0._Z7reduce6IfLj128ELb1EEvPT_S1_j:
	.zero		916


//--------------------- .nv.constant0._Z7reduce6IfLj256ELb1EEvPT_S1_j --------------------------
	.section	.nv.constant0._Z7reduce6IfLj256ELb1EEvPT_S1_j,"a",@progbits
	.sectionflags	@""
	.align	4
.nv.constant0._Z7reduce6IfLj256ELb1EEvPT_S1_j:
	.zero		916


//--------------------- .nv.constant0._Z7reduce6IfLj512ELb1EEvPT_S1_j --------------------------
	.section	.nv.constant0._Z7reduce6IfLj512ELb1EEvPT_S1_j,"a",@progbits
	.sectionflags	@""
	.align	4
.nv.constant0._Z7reduce6IfLj512ELb1EEvPT_S1_j:
	.zero		916


//--------------------- .nv.constant0._Z7reduce5IfLj1EEvPT_S1_j --------------------------
	.section	.nv.constant0._Z7reduce5IfLj1EEvPT_S1_j,"a",@progbits
	.sectionflags	@""
	.align	4
.nv.constant0._Z7reduce5IfLj1EEvPT_S1_j:
	.zero		916


//--------------------- .nv.constant0._Z7reduce5IfLj2EEvPT_S1_j --------------------------
	.section	.nv.constant0._Z7reduce5IfLj2EEvPT_S1_j,"a",@progbits
	.sectionflags	@""
	.align	4
.nv.constant0._Z7reduce5IfLj2EEvPT_S1_j:
	.zero		916


//--------------------- .nv.constant0._Z7reduce5IfLj4EEvPT_S1_j --------------------------
	.section	.nv.constant0._Z7reduce5IfLj4EEvPT_S1_j,"a",@progbits
	.sectionflags	@""
	.align	4
.nv.constant0._Z7reduce5IfLj4EEvPT_S1_j:
	.zero		916


//--------------------- .nv.constant0._Z7reduce5IfLj8EEvPT_S1_j --------------------------
	.section	.nv.constant0._Z7reduce5IfLj8EEvPT_S1_j,"a",@progbits
	.sectionflags	@""
	.align	4
.nv.constant0._Z7reduce5IfLj8EEvPT_S1_j:
	.zero		916


//--------------------- .nv.constant0._Z7reduce5IfLj16EEvPT_S1_j --------------------------
	.section	.nv.constant0._Z7reduce5IfLj16EEvPT_S1_j,"a",@progbits
	.sectionflags	@""
	.align	4
.nv.constant0._Z7reduce5IfLj16EEvPT_S1_j:
	.zero		916


//--------------------- .nv.constant0._Z7reduce5IfLj32EEvPT_S1_j --------------------------
	.section	.nv.constant0._Z7reduce5IfLj32EEvPT_S1_j,"a",@progbits
	.sectionflags	@""
	.align	4
.nv.constant0._Z7reduce5IfLj32EEvPT_S1_j:
	.zero		916


//--------------------- .nv.constant0._Z7reduce5IfLj64EEvPT_S1_j --------------------------
	.section	.nv.constant0._Z7reduce5IfLj64EEvPT_S1_j,"a",@progbits
	.sectionflags	@""
	.align	4
.nv.constant0._Z7reduce5IfLj64EEvPT_S1_j:
	.zero		916


//--------------------- .nv.constant0._Z7reduce5IfLj128EEvPT_S1_j --------------------------
	.section	.nv.constant0._Z7reduce5IfLj128EEvPT_S1_j,"a",@progbits
	.sectionflags	@""
	.align	4
.nv.constant0._Z7reduce5IfLj128EEvPT_S1_j:
	.zero		916


//--------------------- .nv.constant0._Z7reduce5IfLj256EEvPT_S1_j --------------------------
	.section	.nv.constant0._Z7reduce5IfLj256EEvPT_S1_j,"a",@progbits
	.sectionflags	@""
	.align	4
.nv.constant0._Z7reduce5IfLj256EEvPT_S1_j:
	.zero		916


//--------------------- .nv.constant0._Z7reduce5IfLj512EEvPT_S1_j --------------------------
	.section	.nv.constant0._Z7reduce5IfLj512EEvPT_S1_j,"a",@progbits
	.sectionflags	@""
	.align	4
.nv.constant0._Z7reduce5IfLj512EEvPT_S1_j:
	.zero		916


//--------------------- .nv.constant0._Z7reduce4IfLj1EEvPT_S1_j --------------------------
	.section	.nv.constant0._Z7reduce4IfLj1EEvPT_S1_j,"a",@progbits
	.sectionflags	@""
	.align	4
.nv.constant0._Z7reduce4IfLj1EEvPT_S1_j:
	.zero		916


//--------------------- .nv.constant0._Z7reduce4IfLj2EEvPT_S1_j --------------------------
	.section	.nv.constant0._Z7reduce4IfLj2EEvPT_S1_j,"a",@progbits
	.sectionflags	@""
	.align	4
.nv.constant0._Z7reduce4IfLj2EEvPT_S1_j:
	.zero		916


//--------------------- .nv.constant0._Z7reduce4IfLj4EEvPT_S1_j --------------------------
	.section	.nv.constant0._Z7reduce4IfLj4EEvPT_S1_j,"a",@progbits
	.sectionflags	@""
	.align	4
.nv.constant0._Z7reduce4IfLj4EEvPT_S1_j:
	.zero		916


//--------------------- .nv.constant0._Z7reduce4IfLj8EEvPT_S1_j --------------------------
	.section	.nv.constant0._Z7reduce4IfLj8EEvPT_S1_j,"a",@progbits
	.sectionflags	@""
	.align	4
.nv.constant0._Z7reduce4IfLj8EEvPT_S1_j:
	.zero		916


//--------------------- .nv.constant0._Z7reduce4IfLj16EEvPT_S1_j --------------------------
	.section	.nv.constant0._Z7reduce4IfLj16EEvPT_S1_j,"a",@progbits
	.sectionflags	@""
	.align	4
.nv.constant0._Z7reduce4IfLj16EEvPT_S1_j:
	.zero		916


//--------------------- .nv.constant0._Z7reduce4IfLj32EEvPT_S1_j --------------------------
	.section	.nv.constant0._Z7reduce4IfLj32EEvPT_S1_j,"a",@progbits
	.sectionflags	@""
	.align	4
.nv.constant0._Z7reduce4IfLj32EEvPT_S1_j:
	.zero		916


//--------------------- .nv.constant0._Z7reduce4IfLj64EEvPT_S1_j --------------------------
	.section	.nv.constant0._Z7reduce4IfLj64EEvPT_S1_j,"a",@progbits
	.sectionflags	@""
	.align	4
.nv.constant0._Z7reduce4IfLj64EEvPT_S1_j:
	.zero		916


//--------------------- .nv.constant0._Z7reduce4IfLj128EEvPT_S1_j --------------------------
	.section	.nv.constant0._Z7reduce4IfLj128EEvPT_S1_j,"a",@progbits
	.sectionflags	@""
	.align	4
.nv.constant0._Z7reduce4IfLj128EEvPT_S1_j:
	.zero		916


//--------------------- .nv.constant0._Z7reduce4IfLj256EEvPT_S1_j --------------------------
	.section	.nv.constant0._Z7reduce4IfLj256EEvPT_S1_j,"a",@progbits
	.sectionflags	@""
	.align	4
.nv.constant0._Z7reduce4IfLj256EEvPT_S1_j:
	.zero		916


//--------------------- .nv.constant0._Z7reduce4IfLj512EEvPT_S1_j --------------------------
	.section	.nv.constant0._Z7reduce4IfLj512EEvPT_S1_j,"a",@progbits
	.sectionflags	@""
	.align	4
.nv.constant0._Z7reduce4IfLj512EEvPT_S1_j:
	.zero		916


//--------------------- .nv.constant0._Z7reduce3IfEvPT_S1_j --------------------------
	.section	.nv.constant0._Z7reduce3IfEvPT_S1_j,"a",@progbits
	.sectionflags	@""
	.align	4
.nv.constant0._Z7reduce3IfEvPT_S1_j:
	.zero		916


//--------------------- .nv.constant0._Z7reduce2IfEvPT_S1_j --------------------------
	.section	.nv.constant0._Z7reduce2IfEvPT_S1_j,"a",@progbits
	.sectionflags	@""
	.align	4
.nv.constant0._Z7reduce2IfEvPT_S1_j:
	.zero		916


//--------------------- .nv.constant0._Z7reduce1IfEvPT_S1_j --------------------------
	.section	.nv.constant0._Z7reduce1IfEvPT_S1_j,"a",@progbits
	.sectionflags	@""
	.align	4
.nv.constant0._Z7reduce1IfEvPT_S1_j:
	.zero		916


//--------------------- .nv.constant0._Z7reduce0IfEvPT_S1_j --------------------------
	.section	.nv.constant0._Z7reduce0IfEvPT_S1_j,"a",@progbits
	.sectionflags	@""
	.align	4
.nv.constant0._Z7reduce0IfEvPT_S1_j:
	.zero		916


//--------------------- .nv.constant0._Z7reduce6IiLj1ELb1EEvPT_S1_j --------------------------
	.section	.nv.constant0._Z7reduce6IiLj1ELb1EEvPT_S1_j,"a",@progbits
	.sectionflags	@""
	.align	4
.nv.constant0._Z7reduce6IiLj1ELb1EEvPT_S1_j:
	.zero		916


//--------------------- .nv.constant0._Z7reduce6IiLj2ELb1EEvPT_S1_j --------------------------
	.section	.nv.constant0._Z7reduce6IiLj2ELb1EEvPT_S1_j,"a",@progbits
	.sectionflags	@""
	.align	4
.nv.constant0._Z7reduce6IiLj2ELb1EEvPT_S1_j:
	.zero		916


//--------------------- .nv.constant0._Z7reduce6IiLj4ELb1EEvPT_S1_j --------------------------
	.section	.nv.constant0._Z7reduce6IiLj4ELb1EEvPT_S1_j,"a",@progbits
	.sectionflags	@""
	.align	4
.nv.constant0._Z7reduce6IiLj4ELb1EEvPT_S1_j:
	.zero		916


//--------------------- .nv.constant0._Z7reduce6IiLj8ELb1EEvPT_S1_j --------------------------
	.section	.nv.constant0._Z7reduce6IiLj8ELb1EEvPT_S1_j,"a",@progbits
	.sectionflags	@""
	.align	4
.nv.constant0._Z7reduce6IiLj8ELb1EEvPT_S1_j:
	.zero		916


//--------------------- .nv.constant0._Z7reduce6IiLj16ELb1EEvPT_S1_j --------------------------
	.section	.nv.constant0._Z7reduce6IiLj16ELb1EEvPT_S1_j,"a",@progbits
	.sectionflags	@""
	.align	4
.nv.constant0._Z7reduce6IiLj16ELb1EEvPT_S1_j:
	.zero		916


//--------------------- .nv.constant0._Z7reduce6IiLj32ELb1EEvPT_S1_j --------------------------
	.section	.nv.constant0._Z7reduce6IiLj32ELb1EEvPT_S1_j,"a",@progbits
	.sectionflags	@""
	.align	4
.nv.constant0._Z7reduce6IiLj32ELb1EEvPT_S1_j:
	.zero		916


//--------------------- .nv.constant0._Z7reduce6IiLj64ELb1EEvPT_S1_j --------------------------
	.section	.nv.constant0._Z7reduce6IiLj64ELb1EEvPT_S1_j,"a",@progbits
	.sectionflags	@""
	.align	4
.nv.constant0._Z7reduce6IiLj64ELb1EEvPT_S1_j:
	.zero		916


//--------------------- .nv.constant0._Z7reduce6IiLj128ELb1EEvPT_S1_j --------------------------
	.section	.nv.constant0._Z7reduce6IiLj128ELb1EEvPT_S1_j,"a",@progbits
	.sectionflags	@""
	.align	4
.nv.constant0._Z7reduce6IiLj128ELb1EEvPT_S1_j:
	.zero		916


//--------------------- .nv.constant0._Z7reduce6IiLj256ELb1EEvPT_S1_j --------------------------
	.section	.nv.constant0._Z7reduce6IiLj256ELb1EEvPT_S1_j,"a",@progbits
	.sectionflags	@""
	.align	4
.nv.constant0._Z7reduce6IiLj256ELb1EEvPT_S1_j:
	.zero		916


//--------------------- .nv.constant0._Z7reduce6IiLj512ELb1EEvPT_S1_j --------------------------
	.section	.nv.constant0._Z7reduce6IiLj512ELb1EEvPT_S1_j,"a",@progbits
	.sectionflags	@""
	.align	4
.nv.constant0._Z7reduce6IiLj512ELb1EEvPT_S1_j:
	.zero		916


//--------------------- .nv.constant0._Z7reduce5IiLj1EEvPT_S1_j --------------------------
	.section	.nv.constant0._Z7reduce5IiLj1EEvPT_S1_j,"a",@progbits
	.sectionflags	@""
	.align	4
.nv.constant0._Z7reduce5IiLj1EEvPT_S1_j:
	.zero		916


//--------------------- .nv.constant0._Z7reduce5IiLj2EEvPT_S1_j --------------------------
	.section	.nv.constant0._Z7reduce5IiLj2EEvPT_S1_j,"a",@progbits
	.sectionflags	@""
	.align	4
.nv.constant0._Z7reduce5IiLj2EEvPT_S1_j:
	.zero		916


//--------------------- .nv.constant0._Z7reduce5IiLj4EEvPT_S1_j --------------------------
	.section	.nv.constant0._Z7reduce5IiLj4EEvPT_S1_j,"a",@progbits
	.sectionflags	@""
	.align	4
.nv.constant0._Z7reduce5IiLj4EEvPT_S1_j:
	.zero		916


//--------------------- .nv.constant0._Z7reduce5IiLj8EEvPT_S1_j --------------------------
	.section	.nv.constant0._Z7reduce5IiLj8EEvPT_S1_j,"a",@progbits
	.sectionflags	@""
	.align	4
.nv.constant0._Z7reduce5IiLj8EEvPT_S1_j:
	.zero		916


//--------------------- .nv.constant0._Z7reduce5IiLj16EEvPT_S1_j --------------------------
	.section	.nv.constant0._Z7reduce5IiLj16EEvPT_S1_j,"a",@progbits
	.sectionflags	@""
	.align	4
.nv.constant0._Z7reduce5IiLj16EEvPT_S1_j:
	.zero		916


//--------------------- .nv.constant0._Z7reduce5IiLj32EEvPT_S1_j --------------------------
	.section	.nv.constant0._Z7reduce5IiLj32EEvPT_S1_j,"a",@progbits
	.sectionflags	@""
	.align	4
.nv.constant0._Z7reduce5IiLj32EEvPT_S1_j:
	.zero		916


//--------------------- .nv.constant0._Z7reduce5IiLj64EEvPT_S1_j --------------------------
	.section	.nv.constant0._Z7reduce5IiLj64EEvPT_S1_j,"a",@progbits
	.sectionflags	@""
	.align	4
.nv.constant0._Z7reduce5IiLj64EEvPT_S1_j:
	.zero		916


//--------------------- .nv.constant0._Z7reduce5IiLj128EEvPT_S1_j --------------------------
	.section	.nv.constant0._Z7reduce5IiLj128EEvPT_S1_j,"a",@progbits
	.sectionflags	@""
	.align	4
.nv.constant0._Z7reduce5IiLj128EEvPT_S1_j:
	.zero		916


//--------------------- .nv.constant0._Z7reduce5IiLj256EEvPT_S1_j --------------------------
	.section	.nv.constant0._Z7reduce5IiLj256EEvPT_S1_j,"a",@progbits
	.sectionflags	@""
	.align	4
.nv.constant0._Z7reduce5IiLj256EEvPT_S1_j:
	.zero		916


//--------------------- .nv.constant0._Z7reduce5IiLj512EEvPT_S1_j --------------------------
	.section	.nv.constant0._Z7reduce5IiLj512EEvPT_S1_j,"a",@progbits
	.sectionflags	@""
	.align	4
.nv.constant0._Z7reduce5IiLj512EEvPT_S1_j:
	.zero		916


//--------------------- .nv.constant0._Z7reduce4IiLj1EEvPT_S1_j --------------------------
	.section	.nv.constant0._Z7reduce4IiLj1EEvPT_S1_j,"a",@progbits
	.sectionflags	@""
	.align	4
.nv.constant0._Z7reduce4IiLj1EEvPT_S1_j:
	.zero		916


//--------------------- .nv.constant0._Z7reduce4IiLj2EEvPT_S1_j --------------------------
	.section	.nv.constant0._Z7reduce4IiLj2EEvPT_S1_j,"a",@progbits
	.sectionflags	@""
	.align	4
.nv.constant0._Z7reduce4IiLj2EEvPT_S1_j:
	.zero		916


//--------------------- .nv.constant0._Z7reduce4IiLj4EEvPT_S1_j --------------------------
	.section	.nv.constant0._Z7reduce4IiLj4EEvPT_S1_j,"a",@progbits
	.sectionflags	@""
	.align	4
.nv.constant0._Z7reduce4IiLj4EEvPT_S1_j:
	.zero		916


//--------------------- .nv.constant0._Z7reduce4IiLj8EEvPT_S1_j --------------------------
	.section	.nv.constant0._Z7reduce4IiLj8EEvPT_S1_j,"a",@progbits
	.sectionflags	@""
	.align	4
.nv.constant0._Z7reduce4IiLj8EEvPT_S1_j:
	.zero		916


//--------------------- .nv.constant0._Z7reduce4IiLj16EEvPT_S1_j --------------------------
	.section	.nv.constant0._Z7reduce4IiLj16EEvPT_S1_j,"a",@progbits
	.sectionflags	@""
	.align	4
.nv.constant0._Z7reduce4IiLj16EEvPT_S1_j:
	.zero		916


//--------------------- .nv.constant0._Z7reduce4IiLj32EEvPT_S1_j --------------------------
	.section	.nv.constant0._Z7reduce4IiLj32EEvPT_S1_j,"a",@progbits
	.sectionflags	@""
	.align	4
.nv.constant0._Z7reduce4IiLj32EEvPT_S1_j:
	.zero		916


//--------------------- .nv.constant0._Z7reduce4IiLj64EEvPT_S1_j --------------------------
	.section	.nv.constant0._Z7reduce4IiLj64EEvPT_S1_j,"a",@progbits
	.sectionflags	@""
	.align	4
.nv.constant0._Z7reduce4IiLj64EEvPT_S1_j:
	.zero		916


//--------------------- .nv.constant0._Z7reduce4IiLj128EEvPT_S1_j --------------------------
	.section	.nv.constant0._Z7reduce4IiLj128EEvPT_S1_j,"a",@progbits
	.sectionflags	@""
	.align	4
.nv.constant0._Z7reduce4IiLj128EEvPT_S1_j:
	.zero		916


//--------------------- .nv.constant0._Z7reduce4IiLj256EEvPT_S1_j --------------------------
	.section	.nv.constant0._Z7reduce4IiLj256EEvPT_S1_j,"a",@progbits
	.sectionflags	@""
	.align	4
.nv.constant0._Z7reduce4IiLj256EEvPT_S1_j:
	.zero		916


//--------------------- .nv.constant0._Z7reduce4IiLj512EEvPT_S1_j --------------------------
	.section	.nv.constant0._Z7reduce4IiLj512EEvPT_S1_j,"a",@progbits
	.sectionflags	@""
	.align	4
.nv.constant0._Z7reduce4IiLj512EEvPT_S1_j:
	.zero		916


//--------------------- .nv.constant0._Z7reduce3IiEvPT_S1_j --------------------------
	.section	.nv.constant0._Z7reduce3IiEvPT_S1_j,"a",@progbits
	.sectionflags	@""
	.align	4
.nv.constant0._Z7reduce3IiEvPT_S1_j:
	.zero		916


//--------------------- .nv.constant0._Z7reduce2IiEvPT_S1_j --------------------------
	.section	.nv.constant0._Z7reduce2IiEvPT_S1_j,"a",@progbits
	.sectionflags	@""
	.align	4
.nv.constant0._Z7reduce2IiEvPT_S1_j:
	.zero		916


//--------------------- .nv.constant0._Z7reduce1IiEvPT_S1_j --------------------------
	.section	.nv.constant0._Z7reduce1IiEvPT_S1_j,"a",@progbits
	.sectionflags	@""
	.align	4
.nv.constant0._Z7reduce1IiEvPT_S1_j:
	.zero		916


//--------------------- .nv.constant0._Z7reduce0IiEvPT_S1_j --------------------------
	.section	.nv.constant0._Z7reduce0IiEvPT_S1_j,"a",@progbits
	.sectionflags	@""
	.align	4
.nv.constant0._Z7reduce0IiEvPT_S1_j:
	.zero		916


//--------------------- SYMBOLS --------------------------

	.type		.nv.reservedSmem.offset0,@object
	.size		.nv.reservedSmem.offset0,0x4
	.type		.nv.reservedSmem.cap,@object
	.size		.nv.reservedSmem.cap,0x4
